//
// Generated by NVIDIA NVVM Compiler
//
// Compiler Build ID: CL-36424714
// Cuda compilation tools, release 13.0, V13.0.88
// Based on NVVM 20.0.0
//

.version 9.0
.target sm_100
.address_size 64

	// .globl	_Z17kernel_swap_linesPdiiii
.global .align 1 .b8 _ZN34_INTERNAL_1148cdce_4_k_cu_4c10df614cuda3std3__45__cpo5beginE[1];
.global .align 1 .b8 _ZN34_INTERNAL_1148cdce_4_k_cu_4c10df614cuda3std3__45__cpo3endE[1];
.global .align 1 .b8 _ZN34_INTERNAL_1148cdce_4_k_cu_4c10df614cuda3std3__45__cpo6cbeginE[1];
.global .align 1 .b8 _ZN34_INTERNAL_1148cdce_4_k_cu_4c10df614cuda3std3__45__cpo4cendE[1];
.global .align 1 .b8 _ZN34_INTERNAL_1148cdce_4_k_cu_4c10df614cuda3std3__45__cpo6rbeginE[1];
.global .align 1 .b8 _ZN34_INTERNAL_1148cdce_4_k_cu_4c10df614cuda3std3__45__cpo4rendE[1];
.global .align 1 .b8 _ZN34_INTERNAL_1148cdce_4_k_cu_4c10df614cuda3std3__45__cpo7crbeginE[1];
.global .align 1 .b8 _ZN34_INTERNAL_1148cdce_4_k_cu_4c10df614cuda3std3__45__cpo5crendE[1];
.global .align 1 .b8 _ZN34_INTERNAL_1148cdce_4_k_cu_4c10df614cuda3std3__436_GLOBAL__N__1148cdce_4_k_cu_4c10df616ignoreE[1];
.global .align 1 .b8 _ZN34_INTERNAL_1148cdce_4_k_cu_4c10df614cuda3std3__419piecewise_constructE[1];
.global .align 1 .b8 _ZN34_INTERNAL_1148cdce_4_k_cu_4c10df614cuda3std3__48in_placeE[1];
.global .align 1 .b8 _ZN34_INTERNAL_1148cdce_4_k_cu_4c10df614cuda3std3__420unreachable_sentinelE[1];
.global .align 1 .b8 _ZN34_INTERNAL_1148cdce_4_k_cu_4c10df614cuda3std3__47nulloptE[1];
.global .align 1 .b8 _ZN34_INTERNAL_1148cdce_4_k_cu_4c10df614cuda3std3__48unexpectE[1];
.global .align 1 .b8 _ZN34_INTERNAL_1148cdce_4_k_cu_4c10df614cuda3std6ranges3__45__cpo4swapE[1];
.global .align 1 .b8 _ZN34_INTERNAL_1148cdce_4_k_cu_4c10df614cuda3std6ranges3__45__cpo9iter_moveE[1];
.global .align 1 .b8 _ZN34_INTERNAL_1148cdce_4_k_cu_4c10df614cuda3std6ranges3__45__cpo5beginE[1];
.global .align 1 .b8 _ZN34_INTERNAL_1148cdce_4_k_cu_4c10df614cuda3std6ranges3__45__cpo3endE[1];
.global .align 1 .b8 _ZN34_INTERNAL_1148cdce_4_k_cu_4c10df614cuda3std6ranges3__45__cpo6cbeginE[1];
.global .align 1 .b8 _ZN34_INTERNAL_1148cdce_4_k_cu_4c10df614cuda3std6ranges3__45__cpo4cendE[1];
.global .align 1 .b8 _ZN34_INTERNAL_1148cdce_4_k_cu_4c10df614cuda3std6ranges3__45__cpo7advanceE[1];
.global .align 1 .b8 _ZN34_INTERNAL_1148cdce_4_k_cu_4c10df614cuda3std6ranges3__45__cpo9iter_swapE[1];
.global .align 1 .b8 _ZN34_INTERNAL_1148cdce_4_k_cu_4c10df614cuda3std6ranges3__45__cpo4nextE[1];
.global .align 1 .b8 _ZN34_INTERNAL_1148cdce_4_k_cu_4c10df614cuda3std6ranges3__45__cpo4prevE[1];
.global .align 1 .b8 _ZN34_INTERNAL_1148cdce_4_k_cu_4c10df614cuda3std6ranges3__45__cpo4dataE[1];
.global .align 1 .b8 _ZN34_INTERNAL_1148cdce_4_k_cu_4c10df614cuda3std6ranges3__45__cpo5cdataE[1];
.global .align 1 .b8 _ZN34_INTERNAL_1148cdce_4_k_cu_4c10df614cuda3std6ranges3__45__cpo4sizeE[1];
.global .align 1 .b8 _ZN34_INTERNAL_1148cdce_4_k_cu_4c10df614cuda3std6ranges3__45__cpo5ssizeE[1];
.global .align 1 .b8 _ZN34_INTERNAL_1148cdce_4_k_cu_4c10df614cuda3std6ranges3__45__cpo8distanceE[1];
.global .align 1 .b8 _ZN34_INTERNAL_1148cdce_4_k_cu_4c10df616thrust24THRUST_300001_SM_1000_NS8cuda_cub3parE[1];
.global .align 1 .b8 _ZN34_INTERNAL_1148cdce_4_k_cu_4c10df616thrust24THRUST_300001_SM_1000_NS8cuda_cub10par_nosyncE[1];
.global .align 1 .b8 _ZN34_INTERNAL_1148cdce_4_k_cu_4c10df616thrust24THRUST_300001_SM_1000_NS6system6detail10sequential3seqE[1];
.global .align 1 .b8 _ZN34_INTERNAL_1148cdce_4_k_cu_4c10df616thrust24THRUST_300001_SM_1000_NS6system3cpp3parE[1];
.global .align 1 .b8 _ZN34_INTERNAL_1148cdce_4_k_cu_4c10df616thrust24THRUST_300001_SM_1000_NS12placeholders2_1E[1];
.global .align 1 .b8 _ZN34_INTERNAL_1148cdce_4_k_cu_4c10df616thrust24THRUST_300001_SM_1000_NS12placeholders2_2E[1];
.global .align 1 .b8 _ZN34_INTERNAL_1148cdce_4_k_cu_4c10df616thrust24THRUST_300001_SM_1000_NS12placeholders2_3E[1];
.global .align 1 .b8 _ZN34_INTERNAL_1148cdce_4_k_cu_4c10df616thrust24THRUST_300001_SM_1000_NS12placeholders2_4E[1];
.global .align 1 .b8 _ZN34_INTERNAL_1148cdce_4_k_cu_4c10df616thrust24THRUST_300001_SM_1000_NS12placeholders2_5E[1];
.global .align 1 .b8 _ZN34_INTERNAL_1148cdce_4_k_cu_4c10df616thrust24THRUST_300001_SM_1000_NS12placeholders2_6E[1];
.global .align 1 .b8 _ZN34_INTERNAL_1148cdce_4_k_cu_4c10df616thrust24THRUST_300001_SM_1000_NS12placeholders2_7E[1];
.global .align 1 .b8 _ZN34_INTERNAL_1148cdce_4_k_cu_4c10df616thrust24THRUST_300001_SM_1000_NS12placeholders2_8E[1];
.global .align 1 .b8 _ZN34_INTERNAL_1148cdce_4_k_cu_4c10df616thrust24THRUST_300001_SM_1000_NS12placeholders2_9E[1];
.global .align 1 .b8 _ZN34_INTERNAL_1148cdce_4_k_cu_4c10df616thrust24THRUST_300001_SM_1000_NS12placeholders3_10E[1];
.global .align 1 .b8 _ZN34_INTERNAL_1148cdce_4_k_cu_4c10df616thrust24THRUST_300001_SM_1000_NS3seqE[1];
.global .align 1 .b8 _ZN34_INTERNAL_1148cdce_4_k_cu_4c10df616thrust24THRUST_300001_SM_1000_NS6deviceE[1];
.extern .shared .align 16 .b8 _ZN6thrust24THRUST_300001_SM_1000_NS8cuda_cub4core6detail5shmemE[];

.visible .entry _Z17kernel_swap_linesPdiiii(
	.param .u64 .ptr .align 1 _Z17kernel_swap_linesPdiiii_param_0,
	.param .u32 _Z17kernel_swap_linesPdiiii_param_1,
	.param .u32 _Z17kernel_swap_linesPdiiii_param_2,
	.param .u32 _Z17kernel_swap_linesPdiiii_param_3,
	.param .u32 _Z17kernel_swap_linesPdiiii_param_4
)
{
	.reg .pred 	%p<7>;
	.reg .b32 	%r<58>;
	.reg .b64 	%rd<23>;
	.reg .b64 	%fd<11>;

	ld.param.u64 	%rd2, [_Z17kernel_swap_linesPdiiii_param_0];
	ld.param.u32 	%r19, [_Z17kernel_swap_linesPdiiii_param_1];
	ld.param.u32 	%r20, [_Z17kernel_swap_linesPdiiii_param_2];
	ld.param.u32 	%r21, [_Z17kernel_swap_linesPdiiii_param_3];
	ld.param.u32 	%r22, [_Z17kernel_swap_linesPdiiii_param_4];
	cvta.to.global.u64 	%rd1, %rd2;
	mov.u32 	%r23, %ntid.x;
	mov.u32 	%r24, %ctaid.x;
	mov.u32 	%r25, %tid.x;
	mad.lo.s32 	%r56, %r23, %r24, %r25;
	mov.u32 	%r26, %nctaid.x;
	mul.lo.s32 	%r2, %r23, %r26;
	setp.ge.s32 	%p1, %r56, %r21;
	@%p1 bra 	$L__BB0_6;
	add.s32 	%r27, %r56, %r2;
	max.s32 	%r28, %r21, %r27;
	setp.lt.s32 	%p2, %r27, %r21;
	selp.u32 	%r29, 1, 0, %p2;
	add.s32 	%r30, %r27, %r29;
	sub.s32 	%r31, %r28, %r30;
	div.u32 	%r32, %r31, %r2;
	add.s32 	%r3, %r32, %r29;
	and.b32  	%r33, %r3, 3;
	setp.eq.s32 	%p3, %r33, 3;
	@%p3 bra 	$L__BB0_4;
	mul.lo.s32 	%r34, %r20, %r56;
	add.s32 	%r54, %r22, %r34;
	mul.lo.s32 	%r5, %r2, %r20;
	add.s32 	%r53, %r19, %r34;
	add.s32 	%r35, %r3, 1;
	and.b32  	%r36, %r35, 3;
	neg.s32 	%r52, %r36;
$L__BB0_3:
	.pragma "nounroll";
	mul.wide.s32 	%rd3, %r53, 8;
	add.s64 	%rd4, %rd1, %rd3;
	ld.global.f64 	%fd1, [%rd4];
	mul.wide.s32 	%rd5, %r54, 8;
	add.s64 	%rd6, %rd1, %rd5;
	ld.global.f64 	%fd2, [%rd6];
	st.global.f64 	[%rd4], %fd2;
	st.global.f64 	[%rd6], %fd1;
	add.s32 	%r56, %r56, %r2;
	add.s32 	%r54, %r54, %r5;
	add.s32 	%r53, %r53, %r5;
	add.s32 	%r52, %r52, 1;
	setp.ne.s32 	%p4, %r52, 0;
	@%p4 bra 	$L__BB0_3;
$L__BB0_4:
	setp.lt.u32 	%p5, %r3, 3;
	@%p5 bra 	$L__BB0_6;
$L__BB0_5:
	mul.lo.s32 	%r37, %r56, %r20;
	add.s32 	%r38, %r37, %r19;
	mul.wide.s32 	%rd7, %r38, 8;
	add.s64 	%rd8, %rd1, %rd7;
	ld.global.f64 	%fd3, [%rd8];
	add.s32 	%r39, %r37, %r22;
	mul.wide.s32 	%rd9, %r39, 8;
	add.s64 	%rd10, %rd1, %rd9;
	ld.global.f64 	%fd4, [%rd10];
	st.global.f64 	[%rd8], %fd4;
	st.global.f64 	[%rd10], %fd3;
	add.s32 	%r40, %r56, %r2;
	mul.lo.s32 	%r41, %r40, %r20;
	add.s32 	%r42, %r41, %r19;
	mul.wide.s32 	%rd11, %r42, 8;
	add.s64 	%rd12, %rd1, %rd11;
	ld.global.f64 	%fd5, [%rd12];
	add.s32 	%r43, %r41, %r22;
	mul.wide.s32 	%rd13, %r43, 8;
	add.s64 	%rd14, %rd1, %rd13;
	ld.global.f64 	%fd6, [%rd14];
	st.global.f64 	[%rd12], %fd6;
	st.global.f64 	[%rd14], %fd5;
	add.s32 	%r44, %r40, %r2;
	mul.lo.s32 	%r45, %r44, %r20;
	add.s32 	%r46, %r45, %r19;
	mul.wide.s32 	%rd15, %r46, 8;
	add.s64 	%rd16, %rd1, %rd15;
	ld.global.f64 	%fd7, [%rd16];
	add.s32 	%r47, %r45, %r22;
	mul.wide.s32 	%rd17, %r47, 8;
	add.s64 	%rd18, %rd1, %rd17;
	ld.global.f64 	%fd8, [%rd18];
	st.global.f64 	[%rd16], %fd8;
	st.global.f64 	[%rd18], %fd7;
	add.s32 	%r48, %r44, %r2;
	mul.lo.s32 	%r49, %r48, %r20;
	add.s32 	%r50, %r49, %r19;
	mul.wide.s32 	%rd19, %r50, 8;
	add.s64 	%rd20, %rd1, %rd19;
	ld.global.f64 	%fd9, [%rd20];
	add.s32 	%r51, %r49, %r22;
	mul.wide.s32 	%rd21, %r51, 8;
	add.s64 	%rd22, %rd1, %rd21;
	ld.global.f64 	%fd10, [%rd22];
	st.global.f64 	[%rd20], %fd10;
	st.global.f64 	[%rd22], %fd9;
	add.s32 	%r56, %r48, %r2;
	setp.lt.s32 	%p6, %r56, %r21;
	@%p6 bra 	$L__BB0_5;
$L__BB0_6:
	ret;

}
	// .globl	_Z23kernel_change_curr_linePdiii
.visible .entry _Z23kernel_change_curr_linePdiii(
	.param .u64 .ptr .align 1 _Z23kernel_change_curr_linePdiii_param_0,
	.param .u32 _Z23kernel_change_curr_linePdiii_param_1,
	.param .u32 _Z23kernel_change_curr_linePdiii_param_2,
	.param .u32 _Z23kernel_change_curr_linePdiii_param_3
)
{
	.reg .pred 	%p<7>;
	.reg .b32 	%r<56>;
	.reg .b64 	%rd<15>;
	.reg .b64 	%fd<16>;

	ld.param.u64 	%rd3, [_Z23kernel_change_curr_linePdiii_param_0];
	ld.param.u32 	%r21, [_Z23kernel_change_curr_linePdiii_param_1];
	ld.param.u32 	%r22, [_Z23kernel_change_curr_linePdiii_param_2];
	ld.param.u32 	%r23, [_Z23kernel_change_curr_linePdiii_param_3];
	cvta.to.global.u64 	%rd1, %rd3;
	mov.u32 	%r24, %ntid.x;
	mov.u32 	%r25, %ctaid.x;
	mul.lo.s32 	%r1, %r24, %r25;
	mov.u32 	%r2, %tid.x;
	mov.u32 	%r26, %nctaid.x;
	mul.lo.s32 	%r3, %r24, %r26;
	add.s32 	%r27, %r2, %r1;
	add.s32 	%r28, %r27, %r21;
	add.s32 	%r55, %r28, 1;
	setp.ge.s32 	%p1, %r55, %r23;
	@%p1 bra 	$L__BB1_7;
	mad.lo.s32 	%r29, %r22, %r21, %r21;
	mul.wide.s32 	%rd4, %r29, 8;
	add.s64 	%rd2, %rd1, %rd4;
	add.s32 	%r5, %r2, %r21;
	add.s32 	%r30, %r3, %r1;
	add.s32 	%r31, %r5, %r30;
	add.s32 	%r32, %r31, 1;
	max.s32 	%r33, %r23, %r32;
	not.b32 	%r34, %r30;
	add.s32 	%r35, %r33, %r34;
	sub.s32 	%r36, %r35, %r5;
	setp.ne.s32 	%p2, %r36, 0;
	selp.u32 	%r37, 1, 0, %p2;
	selp.s32 	%r38, -1, 0, %p2;
	add.s32 	%r39, %r36, %r38;
	div.u32 	%r40, %r39, %r3;
	add.s32 	%r6, %r40, %r37;
	and.b32  	%r41, %r6, 3;
	setp.eq.s32 	%p3, %r41, 3;
	@%p3 bra 	$L__BB1_5;
	add.s32 	%r53, %r5, %r1;
	mad.lo.s32 	%r52, %r22, %r55, %r21;
	mul.lo.s32 	%r9, %r3, %r22;
	add.s32 	%r42, %r6, 1;
	and.b32  	%r43, %r42, 3;
	neg.s32 	%r51, %r43;
$L__BB1_3:
	.pragma "nounroll";
	mul.wide.s32 	%rd5, %r52, 8;
	add.s64 	%rd6, %rd1, %rd5;
	ld.global.f64 	%fd1, [%rd6];
	ld.global.f64 	%fd2, [%rd2];
	div.rn.f64 	%fd3, %fd1, %fd2;
	st.global.f64 	[%rd6], %fd3;
	add.s32 	%r53, %r53, %r3;
	add.s32 	%r52, %r52, %r9;
	add.s32 	%r51, %r51, 1;
	setp.ne.s32 	%p4, %r51, 0;
	@%p4 bra 	$L__BB1_3;
	add.s32 	%r55, %r53, 1;
$L__BB1_5:
	setp.lt.u32 	%p5, %r6, 3;
	@%p5 bra 	$L__BB1_7;
$L__BB1_6:
	mad.lo.s32 	%r44, %r55, %r22, %r21;
	mul.wide.s32 	%rd7, %r44, 8;
	add.s64 	%rd8, %rd1, %rd7;
	ld.global.f64 	%fd4, [%rd8];
	ld.global.f64 	%fd5, [%rd2];
	div.rn.f64 	%fd6, %fd4, %fd5;
	st.global.f64 	[%rd8], %fd6;
	add.s32 	%r45, %r55, %r3;
	mad.lo.s32 	%r46, %r45, %r22, %r21;
	mul.wide.s32 	%rd9, %r46, 8;
	add.s64 	%rd10, %rd1, %rd9;
	ld.global.f64 	%fd7, [%rd10];
	ld.global.f64 	%fd8, [%rd2];
	div.rn.f64 	%fd9, %fd7, %fd8;
	st.global.f64 	[%rd10], %fd9;
	add.s32 	%r47, %r45, %r3;
	mad.lo.s32 	%r48, %r47, %r22, %r21;
	mul.wide.s32 	%rd11, %r48, 8;
	add.s64 	%rd12, %rd1, %rd11;
	ld.global.f64 	%fd10, [%rd12];
	ld.global.f64 	%fd11, [%rd2];
	div.rn.f64 	%fd12, %fd10, %fd11;
	st.global.f64 	[%rd12], %fd12;
	add.s32 	%r49, %r47, %r3;
	mad.lo.s32 	%r50, %r49, %r22, %r21;
	mul.wide.s32 	%rd13, %r50, 8;
	add.s64 	%rd14, %rd1, %rd13;
	ld.global.f64 	%fd13, [%rd14];
	ld.global.f64 	%fd14, [%rd2];
	div.rn.f64 	%fd15, %fd13, %fd14;
	st.global.f64 	[%rd14], %fd15;
	add.s32 	%r55, %r49, %r3;
	setp.lt.s32 	%p6, %r55, %r23;
	@%p6 bra 	$L__BB1_6;
$L__BB1_7:
	ret;

}
	// .globl	_Z25kernel_change_other_linesPdiii
.visible .entry _Z25kernel_change_other_linesPdiii(
	.param .u64 .ptr .align 1 _Z25kernel_change_other_linesPdiii_param_0,
	.param .u32 _Z25kernel_change_other_linesPdiii_param_1,
	.param .u32 _Z25kernel_change_other_linesPdiii_param_2,
	.param .u32 _Z25kernel_change_other_linesPdiii_param_3
)
{
	.reg .pred 	%p<10>;
	.reg .b32 	%r<71>;
	.reg .b64 	%rd<33>;
	.reg .b64 	%fd<36>;

	ld.param.u64 	%rd4, [_Z25kernel_change_other_linesPdiii_param_0];
	ld.param.u32 	%r24, [_Z25kernel_change_other_linesPdiii_param_1];
	ld.param.u32 	%r25, [_Z25kernel_change_other_linesPdiii_param_2];
	ld.param.u32 	%r26, [_Z25kernel_change_other_linesPdiii_param_3];
	cvta.to.global.u64 	%rd1, %rd4;
	mov.u32 	%r1, %ntid.x;
	mov.u32 	%r2, %ntid.y;
	mov.u32 	%r27, %ctaid.y;
	mov.u32 	%r28, %tid.y;
	mad.lo.s32 	%r29, %r2, %r27, %r28;
	mov.u32 	%r30, %nctaid.x;
	mul.lo.s32 	%r3, %r1, %r30;
	add.s32 	%r4, %r24, 1;
	add.s32 	%r68, %r29, %r4;
	setp.ge.s32 	%p1, %r68, %r25;
	@%p1 bra 	$L__BB2_10;
	mov.u32 	%r31, %ctaid.x;
	mul.lo.s32 	%r32, %r1, %r31;
	mov.u32 	%r33, %tid.x;
	add.s32 	%r34, %r32, %r33;
	add.s32 	%r6, %r34, %r4;
	mul.lo.s32 	%r7, %r25, %r24;
	add.s32 	%r35, %r33, %r24;
	add.s32 	%r36, %r3, %r32;
	add.s32 	%r37, %r35, %r36;
	add.s32 	%r38, %r37, 1;
	max.s32 	%r39, %r26, %r38;
	not.b32 	%r40, %r36;
	add.s32 	%r41, %r39, %r40;
	sub.s32 	%r42, %r41, %r35;
	setp.ne.s32 	%p2, %r42, 0;
	selp.u32 	%r8, 1, 0, %p2;
	selp.s32 	%r43, -1, 0, %p2;
	add.s32 	%r9, %r42, %r43;
	mul.lo.s32 	%r10, %r6, %r25;
	add.s32 	%r11, %r6, %r3;
	mul.lo.s32 	%r12, %r11, %r25;
	add.s32 	%r13, %r11, %r3;
	mul.lo.s32 	%r14, %r13, %r25;
	add.s32 	%r44, %r14, %r24;
	mul.wide.s32 	%rd5, %r44, 8;
	add.s64 	%rd2, %rd1, %rd5;
	mov.u32 	%r45, %nctaid.y;
	mul.lo.s32 	%r15, %r2, %r45;
	div.u32 	%r47, %r9, %r3;
	add.s32 	%r17, %r47, %r8;
$L__BB2_2:
	setp.ge.s32 	%p3, %r6, %r26;
	@%p3 bra 	$L__BB2_9;
	add.s32 	%r46, %r68, %r7;
	mul.wide.s32 	%rd6, %r46, 8;
	add.s64 	%rd3, %rd1, %rd6;
	and.b32  	%r18, %r17, 3;
	setp.eq.s32 	%p4, %r18, 3;
	mov.u32 	%r69, %r6;
	@%p4 bra 	$L__BB2_7;
	add.s32 	%r48, %r10, %r24;
	mul.wide.s32 	%rd7, %r48, 8;
	add.s64 	%rd8, %rd1, %rd7;
	ld.global.f64 	%fd1, [%rd8];
	ld.global.f64 	%fd2, [%rd3];
	mul.f64 	%fd3, %fd1, %fd2;
	add.s32 	%r49, %r10, %r68;
	mul.wide.s32 	%rd9, %r49, 8;
	add.s64 	%rd10, %rd1, %rd9;
	ld.global.f64 	%fd4, [%rd10];
	sub.f64 	%fd5, %fd4, %fd3;
	st.global.f64 	[%rd10], %fd5;
	setp.eq.s32 	%p5, %r18, 0;
	mov.u32 	%r69, %r11;
	@%p5 bra 	$L__BB2_7;
	add.s32 	%r50, %r12, %r24;
	mul.wide.s32 	%rd11, %r50, 8;
	add.s64 	%rd12, %rd1, %rd11;
	ld.global.f64 	%fd6, [%rd12];
	ld.global.f64 	%fd7, [%rd3];
	mul.f64 	%fd8, %fd6, %fd7;
	add.s32 	%r51, %r12, %r68;
	mul.wide.s32 	%rd13, %r51, 8;
	add.s64 	%rd14, %rd1, %rd13;
	ld.global.f64 	%fd9, [%rd14];
	sub.f64 	%fd10, %fd9, %fd8;
	st.global.f64 	[%rd14], %fd10;
	setp.eq.s32 	%p6, %r18, 1;
	mov.u32 	%r69, %r13;
	@%p6 bra 	$L__BB2_7;
	add.s32 	%r69, %r13, %r3;
	ld.global.f64 	%fd11, [%rd2];
	ld.global.f64 	%fd12, [%rd3];
	mul.f64 	%fd13, %fd11, %fd12;
	add.s32 	%r52, %r14, %r68;
	mul.wide.s32 	%rd15, %r52, 8;
	add.s64 	%rd16, %rd1, %rd15;
	ld.global.f64 	%fd14, [%rd16];
	sub.f64 	%fd15, %fd14, %fd13;
	st.global.f64 	[%rd16], %fd15;
$L__BB2_7:
	setp.lt.u32 	%p7, %r17, 3;
	@%p7 bra 	$L__BB2_9;
$L__BB2_8:
	mul.lo.s32 	%r53, %r69, %r25;
	add.s32 	%r54, %r53, %r24;
	mul.wide.s32 	%rd17, %r54, 8;
	add.s64 	%rd18, %rd1, %rd17;
	ld.global.f64 	%fd16, [%rd18];
	ld.global.f64 	%fd17, [%rd3];
	mul.f64 	%fd18, %fd16, %fd17;
	add.s32 	%r55, %r53, %r68;
	mul.wide.s32 	%rd19, %r55, 8;
	add.s64 	%rd20, %rd1, %rd19;
	ld.global.f64 	%fd19, [%rd20];
	sub.f64 	%fd20, %fd19, %fd18;
	st.global.f64 	[%rd20], %fd20;
	add.s32 	%r56, %r69, %r3;
	mul.lo.s32 	%r57, %r56, %r25;
	add.s32 	%r58, %r57, %r24;
	mul.wide.s32 	%rd21, %r58, 8;
	add.s64 	%rd22, %rd1, %rd21;
	ld.global.f64 	%fd21, [%rd22];
	ld.global.f64 	%fd22, [%rd3];
	mul.f64 	%fd23, %fd21, %fd22;
	add.s32 	%r59, %r57, %r68;
	mul.wide.s32 	%rd23, %r59, 8;
	add.s64 	%rd24, %rd1, %rd23;
	ld.global.f64 	%fd24, [%rd24];
	sub.f64 	%fd25, %fd24, %fd23;
	st.global.f64 	[%rd24], %fd25;
	add.s32 	%r60, %r56, %r3;
	mul.lo.s32 	%r61, %r60, %r25;
	add.s32 	%r62, %r61, %r24;
	mul.wide.s32 	%rd25, %r62, 8;
	add.s64 	%rd26, %rd1, %rd25;
	ld.global.f64 	%fd26, [%rd26];
	ld.global.f64 	%fd27, [%rd3];
	mul.f64 	%fd28, %fd26, %fd27;
	add.s32 	%r63, %r61, %r68;
	mul.wide.s32 	%rd27, %r63, 8;
	add.s64 	%rd28, %rd1, %rd27;
	ld.global.f64 	%fd29, [%rd28];
	sub.f64 	%fd30, %fd29, %fd28;
	st.global.f64 	[%rd28], %fd30;
	add.s32 	%r64, %r60, %r3;
	mul.lo.s32 	%r65, %r64, %r25;
	add.s32 	%r66, %r65, %r24;
	mul.wide.s32 	%rd29, %r66, 8;
	add.s64 	%rd30, %rd1, %rd29;
	ld.global.f64 	%fd31, [%rd30];
	ld.global.f64 	%fd32, [%rd3];
	mul.f64 	%fd33, %fd31, %fd32;
	add.s32 	%r67, %r65, %r68;
	mul.wide.s32 	%rd31, %r67, 8;
	add.s64 	%rd32, %rd1, %rd31;
	ld.global.f64 	%fd34, [%rd32];
	sub.f64 	%fd35, %fd34, %fd33;
	st.global.f64 	[%rd32], %fd35;
	add.s32 	%r69, %r64, %r3;
	setp.lt.s32 	%p8, %r69, %r26;
	@%p8 bra 	$L__BB2_8;
$L__BB2_9:
	add.s32 	%r68, %r68, %r15;
	setp.lt.s32 	%p9, %r68, %r25;
	@%p9 bra 	$L__BB2_2;
$L__BB2_10:
	ret;

}
	// .globl	_ZN6thrust24THRUST_300001_SM_1000_NS8cuda_cub4core6detail13_kernel_agentINS1_8__reduce11ReduceAgentINS0_12zip_iteratorIN4cuda3std3__45tupleIJNS0_10device_ptrIdEENS0_17counting_iteratorIlNS0_11use_defaultESF_SF_EEEEEEEPNSB_IJdlEEESJ_iNS1_9__extrema9arg_max_fIdl11_comparatorEEEEJSI_SK_iSO_EEEvDpT0_
.visible .entry _ZN6thrust24THRUST_300001_SM_1000_NS8cuda_cub4core6detail13_kernel_agentINS1_8__reduce11ReduceAgentINS0_12zip_iteratorIN4cuda3std3__45tupleIJNS0_10device_ptrIdEENS0_17counting_iteratorIlNS0_11use_defaultESF_SF_EEEEEEEPNSB_IJdlEEESJ_iNS1_9__extrema9arg_max_fIdl11_comparatorEEEEJSI_SK_iSO_EEEvDpT0_(
	.param .align 8 .b8 _ZN6thrust24THRUST_300001_SM_1000_NS8cuda_cub4core6detail13_kernel_agentINS1_8__reduce11ReduceAgentINS0_12zip_iteratorIN4cuda3std3__45tupleIJNS0_10device_ptrIdEENS0_17counting_iteratorIlNS0_11use_defaultESF_SF_EEEEEEEPNSB_IJdlEEESJ_iNS1_9__extrema9arg_max_fIdl11_comparatorEEEEJSI_SK_iSO_EEEvDpT0__param_0[16],
	.param .u64 .ptr .align 1 _ZN6thrust24THRUST_300001_SM_1000_NS8cuda_cub4core6detail13_kernel_agentINS1_8__reduce11ReduceAgentINS0_12zip_iteratorIN4cuda3std3__45tupleIJNS0_10device_ptrIdEENS0_17counting_iteratorIlNS0_11use_defaultESF_SF_EEEEEEEPNSB_IJdlEEESJ_iNS1_9__extrema9arg_max_fIdl11_comparatorEEEEJSI_SK_iSO_EEEvDpT0__param_1,
	.param .u32 _ZN6thrust24THRUST_300001_SM_1000_NS8cuda_cub4core6detail13_kernel_agentINS1_8__reduce11ReduceAgentINS0_12zip_iteratorIN4cuda3std3__45tupleIJNS0_10device_ptrIdEENS0_17counting_iteratorIlNS0_11use_defaultESF_SF_EEEEEEEPNSB_IJdlEEESJ_iNS1_9__extrema9arg_max_fIdl11_comparatorEEEEJSI_SK_iSO_EEEvDpT0__param_2,
	.param .align 1 .b8 _ZN6thrust24THRUST_300001_SM_1000_NS8cuda_cub4core6detail13_kernel_agentINS1_8__reduce11ReduceAgentINS0_12zip_iteratorIN4cuda3std3__45tupleIJNS0_10device_ptrIdEENS0_17counting_iteratorIlNS0_11use_defaultESF_SF_EEEEEEEPNSB_IJdlEEESJ_iNS1_9__extrema9arg_max_fIdl11_comparatorEEEEJSI_SK_iSO_EEEvDpT0__param_3[1]
)
.maxntid 256
{
	.reg .pred 	%p<213>;
	.reg .b32 	%r<400>;
	.reg .b64 	%rd<368>;
	.reg .b64 	%fd<352>;

	ld.param.u64 	%rd198, [_ZN6thrust24THRUST_300001_SM_1000_NS8cuda_cub4core6detail13_kernel_agentINS1_8__reduce11ReduceAgentINS0_12zip_iteratorIN4cuda3std3__45tupleIJNS0_10device_ptrIdEENS0_17counting_iteratorIlNS0_11use_defaultESF_SF_EEEEEEEPNSB_IJdlEEESJ_iNS1_9__extrema9arg_max_fIdl11_comparatorEEEEJSI_SK_iSO_EEEvDpT0__param_0+8];
	ld.param.u64 	%rd197, [_ZN6thrust24THRUST_300001_SM_1000_NS8cuda_cub4core6detail13_kernel_agentINS1_8__reduce11ReduceAgentINS0_12zip_iteratorIN4cuda3std3__45tupleIJNS0_10device_ptrIdEENS0_17counting_iteratorIlNS0_11use_defaultESF_SF_EEEEEEEPNSB_IJdlEEESJ_iNS1_9__extrema9arg_max_fIdl11_comparatorEEEEJSI_SK_iSO_EEEvDpT0__param_0];
	ld.param.u32 	%r36, [_ZN6thrust24THRUST_300001_SM_1000_NS8cuda_cub4core6detail13_kernel_agentINS1_8__reduce11ReduceAgentINS0_12zip_iteratorIN4cuda3std3__45tupleIJNS0_10device_ptrIdEENS0_17counting_iteratorIlNS0_11use_defaultESF_SF_EEEEEEEPNSB_IJdlEEESJ_iNS1_9__extrema9arg_max_fIdl11_comparatorEEEEJSI_SK_iSO_EEEvDpT0__param_2];
	setp.eq.s32 	%p1, %r36, 0;
	@%p1 bra 	$L__BB3_206;
	cvta.to.global.u64 	%rd1, %rd197;
	setp.gt.s32 	%p2, %r36, 1279;
	@%p2 bra 	$L__BB3_122;
	mov.u32 	%r1, %tid.x;
	setp.ge.s32 	%p96, %r1, %r36;
	mov.f64 	%fd298, 0d0000000000000000;
	mov.b64 	%rd309, 0;
	mov.u32 	%r391, %r1;
	@%p96 bra 	$L__BB3_4;
	cvt.u64.u32 	%rd265, %r1;
	mul.wide.u32 	%rd266, %r1, 8;
	add.s64 	%rd267, %rd1, %rd266;
	add.s64 	%rd309, %rd198, %rd265;
	ld.global.f64 	%fd298, [%rd267];
	add.s32 	%r391, %r1, 256;
$L__BB3_4:
	setp.ge.s32 	%p97, %r391, %r36;
	@%p97 bra 	$L__BB3_26;
	not.b32 	%r160, %r391;
	add.s32 	%r4, %r36, %r160;
	and.b32  	%r161, %r4, 768;
	setp.eq.s32 	%p98, %r161, 768;
	@%p98 bra 	$L__BB3_11;
	cvt.u64.u32 	%rd269, %r391;
	add.s64 	%rd300, %rd198, %rd269;
	mul.wide.u32 	%rd270, %r391, 8;
	add.s64 	%rd299, %rd1, %rd270;
	shr.u32 	%r162, %r4, 8;
	add.s32 	%r163, %r162, 1;
	and.b32  	%r164, %r163, 3;
	neg.s32 	%r389, %r164;
$L__BB3_7:
	.pragma "nounroll";
	mov.u64 	%rd9, %rd309;
	mov.f64 	%fd3, %fd298;
	ld.global.f64 	%fd4, [%rd299];
	abs.f64 	%fd5, %fd3;
	abs.f64 	%fd6, %fd4;
	setp.lt.f64 	%p99, %fd5, %fd6;
	mov.u64 	%rd309, %rd300;
	mov.f64 	%fd298, %fd4;
	@%p99 bra 	$L__BB3_10;
	setp.lt.f64 	%p100, %fd6, %fd5;
	mov.u64 	%rd309, %rd9;
	mov.f64 	%fd298, %fd3;
	@%p100 bra 	$L__BB3_10;
	setp.lt.s64 	%p101, %rd9, %rd300;
	min.s64 	%rd309, %rd9, %rd300;
	selp.f64 	%fd298, %fd3, %fd4, %p101;
$L__BB3_10:
	add.s32 	%r391, %r391, 256;
	add.s64 	%rd300, %rd300, 256;
	add.s64 	%rd299, %rd299, 2048;
	add.s32 	%r389, %r389, 1;
	setp.ne.s32 	%p102, %r389, 0;
	@%p102 bra 	$L__BB3_7;
$L__BB3_11:
	setp.lt.u32 	%p103, %r4, 768;
	@%p103 bra 	$L__BB3_26;
	add.s32 	%r392, %r391, 512;
$L__BB3_13:
	mov.u32 	%r12, %r392;
	add.s32 	%r165, %r12, -512;
	cvt.s64.s32 	%rd271, %r165;
	mul.wide.s32 	%rd272, %r165, 8;
	add.s64 	%rd17, %rd1, %rd272;
	add.s64 	%rd18, %rd198, %rd271;
	ld.global.f64 	%fd12, [%rd17];
	abs.f64 	%fd13, %fd298;
	abs.f64 	%fd14, %fd12;
	setp.lt.f64 	%p104, %fd13, %fd14;
	mov.u64 	%rd306, %rd18;
	mov.f64 	%fd295, %fd12;
	@%p104 bra 	$L__BB3_16;
	setp.lt.f64 	%p105, %fd14, %fd13;
	mov.u64 	%rd306, %rd309;
	mov.f64 	%fd295, %fd298;
	@%p105 bra 	$L__BB3_16;
	setp.lt.s64 	%p106, %rd309, %rd18;
	min.s64 	%rd306, %rd309, %rd18;
	selp.f64 	%fd295, %fd298, %fd12, %p106;
$L__BB3_16:
	add.s32 	%r166, %r12, -256;
	cvt.s64.s32 	%rd273, %r166;
	add.s64 	%rd21, %rd198, %rd273;
	ld.global.f64 	%fd17, [%rd17+2048];
	abs.f64 	%fd18, %fd295;
	abs.f64 	%fd19, %fd17;
	setp.lt.f64 	%p107, %fd18, %fd19;
	mov.u64 	%rd307, %rd21;
	mov.f64 	%fd296, %fd17;
	@%p107 bra 	$L__BB3_19;
	setp.lt.f64 	%p108, %fd19, %fd18;
	mov.u64 	%rd307, %rd306;
	mov.f64 	%fd296, %fd295;
	@%p108 bra 	$L__BB3_19;
	setp.lt.s64 	%p109, %rd306, %rd21;
	min.s64 	%rd307, %rd306, %rd21;
	selp.f64 	%fd296, %fd295, %fd17, %p109;
$L__BB3_19:
	cvt.s64.s32 	%rd274, %r12;
	add.s64 	%rd24, %rd198, %rd274;
	ld.global.f64 	%fd22, [%rd17+4096];
	abs.f64 	%fd23, %fd296;
	abs.f64 	%fd24, %fd22;
	setp.lt.f64 	%p110, %fd23, %fd24;
	mov.u64 	%rd308, %rd24;
	mov.f64 	%fd297, %fd22;
	@%p110 bra 	$L__BB3_22;
	setp.lt.f64 	%p111, %fd24, %fd23;
	mov.u64 	%rd308, %rd307;
	mov.f64 	%fd297, %fd296;
	@%p111 bra 	$L__BB3_22;
	setp.lt.s64 	%p112, %rd307, %rd24;
	min.s64 	%rd308, %rd307, %rd24;
	selp.f64 	%fd297, %fd296, %fd22, %p112;
$L__BB3_22:
	add.s32 	%r167, %r12, 256;
	cvt.s64.s32 	%rd275, %r167;
	add.s64 	%rd27, %rd198, %rd275;
	ld.global.f64 	%fd27, [%rd17+6144];
	abs.f64 	%fd28, %fd297;
	abs.f64 	%fd29, %fd27;
	setp.lt.f64 	%p113, %fd28, %fd29;
	mov.u64 	%rd309, %rd27;
	mov.f64 	%fd298, %fd27;
	@%p113 bra 	$L__BB3_25;
	setp.lt.f64 	%p114, %fd29, %fd28;
	mov.u64 	%rd309, %rd308;
	mov.f64 	%fd298, %fd297;
	@%p114 bra 	$L__BB3_25;
	setp.lt.s64 	%p115, %rd308, %rd27;
	min.s64 	%rd309, %rd308, %rd27;
	selp.f64 	%fd298, %fd297, %fd27, %p115;
$L__BB3_25:
	add.s32 	%r392, %r12, 1024;
	add.s32 	%r168, %r12, 512;
	setp.lt.s32 	%p116, %r168, %r36;
	@%p116 bra 	$L__BB3_13;
$L__BB3_26:
	setp.lt.s32 	%p117, %r36, 256;
	@%p117 bra 	$L__BB3_71;
	// begin inline asm
	mov.u32 %r282, %laneid;
	// end inline asm
	mov.b64 	%rd286, %fd298;
	mov.b64 	{%r284, %r289}, %rd286;
	mov.b32 	%r300, 1;
	mov.b32 	%r301, 31;
	mov.b32 	%r302, -1;
	// begin inline asm
	shfl.sync.down.b32 %r283, %r284, %r300, %r301, %r302;
	// end inline asm
	// begin inline asm
	shfl.sync.down.b32 %r288, %r289, %r300, %r301, %r302;
	// end inline asm
	mov.b64 	%rd287, {%r283, %r288};
	mov.b64 	%fd33, %rd287;
	mov.b64 	{%r294, %r299}, %rd309;
	// begin inline asm
	shfl.sync.down.b32 %r293, %r294, %r300, %r301, %r302;
	// end inline asm
	// begin inline asm
	shfl.sync.down.b32 %r298, %r299, %r300, %r301, %r302;
	// end inline asm
	mov.b64 	%rd31, {%r293, %r298};
	setp.gt.s32 	%p169, %r282, 30;
	mov.u64 	%rd311, %rd309;
	mov.f64 	%fd300, %fd298;
	@%p169 bra 	$L__BB3_31;
	abs.f64 	%fd34, %fd298;
	abs.f64 	%fd35, %fd33;
	setp.lt.f64 	%p170, %fd34, %fd35;
	mov.u64 	%rd311, %rd31;
	mov.f64 	%fd300, %fd33;
	@%p170 bra 	$L__BB3_31;
	setp.lt.f64 	%p171, %fd35, %fd34;
	mov.u64 	%rd311, %rd309;
	mov.f64 	%fd300, %fd298;
	@%p171 bra 	$L__BB3_31;
	setp.lt.s64 	%p172, %rd309, %rd31;
	min.s64 	%rd311, %rd309, %rd31;
	selp.f64 	%fd300, %fd298, %fd33, %p172;
$L__BB3_31:
	mov.b64 	%rd288, %fd300;
	mov.b64 	{%r304, %r309}, %rd288;
	mov.b32 	%r320, 2;
	mov.b32 	%r321, 31;
	mov.b32 	%r322, -1;
	// begin inline asm
	shfl.sync.down.b32 %r303, %r304, %r320, %r321, %r322;
	// end inline asm
	// begin inline asm
	shfl.sync.down.b32 %r308, %r309, %r320, %r321, %r322;
	// end inline asm
	mov.b64 	%rd289, {%r303, %r308};
	mov.b64 	%fd38, %rd289;
	mov.b64 	{%r314, %r319}, %rd311;
	// begin inline asm
	shfl.sync.down.b32 %r313, %r314, %r320, %r321, %r322;
	// end inline asm
	// begin inline asm
	shfl.sync.down.b32 %r318, %r319, %r320, %r321, %r322;
	// end inline asm
	mov.b64 	%rd34, {%r313, %r318};
	setp.gt.s32 	%p173, %r282, 29;
	mov.u64 	%rd312, %rd311;
	mov.f64 	%fd301, %fd300;
	@%p173 bra 	$L__BB3_35;
	abs.f64 	%fd39, %fd300;
	abs.f64 	%fd40, %fd38;
	setp.lt.f64 	%p174, %fd39, %fd40;
	mov.u64 	%rd312, %rd34;
	mov.f64 	%fd301, %fd38;
	@%p174 bra 	$L__BB3_35;
	setp.lt.f64 	%p175, %fd40, %fd39;
	mov.u64 	%rd312, %rd311;
	mov.f64 	%fd301, %fd300;
	@%p175 bra 	$L__BB3_35;
	setp.lt.s64 	%p176, %rd311, %rd34;
	min.s64 	%rd312, %rd311, %rd34;
	selp.f64 	%fd301, %fd300, %fd38, %p176;
$L__BB3_35:
	mov.b64 	%rd290, %fd301;
	mov.b64 	{%r324, %r329}, %rd290;
	mov.b32 	%r340, 4;
	mov.b32 	%r341, 31;
	mov.b32 	%r342, -1;
	// begin inline asm
	shfl.sync.down.b32 %r323, %r324, %r340, %r341, %r342;
	// end inline asm
	// begin inline asm
	shfl.sync.down.b32 %r328, %r329, %r340, %r341, %r342;
	// end inline asm
	mov.b64 	%rd291, {%r323, %r328};
	mov.b64 	%fd43, %rd291;
	mov.b64 	{%r334, %r339}, %rd312;
	// begin inline asm
	shfl.sync.down.b32 %r333, %r334, %r340, %r341, %r342;
	// end inline asm
	// begin inline asm
	shfl.sync.down.b32 %r338, %r339, %r340, %r341, %r342;
	// end inline asm
	mov.b64 	%rd37, {%r333, %r338};
	setp.gt.s32 	%p177, %r282, 27;
	mov.u64 	%rd313, %rd312;
	mov.f64 	%fd302, %fd301;
	@%p177 bra 	$L__BB3_39;
	abs.f64 	%fd44, %fd301;
	abs.f64 	%fd45, %fd43;
	setp.lt.f64 	%p178, %fd44, %fd45;
	mov.u64 	%rd313, %rd37;
	mov.f64 	%fd302, %fd43;
	@%p178 bra 	$L__BB3_39;
	setp.lt.f64 	%p179, %fd45, %fd44;
	mov.u64 	%rd313, %rd312;
	mov.f64 	%fd302, %fd301;
	@%p179 bra 	$L__BB3_39;
	setp.lt.s64 	%p180, %rd312, %rd37;
	min.s64 	%rd313, %rd312, %rd37;
	selp.f64 	%fd302, %fd301, %fd43, %p180;
$L__BB3_39:
	mov.b64 	%rd292, %fd302;
	mov.b64 	{%r344, %r349}, %rd292;
	mov.b32 	%r360, 8;
	mov.b32 	%r361, 31;
	mov.b32 	%r362, -1;
	// begin inline asm
	shfl.sync.down.b32 %r343, %r344, %r360, %r361, %r362;
	// end inline asm
	// begin inline asm
	shfl.sync.down.b32 %r348, %r349, %r360, %r361, %r362;
	// end inline asm
	mov.b64 	%rd293, {%r343, %r348};
	mov.b64 	%fd48, %rd293;
	mov.b64 	{%r354, %r359}, %rd313;
	// begin inline asm
	shfl.sync.down.b32 %r353, %r354, %r360, %r361, %r362;
	// end inline asm
	// begin inline asm
	shfl.sync.down.b32 %r358, %r359, %r360, %r361, %r362;
	// end inline asm
	mov.b64 	%rd40, {%r353, %r358};
	setp.gt.s32 	%p181, %r282, 23;
	mov.u64 	%rd314, %rd313;
	mov.f64 	%fd303, %fd302;
	@%p181 bra 	$L__BB3_43;
	abs.f64 	%fd49, %fd302;
	abs.f64 	%fd50, %fd48;
	setp.lt.f64 	%p182, %fd49, %fd50;
	mov.u64 	%rd314, %rd40;
	mov.f64 	%fd303, %fd48;
	@%p182 bra 	$L__BB3_43;
	setp.lt.f64 	%p183, %fd50, %fd49;
	mov.u64 	%rd314, %rd313;
	mov.f64 	%fd303, %fd302;
	@%p183 bra 	$L__BB3_43;
	setp.lt.s64 	%p184, %rd313, %rd40;
	min.s64 	%rd314, %rd313, %rd40;
	selp.f64 	%fd303, %fd302, %fd48, %p184;
$L__BB3_43:
	mov.b64 	%rd294, %fd303;
	mov.b64 	{%r364, %r369}, %rd294;
	mov.b32 	%r380, 16;
	mov.b32 	%r381, 31;
	mov.b32 	%r382, -1;
	// begin inline asm
	shfl.sync.down.b32 %r363, %r364, %r380, %r381, %r382;
	// end inline asm
	// begin inline asm
	shfl.sync.down.b32 %r368, %r369, %r380, %r381, %r382;
	// end inline asm
	mov.b64 	%rd295, {%r363, %r368};
	mov.b64 	%fd53, %rd295;
	mov.b64 	{%r374, %r379}, %rd314;
	// begin inline asm
	shfl.sync.down.b32 %r373, %r374, %r380, %r381, %r382;
	// end inline asm
	// begin inline asm
	shfl.sync.down.b32 %r378, %r379, %r380, %r381, %r382;
	// end inline asm
	mov.b64 	%rd43, {%r373, %r378};
	setp.gt.s32 	%p185, %r282, 15;
	mov.u64 	%rd367, %rd314;
	mov.f64 	%fd351, %fd303;
	@%p185 bra 	$L__BB3_47;
	abs.f64 	%fd54, %fd303;
	abs.f64 	%fd55, %fd53;
	setp.lt.f64 	%p186, %fd54, %fd55;
	mov.u64 	%rd367, %rd43;
	mov.f64 	%fd351, %fd53;
	@%p186 bra 	$L__BB3_47;
	setp.lt.f64 	%p187, %fd55, %fd54;
	mov.u64 	%rd367, %rd314;
	mov.f64 	%fd351, %fd303;
	@%p187 bra 	$L__BB3_47;
	setp.lt.s64 	%p188, %rd314, %rd43;
	min.s64 	%rd367, %rd314, %rd43;
	selp.f64 	%fd351, %fd303, %fd53, %p188;
$L__BB3_47:
	setp.ne.s32 	%p189, %r282, 0;
	@%p189 bra 	$L__BB3_49;
	shr.u32 	%r383, %r1, 1;
	and.b32  	%r384, %r383, 496;
	mov.u32 	%r385, _ZN6thrust24THRUST_300001_SM_1000_NS8cuda_cub4core6detail5shmemE;
	add.s32 	%r386, %r385, %r384;
	st.shared.f64 	[%r386+8], %fd351;
	st.shared.u64 	[%r386+16], %rd367;
$L__BB3_49:
	bar.sync 	0;
	setp.ne.s32 	%p190, %r1, 0;
	@%p190 bra 	$L__BB3_204;
	ld.shared.f64 	%fd58, [_ZN6thrust24THRUST_300001_SM_1000_NS8cuda_cub4core6detail5shmemE+24];
	ld.shared.u64 	%rd46, [_ZN6thrust24THRUST_300001_SM_1000_NS8cuda_cub4core6detail5shmemE+32];
	abs.f64 	%fd59, %fd351;
	abs.f64 	%fd60, %fd58;
	setp.lt.f64 	%p191, %fd59, %fd60;
	mov.u64 	%rd316, %rd46;
	mov.f64 	%fd305, %fd58;
	@%p191 bra 	$L__BB3_53;
	setp.lt.f64 	%p192, %fd60, %fd59;
	mov.u64 	%rd316, %rd367;
	mov.f64 	%fd305, %fd351;
	@%p192 bra 	$L__BB3_53;
	setp.lt.s64 	%p193, %rd367, %rd46;
	min.s64 	%rd316, %rd367, %rd46;
	selp.f64 	%fd305, %fd351, %fd58, %p193;
$L__BB3_53:
	ld.shared.f64 	%fd63, [_ZN6thrust24THRUST_300001_SM_1000_NS8cuda_cub4core6detail5shmemE+40];
	ld.shared.u64 	%rd49, [_ZN6thrust24THRUST_300001_SM_1000_NS8cuda_cub4core6detail5shmemE+48];
	abs.f64 	%fd64, %fd305;
	abs.f64 	%fd65, %fd63;
	setp.lt.f64 	%p194, %fd64, %fd65;
	mov.u64 	%rd317, %rd49;
	mov.f64 	%fd306, %fd63;
	@%p194 bra 	$L__BB3_56;
	setp.lt.f64 	%p195, %fd65, %fd64;
	mov.u64 	%rd317, %rd316;
	mov.f64 	%fd306, %fd305;
	@%p195 bra 	$L__BB3_56;
	setp.lt.s64 	%p196, %rd316, %rd49;
	min.s64 	%rd317, %rd316, %rd49;
	selp.f64 	%fd306, %fd305, %fd63, %p196;
$L__BB3_56:
	ld.shared.f64 	%fd68, [_ZN6thrust24THRUST_300001_SM_1000_NS8cuda_cub4core6detail5shmemE+56];
	ld.shared.u64 	%rd52, [_ZN6thrust24THRUST_300001_SM_1000_NS8cuda_cub4core6detail5shmemE+64];
	abs.f64 	%fd69, %fd306;
	abs.f64 	%fd70, %fd68;
	setp.lt.f64 	%p197, %fd69, %fd70;
	mov.u64 	%rd318, %rd52;
	mov.f64 	%fd307, %fd68;
	@%p197 bra 	$L__BB3_59;
	setp.lt.f64 	%p198, %fd70, %fd69;
	mov.u64 	%rd318, %rd317;
	mov.f64 	%fd307, %fd306;
	@%p198 bra 	$L__BB3_59;
	setp.lt.s64 	%p199, %rd317, %rd52;
	min.s64 	%rd318, %rd317, %rd52;
	selp.f64 	%fd307, %fd306, %fd68, %p199;
$L__BB3_59:
	ld.shared.f64 	%fd73, [_ZN6thrust24THRUST_300001_SM_1000_NS8cuda_cub4core6detail5shmemE+72];
	ld.shared.u64 	%rd55, [_ZN6thrust24THRUST_300001_SM_1000_NS8cuda_cub4core6detail5shmemE+80];
	abs.f64 	%fd74, %fd307;
	abs.f64 	%fd75, %fd73;
	setp.lt.f64 	%p200, %fd74, %fd75;
	mov.u64 	%rd319, %rd55;
	mov.f64 	%fd308, %fd73;
	@%p200 bra 	$L__BB3_62;
	setp.lt.f64 	%p201, %fd75, %fd74;
	mov.u64 	%rd319, %rd318;
	mov.f64 	%fd308, %fd307;
	@%p201 bra 	$L__BB3_62;
	setp.lt.s64 	%p202, %rd318, %rd55;
	min.s64 	%rd319, %rd318, %rd55;
	selp.f64 	%fd308, %fd307, %fd73, %p202;
$L__BB3_62:
	ld.shared.f64 	%fd78, [_ZN6thrust24THRUST_300001_SM_1000_NS8cuda_cub4core6detail5shmemE+88];
	ld.shared.u64 	%rd58, [_ZN6thrust24THRUST_300001_SM_1000_NS8cuda_cub4core6detail5shmemE+96];
	abs.f64 	%fd79, %fd308;
	abs.f64 	%fd80, %fd78;
	setp.lt.f64 	%p203, %fd79, %fd80;
	mov.u64 	%rd320, %rd58;
	mov.f64 	%fd309, %fd78;
	@%p203 bra 	$L__BB3_65;
	setp.lt.f64 	%p204, %fd80, %fd79;
	mov.u64 	%rd320, %rd319;
	mov.f64 	%fd309, %fd308;
	@%p204 bra 	$L__BB3_65;
	setp.lt.s64 	%p205, %rd319, %rd58;
	min.s64 	%rd320, %rd319, %rd58;
	selp.f64 	%fd309, %fd308, %fd78, %p205;
$L__BB3_65:
	ld.shared.f64 	%fd83, [_ZN6thrust24THRUST_300001_SM_1000_NS8cuda_cub4core6detail5shmemE+104];
	ld.shared.u64 	%rd61, [_ZN6thrust24THRUST_300001_SM_1000_NS8cuda_cub4core6detail5shmemE+112];
	abs.f64 	%fd84, %fd309;
	abs.f64 	%fd85, %fd83;
	setp.lt.f64 	%p206, %fd84, %fd85;
	mov.u64 	%rd321, %rd61;
	mov.f64 	%fd310, %fd83;
	@%p206 bra 	$L__BB3_68;
	setp.lt.f64 	%p207, %fd85, %fd84;
	mov.u64 	%rd321, %rd320;
	mov.f64 	%fd310, %fd309;
	@%p207 bra 	$L__BB3_68;
	setp.lt.s64 	%p208, %rd320, %rd61;
	min.s64 	%rd321, %rd320, %rd61;
	selp.f64 	%fd310, %fd309, %fd83, %p208;
$L__BB3_68:
	ld.shared.f64 	%fd88, [_ZN6thrust24THRUST_300001_SM_1000_NS8cuda_cub4core6detail5shmemE+120];
	ld.shared.u64 	%rd64, [_ZN6thrust24THRUST_300001_SM_1000_NS8cuda_cub4core6detail5shmemE+128];
	abs.f64 	%fd89, %fd310;
	abs.f64 	%fd90, %fd88;
	setp.lt.f64 	%p209, %fd89, %fd90;
	mov.u64 	%rd367, %rd64;
	mov.f64 	%fd351, %fd88;
	@%p209 bra 	$L__BB3_204;
	setp.lt.f64 	%p210, %fd90, %fd89;
	mov.u64 	%rd367, %rd321;
	mov.f64 	%fd351, %fd310;
	@%p210 bra 	$L__BB3_204;
	setp.lt.s64 	%p211, %rd321, %rd64;
	min.s64 	%rd367, %rd321, %rd64;
	selp.f64 	%fd351, %fd310, %fd88, %p211;
	bra.uni 	$L__BB3_204;
$L__BB3_71:
	// begin inline asm
	mov.u32 %r169, %laneid;
	// end inline asm
	and.b32  	%r190, %r1, 992;
	add.s32 	%r191, %r190, 32;
	setp.gt.s32 	%p118, %r191, %r36;
	not.b32 	%r192, %r190;
	add.s32 	%r193, %r36, %r192;
	selp.b32 	%r188, %r193, 31, %p118;
	mov.b64 	%rd276, %fd298;
	mov.b64 	{%r171, %r176}, %rd276;
	mov.b32 	%r187, 1;
	mov.b32 	%r189, -1;
	// begin inline asm
	shfl.sync.down.b32 %r170, %r171, %r187, %r188, %r189;
	// end inline asm
	// begin inline asm
	shfl.sync.down.b32 %r175, %r176, %r187, %r188, %r189;
	// end inline asm
	mov.b64 	%rd277, {%r170, %r175};
	mov.b64 	%fd92, %rd277;
	mov.b64 	{%r181, %r186}, %rd309;
	// begin inline asm
	shfl.sync.down.b32 %r180, %r181, %r187, %r188, %r189;
	// end inline asm
	// begin inline asm
	shfl.sync.down.b32 %r185, %r186, %r187, %r188, %r189;
	// end inline asm
	mov.b64 	%rd66, {%r180, %r185};
	setp.ge.s32 	%p119, %r169, %r188;
	mov.u64 	%rd322, %rd309;
	mov.f64 	%fd311, %fd298;
	@%p119 bra 	$L__BB3_75;
	abs.f64 	%fd93, %fd298;
	abs.f64 	%fd94, %fd92;
	setp.lt.f64 	%p120, %fd93, %fd94;
	mov.u64 	%rd322, %rd66;
	mov.f64 	%fd311, %fd92;
	@%p120 bra 	$L__BB3_75;
	setp.lt.f64 	%p121, %fd94, %fd93;
	mov.u64 	%rd322, %rd309;
	mov.f64 	%fd311, %fd298;
	@%p121 bra 	$L__BB3_75;
	setp.lt.s64 	%p122, %rd309, %rd66;
	min.s64 	%rd322, %rd309, %rd66;
	selp.f64 	%fd311, %fd298, %fd92, %p122;
$L__BB3_75:
	mov.b64 	%rd278, %fd311;
	mov.b64 	{%r195, %r200}, %rd278;
	mov.b32 	%r211, 2;
	mov.b32 	%r213, -1;
	// begin inline asm
	shfl.sync.down.b32 %r194, %r195, %r211, %r188, %r213;
	// end inline asm
	// begin inline asm
	shfl.sync.down.b32 %r199, %r200, %r211, %r188, %r213;
	// end inline asm
	mov.b64 	%rd279, {%r194, %r199};
	mov.b64 	%fd97, %rd279;
	mov.b64 	{%r205, %r210}, %rd322;
	// begin inline asm
	shfl.sync.down.b32 %r204, %r205, %r211, %r188, %r213;
	// end inline asm
	// begin inline asm
	shfl.sync.down.b32 %r209, %r210, %r211, %r188, %r213;
	// end inline asm
	mov.b64 	%rd69, {%r204, %r209};
	add.s32 	%r214, %r169, 2;
	setp.gt.s32 	%p123, %r214, %r188;
	mov.u64 	%rd323, %rd322;
	mov.f64 	%fd312, %fd311;
	@%p123 bra 	$L__BB3_79;
	abs.f64 	%fd98, %fd311;
	abs.f64 	%fd99, %fd97;
	setp.lt.f64 	%p124, %fd98, %fd99;
	mov.u64 	%rd323, %rd69;
	mov.f64 	%fd312, %fd97;
	@%p124 bra 	$L__BB3_79;
	setp.lt.f64 	%p125, %fd99, %fd98;
	mov.u64 	%rd323, %rd322;
	mov.f64 	%fd312, %fd311;
	@%p125 bra 	$L__BB3_79;
	setp.lt.s64 	%p126, %rd322, %rd69;
	min.s64 	%rd323, %rd322, %rd69;
	selp.f64 	%fd312, %fd311, %fd97, %p126;
$L__BB3_79:
	mov.b64 	%rd280, %fd312;
	mov.b64 	{%r216, %r221}, %rd280;
	mov.b32 	%r232, 4;
	mov.b32 	%r234, -1;
	// begin inline asm
	shfl.sync.down.b32 %r215, %r216, %r232, %r188, %r234;
	// end inline asm
	// begin inline asm
	shfl.sync.down.b32 %r220, %r221, %r232, %r188, %r234;
	// end inline asm
	mov.b64 	%rd281, {%r215, %r220};
	mov.b64 	%fd102, %rd281;
	mov.b64 	{%r226, %r231}, %rd323;
	// begin inline asm
	shfl.sync.down.b32 %r225, %r226, %r232, %r188, %r234;
	// end inline asm
	// begin inline asm
	shfl.sync.down.b32 %r230, %r231, %r232, %r188, %r234;
	// end inline asm
	mov.b64 	%rd72, {%r225, %r230};
	add.s32 	%r235, %r169, 4;
	setp.gt.s32 	%p127, %r235, %r188;
	mov.u64 	%rd324, %rd323;
	mov.f64 	%fd313, %fd312;
	@%p127 bra 	$L__BB3_83;
	abs.f64 	%fd103, %fd312;
	abs.f64 	%fd104, %fd102;
	setp.lt.f64 	%p128, %fd103, %fd104;
	mov.u64 	%rd324, %rd72;
	mov.f64 	%fd313, %fd102;
	@%p128 bra 	$L__BB3_83;
	setp.lt.f64 	%p129, %fd104, %fd103;
	mov.u64 	%rd324, %rd323;
	mov.f64 	%fd313, %fd312;
	@%p129 bra 	$L__BB3_83;
	setp.lt.s64 	%p130, %rd323, %rd72;
	min.s64 	%rd324, %rd323, %rd72;
	selp.f64 	%fd313, %fd312, %fd102, %p130;
$L__BB3_83:
	mov.b64 	%rd282, %fd313;
	mov.b64 	{%r237, %r242}, %rd282;
	mov.b32 	%r253, 8;
	mov.b32 	%r255, -1;
	// begin inline asm
	shfl.sync.down.b32 %r236, %r237, %r253, %r188, %r255;
	// end inline asm
	// begin inline asm
	shfl.sync.down.b32 %r241, %r242, %r253, %r188, %r255;
	// end inline asm
	mov.b64 	%rd283, {%r236, %r241};
	mov.b64 	%fd107, %rd283;
	mov.b64 	{%r247, %r252}, %rd324;
	// begin inline asm
	shfl.sync.down.b32 %r246, %r247, %r253, %r188, %r255;
	// end inline asm
	// begin inline asm
	shfl.sync.down.b32 %r251, %r252, %r253, %r188, %r255;
	// end inline asm
	mov.b64 	%rd75, {%r246, %r251};
	add.s32 	%r256, %r169, 8;
	setp.gt.s32 	%p131, %r256, %r188;
	mov.u64 	%rd325, %rd324;
	mov.f64 	%fd314, %fd313;
	@%p131 bra 	$L__BB3_87;
	abs.f64 	%fd108, %fd313;
	abs.f64 	%fd109, %fd107;
	setp.lt.f64 	%p132, %fd108, %fd109;
	mov.u64 	%rd325, %rd75;
	mov.f64 	%fd314, %fd107;
	@%p132 bra 	$L__BB3_87;
	setp.lt.f64 	%p133, %fd109, %fd108;
	mov.u64 	%rd325, %rd324;
	mov.f64 	%fd314, %fd313;
	@%p133 bra 	$L__BB3_87;
	setp.lt.s64 	%p134, %rd324, %rd75;
	min.s64 	%rd325, %rd324, %rd75;
	selp.f64 	%fd314, %fd313, %fd107, %p134;
$L__BB3_87:
	mov.b64 	%rd284, %fd314;
	mov.b64 	{%r258, %r263}, %rd284;
	mov.b32 	%r274, 16;
	mov.b32 	%r276, -1;
	// begin inline asm
	shfl.sync.down.b32 %r257, %r258, %r274, %r188, %r276;
	// end inline asm
	// begin inline asm
	shfl.sync.down.b32 %r262, %r263, %r274, %r188, %r276;
	// end inline asm
	mov.b64 	%rd285, {%r257, %r262};
	mov.b64 	%fd112, %rd285;
	mov.b64 	{%r268, %r273}, %rd325;
	// begin inline asm
	shfl.sync.down.b32 %r267, %r268, %r274, %r188, %r276;
	// end inline asm
	// begin inline asm
	shfl.sync.down.b32 %r272, %r273, %r274, %r188, %r276;
	// end inline asm
	mov.b64 	%rd78, {%r267, %r272};
	add.s32 	%r277, %r169, 16;
	setp.gt.s32 	%p135, %r277, %r188;
	mov.u64 	%rd367, %rd325;
	mov.f64 	%fd351, %fd314;
	@%p135 bra 	$L__BB3_91;
	abs.f64 	%fd113, %fd314;
	abs.f64 	%fd114, %fd112;
	setp.lt.f64 	%p136, %fd113, %fd114;
	mov.u64 	%rd367, %rd78;
	mov.f64 	%fd351, %fd112;
	@%p136 bra 	$L__BB3_91;
	setp.lt.f64 	%p137, %fd114, %fd113;
	mov.u64 	%rd367, %rd325;
	mov.f64 	%fd351, %fd314;
	@%p137 bra 	$L__BB3_91;
	setp.lt.s64 	%p138, %rd325, %rd78;
	min.s64 	%rd367, %rd325, %rd78;
	selp.f64 	%fd351, %fd314, %fd112, %p138;
$L__BB3_91:
	setp.ne.s32 	%p139, %r169, 0;
	@%p139 bra 	$L__BB3_93;
	shr.u32 	%r278, %r1, 1;
	and.b32  	%r279, %r278, 496;
	mov.u32 	%r280, _ZN6thrust24THRUST_300001_SM_1000_NS8cuda_cub4core6detail5shmemE;
	add.s32 	%r281, %r280, %r279;
	st.shared.f64 	[%r281+8], %fd351;
	st.shared.u64 	[%r281+16], %rd367;
$L__BB3_93:
	bar.sync 	0;
	setp.ne.s32 	%p140, %r1, 0;
	@%p140 bra 	$L__BB3_204;
	setp.lt.s32 	%p141, %r36, 33;
	mov.f64 	%fd316, %fd351;
	mov.u64 	%rd327, %rd367;
	@%p141 bra 	$L__BB3_98;
	ld.shared.f64 	%fd117, [_ZN6thrust24THRUST_300001_SM_1000_NS8cuda_cub4core6detail5shmemE+24];
	ld.shared.u64 	%rd81, [_ZN6thrust24THRUST_300001_SM_1000_NS8cuda_cub4core6detail5shmemE+32];
	abs.f64 	%fd118, %fd351;
	abs.f64 	%fd119, %fd117;
	setp.lt.f64 	%p142, %fd118, %fd119;
	mov.f64 	%fd316, %fd117;
	mov.u64 	%rd327, %rd81;
	@%p142 bra 	$L__BB3_98;
	setp.lt.f64 	%p143, %fd119, %fd118;
	mov.f64 	%fd316, %fd351;
	mov.u64 	%rd327, %rd367;
	@%p143 bra 	$L__BB3_98;
	setp.lt.s64 	%p144, %rd367, %rd81;
	min.s64 	%rd327, %rd367, %rd81;
	selp.f64 	%fd316, %fd351, %fd117, %p144;
$L__BB3_98:
	setp.lt.s32 	%p145, %r36, 65;
	mov.f64 	%fd317, %fd316;
	mov.u64 	%rd328, %rd327;
	@%p145 bra 	$L__BB3_102;
	ld.shared.f64 	%fd122, [_ZN6thrust24THRUST_300001_SM_1000_NS8cuda_cub4core6detail5shmemE+40];
	ld.shared.u64 	%rd84, [_ZN6thrust24THRUST_300001_SM_1000_NS8cuda_cub4core6detail5shmemE+48];
	abs.f64 	%fd123, %fd316;
	abs.f64 	%fd124, %fd122;
	setp.lt.f64 	%p146, %fd123, %fd124;
	mov.f64 	%fd317, %fd122;
	mov.u64 	%rd328, %rd84;
	@%p146 bra 	$L__BB3_102;
	setp.lt.f64 	%p147, %fd124, %fd123;
	mov.f64 	%fd317, %fd316;
	mov.u64 	%rd328, %rd327;
	@%p147 bra 	$L__BB3_102;
	setp.lt.s64 	%p148, %rd327, %rd84;
	min.s64 	%rd328, %rd327, %rd84;
	selp.f64 	%fd317, %fd316, %fd122, %p148;
$L__BB3_102:
	setp.lt.s32 	%p149, %r36, 97;
	mov.f64 	%fd318, %fd317;
	mov.u64 	%rd329, %rd328;
	@%p149 bra 	$L__BB3_106;
	ld.shared.f64 	%fd127, [_ZN6thrust24THRUST_300001_SM_1000_NS8cuda_cub4core6detail5shmemE+56];
	ld.shared.u64 	%rd87, [_ZN6thrust24THRUST_300001_SM_1000_NS8cuda_cub4core6detail5shmemE+64];
	abs.f64 	%fd128, %fd317;
	abs.f64 	%fd129, %fd127;
	setp.lt.f64 	%p150, %fd128, %fd129;
	mov.f64 	%fd318, %fd127;
	mov.u64 	%rd329, %rd87;
	@%p150 bra 	$L__BB3_106;
	setp.lt.f64 	%p151, %fd129, %fd128;
	mov.f64 	%fd318, %fd317;
	mov.u64 	%rd329, %rd328;
	@%p151 bra 	$L__BB3_106;
	setp.lt.s64 	%p152, %rd328, %rd87;
	min.s64 	%rd329, %rd328, %rd87;
	selp.f64 	%fd318, %fd317, %fd127, %p152;
$L__BB3_106:
	setp.lt.s32 	%p153, %r36, 129;
	mov.f64 	%fd319, %fd318;
	mov.u64 	%rd330, %rd329;
	@%p153 bra 	$L__BB3_110;
	ld.shared.f64 	%fd132, [_ZN6thrust24THRUST_300001_SM_1000_NS8cuda_cub4core6detail5shmemE+72];
	ld.shared.u64 	%rd90, [_ZN6thrust24THRUST_300001_SM_1000_NS8cuda_cub4core6detail5shmemE+80];
	abs.f64 	%fd133, %fd318;
	abs.f64 	%fd134, %fd132;
	setp.lt.f64 	%p154, %fd133, %fd134;
	mov.f64 	%fd319, %fd132;
	mov.u64 	%rd330, %rd90;
	@%p154 bra 	$L__BB3_110;
	setp.lt.f64 	%p155, %fd134, %fd133;
	mov.f64 	%fd319, %fd318;
	mov.u64 	%rd330, %rd329;
	@%p155 bra 	$L__BB3_110;
	setp.lt.s64 	%p156, %rd329, %rd90;
	min.s64 	%rd330, %rd329, %rd90;
	selp.f64 	%fd319, %fd318, %fd132, %p156;
$L__BB3_110:
	setp.lt.s32 	%p157, %r36, 161;
	mov.f64 	%fd320, %fd319;
	mov.u64 	%rd331, %rd330;
	@%p157 bra 	$L__BB3_114;
	ld.shared.f64 	%fd137, [_ZN6thrust24THRUST_300001_SM_1000_NS8cuda_cub4core6detail5shmemE+88];
	ld.shared.u64 	%rd93, [_ZN6thrust24THRUST_300001_SM_1000_NS8cuda_cub4core6detail5shmemE+96];
	abs.f64 	%fd138, %fd319;
	abs.f64 	%fd139, %fd137;
	setp.lt.f64 	%p158, %fd138, %fd139;
	mov.f64 	%fd320, %fd137;
	mov.u64 	%rd331, %rd93;
	@%p158 bra 	$L__BB3_114;
	setp.lt.f64 	%p159, %fd139, %fd138;
	mov.f64 	%fd320, %fd319;
	mov.u64 	%rd331, %rd330;
	@%p159 bra 	$L__BB3_114;
	setp.lt.s64 	%p160, %rd330, %rd93;
	min.s64 	%rd331, %rd330, %rd93;
	selp.f64 	%fd320, %fd319, %fd137, %p160;
$L__BB3_114:
	setp.lt.s32 	%p161, %r36, 193;
	mov.f64 	%fd321, %fd320;
	mov.u64 	%rd332, %rd331;
	@%p161 bra 	$L__BB3_118;
	ld.shared.f64 	%fd142, [_ZN6thrust24THRUST_300001_SM_1000_NS8cuda_cub4core6detail5shmemE+104];
	ld.shared.u64 	%rd96, [_ZN6thrust24THRUST_300001_SM_1000_NS8cuda_cub4core6detail5shmemE+112];
	abs.f64 	%fd143, %fd320;
	abs.f64 	%fd144, %fd142;
	setp.lt.f64 	%p162, %fd143, %fd144;
	mov.f64 	%fd321, %fd142;
	mov.u64 	%rd332, %rd96;
	@%p162 bra 	$L__BB3_118;
	setp.lt.f64 	%p163, %fd144, %fd143;
	mov.f64 	%fd321, %fd320;
	mov.u64 	%rd332, %rd331;
	@%p163 bra 	$L__BB3_118;
	setp.lt.s64 	%p164, %rd331, %rd96;
	min.s64 	%rd332, %rd331, %rd96;
	selp.f64 	%fd321, %fd320, %fd142, %p164;
$L__BB3_118:
	setp.lt.s32 	%p165, %r36, 225;
	mov.u64 	%rd367, %rd332;
	mov.f64 	%fd351, %fd321;
	@%p165 bra 	$L__BB3_204;
	ld.shared.f64 	%fd147, [_ZN6thrust24THRUST_300001_SM_1000_NS8cuda_cub4core6detail5shmemE+120];
	ld.shared.u64 	%rd99, [_ZN6thrust24THRUST_300001_SM_1000_NS8cuda_cub4core6detail5shmemE+128];
	abs.f64 	%fd148, %fd321;
	abs.f64 	%fd149, %fd147;
	setp.lt.f64 	%p166, %fd148, %fd149;
	mov.u64 	%rd367, %rd99;
	mov.f64 	%fd351, %fd147;
	@%p166 bra 	$L__BB3_204;
	setp.lt.f64 	%p167, %fd149, %fd148;
	mov.u64 	%rd367, %rd332;
	mov.f64 	%fd351, %fd321;
	@%p167 bra 	$L__BB3_204;
	setp.lt.s64 	%p168, %rd332, %rd99;
	min.s64 	%rd367, %rd332, %rd99;
	selp.f64 	%fd351, %fd321, %fd147, %p168;
	bra.uni 	$L__BB3_204;
$L__BB3_122:
	mov.u32 	%r17, %tid.x;
	cvt.u64.u32 	%rd200, %r17;
	cvta.to.global.u64 	%rd201, %rd197;
	mul.wide.u32 	%rd202, %r17, 8;
	add.s64 	%rd203, %rd201, %rd202;
	ld.global.f64 	%fd274, [%rd203];
	add.s32 	%r37, %r17, 256;
	cvt.u64.u32 	%rd204, %r37;
	ld.global.f64 	%fd275, [%rd203+2048];
	add.s32 	%r38, %r17, 512;
	cvt.u64.u32 	%rd205, %r38;
	ld.global.f64 	%fd276, [%rd203+4096];
	add.s32 	%r39, %r17, 768;
	cvt.u64.u32 	%rd206, %r39;
	ld.global.f64 	%fd277, [%rd203+6144];
	or.b32  	%r40, %r17, 1024;
	cvt.u64.u32 	%rd101, %r40;
	add.s64 	%rd354, %rd198, %rd101;
	ld.global.f64 	%fd338, [%rd203+8192];
	abs.f64 	%fd278, %fd274;
	abs.f64 	%fd279, %fd275;
	setp.geu.f64 	%p3, %fd278, %fd279;
	selp.f64 	%fd280, %fd274, %fd275, %p3;
	selp.b64 	%rd207, %rd200, %rd204, %p3;
	abs.f64 	%fd281, %fd280;
	abs.f64 	%fd282, %fd276;
	setp.geu.f64 	%p4, %fd281, %fd282;
	selp.f64 	%fd283, %fd280, %fd276, %p4;
	selp.b64 	%rd208, %rd207, %rd205, %p4;
	abs.f64 	%fd284, %fd283;
	abs.f64 	%fd285, %fd277;
	setp.geu.f64 	%p5, %fd284, %fd285;
	selp.f64 	%fd152, %fd283, %fd277, %p5;
	selp.b64 	%rd104, %rd208, %rd206, %p5;
	abs.f64 	%fd153, %fd152;
	abs.f64 	%fd154, %fd338;
	setp.lt.f64 	%p6, %fd153, %fd154;
	@%p6 bra 	$L__BB3_124;
	setp.lt.f64 	%p7, %fd154, %fd153;
	setp.lt.u64 	%p8, %rd104, %rd101;
	or.pred  	%p9, %p7, %p8;
	selp.f64 	%fd338, %fd152, %fd338, %p9;
	add.s64 	%rd211, %rd198, %rd104;
	selp.b64 	%rd354, %rd211, %rd354, %p9;
$L__BB3_124:
	setp.lt.u32 	%p10, %r36, 2560;
	mov.b32 	%r394, 1280;
	@%p10 bra 	$L__BB3_137;
	mov.b32 	%r393, 1280;
	mov.f64 	%fd323, %fd338;
$L__BB3_126:
	cvt.u64.u32 	%rd212, %r393;
	add.s64 	%rd213, %rd200, %rd212;
	mul.wide.u32 	%rd214, %r393, 8;
	cvta.to.global.u64 	%rd215, %rd197;
	add.s64 	%rd217, %rd215, %rd202;
	add.s64 	%rd218, %rd217, %rd214;
	add.s64 	%rd335, %rd213, %rd198;
	ld.global.f64 	%fd324, [%rd218];
	ld.global.f64 	%fd325, [%rd218+2048];
	ld.global.f64 	%fd326, [%rd218+4096];
	ld.global.f64 	%fd327, [%rd218+6144];
	ld.global.f64 	%fd338, [%rd218+8192];
	abs.f64 	%fd163, %fd323;
	abs.f64 	%fd164, %fd324;
	setp.lt.f64 	%p11, %fd163, %fd164;
	@%p11 bra 	$L__BB3_128;
	setp.lt.f64 	%p12, %fd164, %fd163;
	setp.lt.s64 	%p13, %rd354, %rd335;
	or.pred  	%p14, %p12, %p13;
	selp.f64 	%fd324, %fd323, %fd324, %p14;
	selp.b64 	%rd335, %rd354, %rd335, %p14;
$L__BB3_128:
	cvt.u64.u32 	%rd219, %r393;
	add.s64 	%rd220, %rd200, %rd219;
	add.s64 	%rd221, %rd220, %rd198;
	add.s64 	%rd336, %rd221, 256;
	abs.f64 	%fd167, %fd324;
	abs.f64 	%fd168, %fd325;
	setp.lt.f64 	%p15, %fd167, %fd168;
	@%p15 bra 	$L__BB3_130;
	setp.lt.f64 	%p16, %fd168, %fd167;
	add.s64 	%rd226, %rd221, 256;
	setp.lt.s64 	%p17, %rd335, %rd226;
	or.pred  	%p18, %p16, %p17;
	selp.f64 	%fd325, %fd324, %fd325, %p18;
	selp.b64 	%rd336, %rd335, %rd226, %p18;
$L__BB3_130:
	add.s64 	%rd337, %rd221, 512;
	abs.f64 	%fd171, %fd325;
	abs.f64 	%fd172, %fd326;
	setp.lt.f64 	%p19, %fd171, %fd172;
	@%p19 bra 	$L__BB3_132;
	setp.lt.f64 	%p20, %fd172, %fd171;
	add.s64 	%rd234, %rd221, 512;
	setp.lt.s64 	%p21, %rd336, %rd234;
	or.pred  	%p22, %p20, %p21;
	selp.f64 	%fd326, %fd325, %fd326, %p22;
	selp.b64 	%rd337, %rd336, %rd234, %p22;
$L__BB3_132:
	add.s64 	%rd338, %rd221, 768;
	abs.f64 	%fd175, %fd326;
	abs.f64 	%fd176, %fd327;
	setp.lt.f64 	%p23, %fd175, %fd176;
	@%p23 bra 	$L__BB3_134;
	setp.lt.f64 	%p24, %fd176, %fd175;
	setp.lt.s64 	%p25, %rd337, %rd338;
	or.pred  	%p26, %p24, %p25;
	selp.f64 	%fd327, %fd326, %fd327, %p26;
	selp.b64 	%rd338, %rd337, %rd338, %p26;
$L__BB3_134:
	add.s64 	%rd354, %rd221, 1024;
	abs.f64 	%fd179, %fd327;
	abs.f64 	%fd180, %fd338;
	setp.lt.f64 	%p27, %fd179, %fd180;
	@%p27 bra 	$L__BB3_136;
	setp.lt.f64 	%p28, %fd180, %fd179;
	setp.lt.s64 	%p29, %rd338, %rd354;
	or.pred  	%p30, %p28, %p29;
	selp.f64 	%fd338, %fd327, %fd338, %p30;
	selp.b64 	%rd354, %rd338, %rd354, %p30;
$L__BB3_136:
	add.s32 	%r394, %r393, 1280;
	add.s32 	%r43, %r393, 2560;
	setp.le.s32 	%p31, %r43, %r36;
	mov.u32 	%r393, %r394;
	mov.f64 	%fd323, %fd338;
	@%p31 bra 	$L__BB3_126;
$L__BB3_137:
	setp.le.s32 	%p32, %r36, %r394;
	@%p32 bra 	$L__BB3_160;
	sub.s32 	%r21, %r36, %r394;
	setp.ge.s32 	%p33, %r17, %r21;
	@%p33 bra 	$L__BB3_160;
	cvta.to.global.u64 	%rd127, %rd197;
	not.b32 	%r44, %r17;
	add.s32 	%r45, %r36, %r44;
	sub.s32 	%r22, %r45, %r394;
	and.b32  	%r46, %r22, 768;
	setp.eq.s32 	%p34, %r46, 768;
	mov.u32 	%r397, %r17;
	@%p34 bra 	$L__BB3_145;
	add.s32 	%r47, %r17, %r394;
	cvt.u64.u32 	%rd242, %r47;
	add.s64 	%rd342, %rd198, %rd242;
	mul.wide.u32 	%rd243, %r47, 8;
	add.s64 	%rd341, %rd127, %rd243;
	shr.u32 	%r48, %r22, 8;
	add.s32 	%r49, %r48, 1;
	and.b32  	%r50, %r49, 3;
	neg.s32 	%r395, %r50;
	mov.u32 	%r397, %r17;
$L__BB3_141:
	.pragma "nounroll";
	mov.u64 	%rd132, %rd354;
	mov.f64 	%fd184, %fd338;
	ld.global.f64 	%fd185, [%rd341];
	abs.f64 	%fd186, %fd184;
	abs.f64 	%fd187, %fd185;
	setp.lt.f64 	%p35, %fd186, %fd187;
	mov.f64 	%fd338, %fd185;
	mov.u64 	%rd354, %rd342;
	@%p35 bra 	$L__BB3_144;
	setp.lt.f64 	%p36, %fd187, %fd186;
	mov.f64 	%fd338, %fd184;
	mov.u64 	%rd354, %rd132;
	@%p36 bra 	$L__BB3_144;
	setp.lt.s64 	%p37, %rd132, %rd342;
	selp.f64 	%fd338, %fd184, %fd185, %p37;
	min.s64 	%rd354, %rd132, %rd342;
$L__BB3_144:
	add.s32 	%r397, %r397, 256;
	add.s64 	%rd342, %rd342, 256;
	add.s64 	%rd341, %rd341, 2048;
	add.s32 	%r395, %r395, 1;
	setp.ne.s32 	%p38, %r395, 0;
	@%p38 bra 	$L__BB3_141;
$L__BB3_145:
	setp.lt.u32 	%p39, %r22, 768;
	@%p39 bra 	$L__BB3_160;
	add.s32 	%r398, %r397, %r394;
	cvt.u64.u32 	%rd244, %r398;
	add.s64 	%rd349, %rd198, %rd244;
	cvt.u64.u32 	%rd245, %r397;
	cvt.u64.u32 	%rd246, %r394;
	add.s64 	%rd247, %rd245, %rd246;
	shl.b64 	%rd248, %rd247, 3;
	add.s64 	%rd249, %rd248, %rd127;
	add.s64 	%rd348, %rd249, 6144;
	mul.wide.u32 	%rd250, %r398, 8;
	add.s64 	%rd347, %rd127, %rd250;
	add.s32 	%r399, %r397, 512;
$L__BB3_147:
	mov.u32 	%r32, %r399;
	ld.global.f64 	%fd193, [%rd347];
	abs.f64 	%fd194, %fd338;
	abs.f64 	%fd195, %fd193;
	setp.lt.f64 	%p40, %fd194, %fd195;
	mov.f64 	%fd335, %fd193;
	mov.u64 	%rd351, %rd349;
	@%p40 bra 	$L__BB3_150;
	setp.lt.f64 	%p41, %fd195, %fd194;
	mov.f64 	%fd335, %fd338;
	mov.u64 	%rd351, %rd354;
	@%p41 bra 	$L__BB3_150;
	setp.lt.s64 	%p42, %rd354, %rd349;
	selp.f64 	%fd335, %fd338, %fd193, %p42;
	min.s64 	%rd351, %rd354, %rd349;
$L__BB3_150:
	add.s32 	%r51, %r398, 256;
	cvt.u64.u32 	%rd251, %r51;
	add.s64 	%rd148, %rd198, %rd251;
	ld.global.f64 	%fd198, [%rd348+-4096];
	abs.f64 	%fd199, %fd335;
	abs.f64 	%fd200, %fd198;
	setp.lt.f64 	%p43, %fd199, %fd200;
	mov.f64 	%fd336, %fd198;
	mov.u64 	%rd352, %rd148;
	@%p43 bra 	$L__BB3_153;
	setp.lt.f64 	%p44, %fd200, %fd199;
	mov.f64 	%fd336, %fd335;
	mov.u64 	%rd352, %rd351;
	@%p44 bra 	$L__BB3_153;
	setp.lt.s64 	%p45, %rd351, %rd148;
	selp.f64 	%fd336, %fd335, %fd198, %p45;
	min.s64 	%rd352, %rd351, %rd148;
$L__BB3_153:
	add.s32 	%r52, %r398, 512;
	cvt.u64.u32 	%rd252, %r52;
	add.s64 	%rd151, %rd198, %rd252;
	ld.global.f64 	%fd203, [%rd348+-2048];
	abs.f64 	%fd204, %fd336;
	abs.f64 	%fd205, %fd203;
	setp.lt.f64 	%p46, %fd204, %fd205;
	mov.f64 	%fd337, %fd203;
	mov.u64 	%rd353, %rd151;
	@%p46 bra 	$L__BB3_156;
	setp.lt.f64 	%p47, %fd205, %fd204;
	mov.f64 	%fd337, %fd336;
	mov.u64 	%rd353, %rd352;
	@%p47 bra 	$L__BB3_156;
	setp.lt.s64 	%p48, %rd352, %rd151;
	selp.f64 	%fd337, %fd336, %fd203, %p48;
	min.s64 	%rd353, %rd352, %rd151;
$L__BB3_156:
	add.s32 	%r53, %r398, 768;
	cvt.u64.u32 	%rd253, %r53;
	add.s64 	%rd154, %rd198, %rd253;
	ld.global.f64 	%fd208, [%rd348];
	abs.f64 	%fd209, %fd337;
	abs.f64 	%fd210, %fd208;
	setp.lt.f64 	%p49, %fd209, %fd210;
	mov.f64 	%fd338, %fd208;
	mov.u64 	%rd354, %rd154;
	@%p49 bra 	$L__BB3_159;
	setp.lt.f64 	%p50, %fd210, %fd209;
	mov.f64 	%fd338, %fd337;
	mov.u64 	%rd354, %rd353;
	@%p50 bra 	$L__BB3_159;
	setp.lt.s64 	%p51, %rd353, %rd154;
	selp.f64 	%fd338, %fd337, %fd208, %p51;
	min.s64 	%rd354, %rd353, %rd154;
$L__BB3_159:
	add.s64 	%rd349, %rd349, 1024;
	add.s64 	%rd348, %rd348, 8192;
	add.s64 	%rd347, %rd347, 8192;
	add.s32 	%r399, %r32, 1024;
	add.s32 	%r54, %r32, 512;
	add.s32 	%r398, %r398, 1024;
	setp.lt.s32 	%p52, %r54, %r21;
	@%p52 bra 	$L__BB3_147;
$L__BB3_160:
	// begin inline asm
	mov.u32 %r55, %laneid;
	// end inline asm
	mov.b64 	%rd254, %fd338;
	mov.b64 	{%r57, %r62}, %rd254;
	mov.b32 	%r73, 1;
	mov.b32 	%r74, 31;
	mov.b32 	%r75, -1;
	// begin inline asm
	shfl.sync.down.b32 %r56, %r57, %r73, %r74, %r75;
	// end inline asm
	// begin inline asm
	shfl.sync.down.b32 %r61, %r62, %r73, %r74, %r75;
	// end inline asm
	mov.b64 	%rd255, {%r56, %r61};
	mov.b64 	%fd214, %rd255;
	mov.b64 	{%r67, %r72}, %rd354;
	// begin inline asm
	shfl.sync.down.b32 %r66, %r67, %r73, %r74, %r75;
	// end inline asm
	// begin inline asm
	shfl.sync.down.b32 %r71, %r72, %r73, %r74, %r75;
	// end inline asm
	mov.b64 	%rd161, {%r66, %r71};
	setp.gt.s32 	%p53, %r55, 30;
	mov.f64 	%fd340, %fd338;
	mov.u64 	%rd356, %rd354;
	@%p53 bra 	$L__BB3_164;
	abs.f64 	%fd215, %fd338;
	abs.f64 	%fd216, %fd214;
	setp.lt.f64 	%p54, %fd215, %fd216;
	mov.f64 	%fd340, %fd214;
	mov.u64 	%rd356, %rd161;
	@%p54 bra 	$L__BB3_164;
	setp.lt.f64 	%p55, %fd216, %fd215;
	mov.f64 	%fd340, %fd338;
	mov.u64 	%rd356, %rd354;
	@%p55 bra 	$L__BB3_164;
	setp.lt.s64 	%p56, %rd354, %rd161;
	selp.f64 	%fd340, %fd338, %fd214, %p56;
	min.s64 	%rd356, %rd354, %rd161;
$L__BB3_164:
	mov.b64 	%rd256, %fd340;
	mov.b64 	{%r77, %r82}, %rd256;
	mov.b32 	%r93, 2;
	mov.b32 	%r94, 31;
	mov.b32 	%r95, -1;
	// begin inline asm
	shfl.sync.down.b32 %r76, %r77, %r93, %r94, %r95;
	// end inline asm
	// begin inline asm
	shfl.sync.down.b32 %r81, %r82, %r93, %r94, %r95;
	// end inline asm
	mov.b64 	%rd257, {%r76, %r81};
	mov.b64 	%fd219, %rd257;
	mov.b64 	{%r87, %r92}, %rd356;
	// begin inline asm
	shfl.sync.down.b32 %r86, %r87, %r93, %r94, %r95;
	// end inline asm
	// begin inline asm
	shfl.sync.down.b32 %r91, %r92, %r93, %r94, %r95;
	// end inline asm
	mov.b64 	%rd164, {%r86, %r91};
	setp.gt.s32 	%p57, %r55, 29;
	mov.f64 	%fd341, %fd340;
	mov.u64 	%rd357, %rd356;
	@%p57 bra 	$L__BB3_168;
	abs.f64 	%fd220, %fd340;
	abs.f64 	%fd221, %fd219;
	setp.lt.f64 	%p58, %fd220, %fd221;
	mov.f64 	%fd341, %fd219;
	mov.u64 	%rd357, %rd164;
	@%p58 bra 	$L__BB3_168;
	setp.lt.f64 	%p59, %fd221, %fd220;
	mov.f64 	%fd341, %fd340;
	mov.u64 	%rd357, %rd356;
	@%p59 bra 	$L__BB3_168;
	setp.lt.s64 	%p60, %rd356, %rd164;
	selp.f64 	%fd341, %fd340, %fd219, %p60;
	min.s64 	%rd357, %rd356, %rd164;
$L__BB3_168:
	mov.b64 	%rd258, %fd341;
	mov.b64 	{%r97, %r102}, %rd258;
	mov.b32 	%r113, 4;
	mov.b32 	%r114, 31;
	mov.b32 	%r115, -1;
	// begin inline asm
	shfl.sync.down.b32 %r96, %r97, %r113, %r114, %r115;
	// end inline asm
	// begin inline asm
	shfl.sync.down.b32 %r101, %r102, %r113, %r114, %r115;
	// end inline asm
	mov.b64 	%rd259, {%r96, %r101};
	mov.b64 	%fd224, %rd259;
	mov.b64 	{%r107, %r112}, %rd357;
	// begin inline asm
	shfl.sync.down.b32 %r106, %r107, %r113, %r114, %r115;
	// end inline asm
	// begin inline asm
	shfl.sync.down.b32 %r111, %r112, %r113, %r114, %r115;
	// end inline asm
	mov.b64 	%rd167, {%r106, %r111};
	setp.gt.s32 	%p61, %r55, 27;
	mov.f64 	%fd342, %fd341;
	mov.u64 	%rd358, %rd357;
	@%p61 bra 	$L__BB3_172;
	abs.f64 	%fd225, %fd341;
	abs.f64 	%fd226, %fd224;
	setp.lt.f64 	%p62, %fd225, %fd226;
	mov.f64 	%fd342, %fd224;
	mov.u64 	%rd358, %rd167;
	@%p62 bra 	$L__BB3_172;
	setp.lt.f64 	%p63, %fd226, %fd225;
	mov.f64 	%fd342, %fd341;
	mov.u64 	%rd358, %rd357;
	@%p63 bra 	$L__BB3_172;
	setp.lt.s64 	%p64, %rd357, %rd167;
	selp.f64 	%fd342, %fd341, %fd224, %p64;
	min.s64 	%rd358, %rd357, %rd167;
$L__BB3_172:
	mov.b64 	%rd260, %fd342;
	mov.b64 	{%r117, %r122}, %rd260;
	mov.b32 	%r133, 8;
	mov.b32 	%r134, 31;
	mov.b32 	%r135, -1;
	// begin inline asm
	shfl.sync.down.b32 %r116, %r117, %r133, %r134, %r135;
	// end inline asm
	// begin inline asm
	shfl.sync.down.b32 %r121, %r122, %r133, %r134, %r135;
	// end inline asm
	mov.b64 	%rd261, {%r116, %r121};
	mov.b64 	%fd229, %rd261;
	mov.b64 	{%r127, %r132}, %rd358;
	// begin inline asm
	shfl.sync.down.b32 %r126, %r127, %r133, %r134, %r135;
	// end inline asm
	// begin inline asm
	shfl.sync.down.b32 %r131, %r132, %r133, %r134, %r135;
	// end inline asm
	mov.b64 	%rd170, {%r126, %r131};
	setp.gt.s32 	%p65, %r55, 23;
	mov.f64 	%fd343, %fd342;
	mov.u64 	%rd359, %rd358;
	@%p65 bra 	$L__BB3_176;
	abs.f64 	%fd230, %fd342;
	abs.f64 	%fd231, %fd229;
	setp.lt.f64 	%p66, %fd230, %fd231;
	mov.f64 	%fd343, %fd229;
	mov.u64 	%rd359, %rd170;
	@%p66 bra 	$L__BB3_176;
	setp.lt.f64 	%p67, %fd231, %fd230;
	mov.f64 	%fd343, %fd342;
	mov.u64 	%rd359, %rd358;
	@%p67 bra 	$L__BB3_176;
	setp.lt.s64 	%p68, %rd358, %rd170;
	selp.f64 	%fd343, %fd342, %fd229, %p68;
	min.s64 	%rd359, %rd358, %rd170;
$L__BB3_176:
	mov.b64 	%rd262, %fd343;
	mov.b64 	{%r137, %r142}, %rd262;
	mov.b32 	%r153, 16;
	mov.b32 	%r154, 31;
	mov.b32 	%r155, -1;
	// begin inline asm
	shfl.sync.down.b32 %r136, %r137, %r153, %r154, %r155;
	// end inline asm
	// begin inline asm
	shfl.sync.down.b32 %r141, %r142, %r153, %r154, %r155;
	// end inline asm
	mov.b64 	%rd263, {%r136, %r141};
	mov.b64 	%fd234, %rd263;
	mov.b64 	{%r147, %r152}, %rd359;
	// begin inline asm
	shfl.sync.down.b32 %r146, %r147, %r153, %r154, %r155;
	// end inline asm
	// begin inline asm
	shfl.sync.down.b32 %r151, %r152, %r153, %r154, %r155;
	// end inline asm
	mov.b64 	%rd173, {%r146, %r151};
	setp.gt.s32 	%p69, %r55, 15;
	mov.f64 	%fd351, %fd343;
	mov.u64 	%rd367, %rd359;
	@%p69 bra 	$L__BB3_180;
	abs.f64 	%fd235, %fd343;
	abs.f64 	%fd236, %fd234;
	setp.lt.f64 	%p70, %fd235, %fd236;
	mov.f64 	%fd351, %fd234;
	mov.u64 	%rd367, %rd173;
	@%p70 bra 	$L__BB3_180;
	setp.lt.f64 	%p71, %fd236, %fd235;
	mov.f64 	%fd351, %fd343;
	mov.u64 	%rd367, %rd359;
	@%p71 bra 	$L__BB3_180;
	setp.lt.s64 	%p72, %rd359, %rd173;
	selp.f64 	%fd351, %fd343, %fd234, %p72;
	min.s64 	%rd367, %rd359, %rd173;
$L__BB3_180:
	setp.ne.s32 	%p73, %r55, 0;
	@%p73 bra 	$L__BB3_182;
	shr.u32 	%r156, %r17, 1;
	and.b32  	%r157, %r156, 496;
	mov.u32 	%r158, _ZN6thrust24THRUST_300001_SM_1000_NS8cuda_cub4core6detail5shmemE;
	add.s32 	%r159, %r158, %r157;
	st.shared.f64 	[%r159+8], %fd351;
	st.shared.u64 	[%r159+16], %rd367;
$L__BB3_182:
	bar.sync 	0;
	setp.ne.s32 	%p74, %r17, 0;
	@%p74 bra 	$L__BB3_204;
	ld.shared.f64 	%fd239, [_ZN6thrust24THRUST_300001_SM_1000_NS8cuda_cub4core6detail5shmemE+24];
	ld.shared.u64 	%rd176, [_ZN6thrust24THRUST_300001_SM_1000_NS8cuda_cub4core6detail5shmemE+32];
	abs.f64 	%fd240, %fd351;
	abs.f64 	%fd241, %fd239;
	setp.lt.f64 	%p75, %fd240, %fd241;
	mov.f64 	%fd345, %fd239;
	mov.u64 	%rd361, %rd176;
	@%p75 bra 	$L__BB3_186;
	setp.lt.f64 	%p76, %fd241, %fd240;
	mov.f64 	%fd345, %fd351;
	mov.u64 	%rd361, %rd367;
	@%p76 bra 	$L__BB3_186;
	setp.lt.s64 	%p77, %rd367, %rd176;
	selp.f64 	%fd345, %fd351, %fd239, %p77;
	min.s64 	%rd361, %rd367, %rd176;
$L__BB3_186:
	ld.shared.f64 	%fd244, [_ZN6thrust24THRUST_300001_SM_1000_NS8cuda_cub4core6detail5shmemE+40];
	ld.shared.u64 	%rd179, [_ZN6thrust24THRUST_300001_SM_1000_NS8cuda_cub4core6detail5shmemE+48];
	abs.f64 	%fd245, %fd345;
	abs.f64 	%fd246, %fd244;
	setp.lt.f64 	%p78, %fd245, %fd246;
	mov.f64 	%fd346, %fd244;
	mov.u64 	%rd362, %rd179;
	@%p78 bra 	$L__BB3_189;
	setp.lt.f64 	%p79, %fd246, %fd245;
	mov.f64 	%fd346, %fd345;
	mov.u64 	%rd362, %rd361;
	@%p79 bra 	$L__BB3_189;
	setp.lt.s64 	%p80, %rd361, %rd179;
	selp.f64 	%fd346, %fd345, %fd244, %p80;
	min.s64 	%rd362, %rd361, %rd179;
$L__BB3_189:
	ld.shared.f64 	%fd249, [_ZN6thrust24THRUST_300001_SM_1000_NS8cuda_cub4core6detail5shmemE+56];
	ld.shared.u64 	%rd182, [_ZN6thrust24THRUST_300001_SM_1000_NS8cuda_cub4core6detail5shmemE+64];
	abs.f64 	%fd250, %fd346;
	abs.f64 	%fd251, %fd249;
	setp.lt.f64 	%p81, %fd250, %fd251;
	mov.f64 	%fd347, %fd249;
	mov.u64 	%rd363, %rd182;
	@%p81 bra 	$L__BB3_192;
	setp.lt.f64 	%p82, %fd251, %fd250;
	mov.f64 	%fd347, %fd346;
	mov.u64 	%rd363, %rd362;
	@%p82 bra 	$L__BB3_192;
	setp.lt.s64 	%p83, %rd362, %rd182;
	selp.f64 	%fd347, %fd346, %fd249, %p83;
	min.s64 	%rd363, %rd362, %rd182;
$L__BB3_192:
	ld.shared.f64 	%fd254, [_ZN6thrust24THRUST_300001_SM_1000_NS8cuda_cub4core6detail5shmemE+72];
	ld.shared.u64 	%rd185, [_ZN6thrust24THRUST_300001_SM_1000_NS8cuda_cub4core6detail5shmemE+80];
	abs.f64 	%fd255, %fd347;
	abs.f64 	%fd256, %fd254;
	setp.lt.f64 	%p84, %fd255, %fd256;
	mov.f64 	%fd348, %fd254;
	mov.u64 	%rd364, %rd185;
	@%p84 bra 	$L__BB3_195;
	setp.lt.f64 	%p85, %fd256, %fd255;
	mov.f64 	%fd348, %fd347;
	mov.u64 	%rd364, %rd363;
	@%p85 bra 	$L__BB3_195;
	setp.lt.s64 	%p86, %rd363, %rd185;
	selp.f64 	%fd348, %fd347, %fd254, %p86;
	min.s64 	%rd364, %rd363, %rd185;
$L__BB3_195:
	ld.shared.f64 	%fd259, [_ZN6thrust24THRUST_300001_SM_1000_NS8cuda_cub4core6detail5shmemE+88];
	ld.shared.u64 	%rd188, [_ZN6thrust24THRUST_300001_SM_1000_NS8cuda_cub4core6detail5shmemE+96];
	abs.f64 	%fd260, %fd348;
	abs.f64 	%fd261, %fd259;
	setp.lt.f64 	%p87, %fd260, %fd261;
	mov.f64 	%fd349, %fd259;
	mov.u64 	%rd365, %rd188;
	@%p87 bra 	$L__BB3_198;
	setp.lt.f64 	%p88, %fd261, %fd260;
	mov.f64 	%fd349, %fd348;
	mov.u64 	%rd365, %rd364;
	@%p88 bra 	$L__BB3_198;
	setp.lt.s64 	%p89, %rd364, %rd188;
	selp.f64 	%fd349, %fd348, %fd259, %p89;
	min.s64 	%rd365, %rd364, %rd188;
$L__BB3_198:
	ld.shared.f64 	%fd264, [_ZN6thrust24THRUST_300001_SM_1000_NS8cuda_cub4core6detail5shmemE+104];
	ld.shared.u64 	%rd191, [_ZN6thrust24THRUST_300001_SM_1000_NS8cuda_cub4core6detail5shmemE+112];
	abs.f64 	%fd265, %fd349;
	abs.f64 	%fd266, %fd264;
	setp.lt.f64 	%p90, %fd265, %fd266;
	mov.f64 	%fd350, %fd264;
	mov.u64 	%rd366, %rd191;
	@%p90 bra 	$L__BB3_201;
	setp.lt.f64 	%p91, %fd266, %fd265;
	mov.f64 	%fd350, %fd349;
	mov.u64 	%rd366, %rd365;
	@%p91 bra 	$L__BB3_201;
	setp.lt.s64 	%p92, %rd365, %rd191;
	selp.f64 	%fd350, %fd349, %fd264, %p92;
	min.s64 	%rd366, %rd365, %rd191;
$L__BB3_201:
	ld.shared.f64 	%fd269, [_ZN6thrust24THRUST_300001_SM_1000_NS8cuda_cub4core6detail5shmemE+120];
	ld.shared.u64 	%rd194, [_ZN6thrust24THRUST_300001_SM_1000_NS8cuda_cub4core6detail5shmemE+128];
	abs.f64 	%fd270, %fd350;
	abs.f64 	%fd271, %fd269;
	setp.lt.f64 	%p93, %fd270, %fd271;
	mov.u64 	%rd367, %rd194;
	mov.f64 	%fd351, %fd269;
	@%p93 bra 	$L__BB3_204;
	setp.lt.f64 	%p94, %fd271, %fd270;
	mov.u64 	%rd367, %rd366;
	mov.f64 	%fd351, %fd350;
	@%p94 bra 	$L__BB3_204;
	setp.lt.s64 	%p95, %rd366, %rd194;
	selp.f64 	%fd351, %fd350, %fd269, %p95;
	min.s64 	%rd367, %rd366, %rd194;
$L__BB3_204:
	mov.u32 	%r387, %tid.x;
	setp.ne.s32 	%p212, %r387, 0;
	@%p212 bra 	$L__BB3_206;
	ld.param.u64 	%rd297, [_ZN6thrust24THRUST_300001_SM_1000_NS8cuda_cub4core6detail13_kernel_agentINS1_8__reduce11ReduceAgentINS0_12zip_iteratorIN4cuda3std3__45tupleIJNS0_10device_ptrIdEENS0_17counting_iteratorIlNS0_11use_defaultESF_SF_EEEEEEEPNSB_IJdlEEESJ_iNS1_9__extrema9arg_max_fIdl11_comparatorEEEEJSI_SK_iSO_EEEvDpT0__param_1];
	cvta.to.global.u64 	%rd296, %rd297;
	st.global.f64 	[%rd296], %fd351;
	st.global.u64 	[%rd296+8], %rd367;
$L__BB3_206:
	ret;

}
	// .globl	_ZN6thrust24THRUST_300001_SM_1000_NS8cuda_cub4core6detail13_kernel_agentINS1_8__reduce11ReduceAgentINS0_12zip_iteratorIN4cuda3std3__45tupleIJNS0_10device_ptrIdEENS0_17counting_iteratorIlNS0_11use_defaultESF_SF_EEEEEEEPNSB_IJdlEEESJ_iNS1_9__extrema9arg_max_fIdl11_comparatorEEEEJSI_SK_iN3cub18CUB_300001_SM_100013GridEvenShareIiEENSR_9GridQueueIjEESO_EEEvDpT0_
.visible .entry _ZN6thrust24THRUST_300001_SM_1000_NS8cuda_cub4core6detail13_kernel_agentINS1_8__reduce11ReduceAgentINS0_12zip_iteratorIN4cuda3std3__45tupleIJNS0_10device_ptrIdEENS0_17counting_iteratorIlNS0_11use_defaultESF_SF_EEEEEEEPNSB_IJdlEEESJ_iNS1_9__extrema9arg_max_fIdl11_comparatorEEEEJSI_SK_iN3cub18CUB_300001_SM_100013GridEvenShareIiEENSR_9GridQueueIjEESO_EEEvDpT0_(
	.param .align 8 .b8 _ZN6thrust24THRUST_300001_SM_1000_NS8cuda_cub4core6detail13_kernel_agentINS1_8__reduce11ReduceAgentINS0_12zip_iteratorIN4cuda3std3__45tupleIJNS0_10device_ptrIdEENS0_17counting_iteratorIlNS0_11use_defaultESF_SF_EEEEEEEPNSB_IJdlEEESJ_iNS1_9__extrema9arg_max_fIdl11_comparatorEEEEJSI_SK_iN3cub18CUB_300001_SM_100013GridEvenShareIiEENSR_9GridQueueIjEESO_EEEvDpT0__param_0[16],
	.param .u64 .ptr .align 1 _ZN6thrust24THRUST_300001_SM_1000_NS8cuda_cub4core6detail13_kernel_agentINS1_8__reduce11ReduceAgentINS0_12zip_iteratorIN4cuda3std3__45tupleIJNS0_10device_ptrIdEENS0_17counting_iteratorIlNS0_11use_defaultESF_SF_EEEEEEEPNSB_IJdlEEESJ_iNS1_9__extrema9arg_max_fIdl11_comparatorEEEEJSI_SK_iN3cub18CUB_300001_SM_100013GridEvenShareIiEENSR_9GridQueueIjEESO_EEEvDpT0__param_1,
	.param .u32 _ZN6thrust24THRUST_300001_SM_1000_NS8cuda_cub4core6detail13_kernel_agentINS1_8__reduce11ReduceAgentINS0_12zip_iteratorIN4cuda3std3__45tupleIJNS0_10device_ptrIdEENS0_17counting_iteratorIlNS0_11use_defaultESF_SF_EEEEEEEPNSB_IJdlEEESJ_iNS1_9__extrema9arg_max_fIdl11_comparatorEEEEJSI_SK_iN3cub18CUB_300001_SM_100013GridEvenShareIiEENSR_9GridQueueIjEESO_EEEvDpT0__param_2,
	.param .align 4 .b8 _ZN6thrust24THRUST_300001_SM_1000_NS8cuda_cub4core6detail13_kernel_agentINS1_8__reduce11ReduceAgentINS0_12zip_iteratorIN4cuda3std3__45tupleIJNS0_10device_ptrIdEENS0_17counting_iteratorIlNS0_11use_defaultESF_SF_EEEEEEEPNSB_IJdlEEESJ_iNS1_9__extrema9arg_max_fIdl11_comparatorEEEEJSI_SK_iN3cub18CUB_300001_SM_100013GridEvenShareIiEENSR_9GridQueueIjEESO_EEEvDpT0__param_3[40],
	.param .align 8 .b8 _ZN6thrust24THRUST_300001_SM_1000_NS8cuda_cub4core6detail13_kernel_agentINS1_8__reduce11ReduceAgentINS0_12zip_iteratorIN4cuda3std3__45tupleIJNS0_10device_ptrIdEENS0_17counting_iteratorIlNS0_11use_defaultESF_SF_EEEEEEEPNSB_IJdlEEESJ_iNS1_9__extrema9arg_max_fIdl11_comparatorEEEEJSI_SK_iN3cub18CUB_300001_SM_100013GridEvenShareIiEENSR_9GridQueueIjEESO_EEEvDpT0__param_4[8],
	.param .align 1 .b8 _ZN6thrust24THRUST_300001_SM_1000_NS8cuda_cub4core6detail13_kernel_agentINS1_8__reduce11ReduceAgentINS0_12zip_iteratorIN4cuda3std3__45tupleIJNS0_10device_ptrIdEENS0_17counting_iteratorIlNS0_11use_defaultESF_SF_EEEEEEEPNSB_IJdlEEESJ_iNS1_9__extrema9arg_max_fIdl11_comparatorEEEEJSI_SK_iN3cub18CUB_300001_SM_100013GridEvenShareIiEENSR_9GridQueueIjEESO_EEEvDpT0__param_5[1]
)
.maxntid 256
{
	.reg .pred 	%p<215>;
	.reg .b32 	%r<437>;
	.reg .b64 	%rd<318>;
	.reg .b64 	%fd<352>;

	ld.param.u64 	%rd3, [_ZN6thrust24THRUST_300001_SM_1000_NS8cuda_cub4core6detail13_kernel_agentINS1_8__reduce11ReduceAgentINS0_12zip_iteratorIN4cuda3std3__45tupleIJNS0_10device_ptrIdEENS0_17counting_iteratorIlNS0_11use_defaultESF_SF_EEEEEEEPNSB_IJdlEEESJ_iNS1_9__extrema9arg_max_fIdl11_comparatorEEEEJSI_SK_iN3cub18CUB_300001_SM_100013GridEvenShareIiEENSR_9GridQueueIjEESO_EEEvDpT0__param_0+8];
	ld.param.u64 	%rd181, [_ZN6thrust24THRUST_300001_SM_1000_NS8cuda_cub4core6detail13_kernel_agentINS1_8__reduce11ReduceAgentINS0_12zip_iteratorIN4cuda3std3__45tupleIJNS0_10device_ptrIdEENS0_17counting_iteratorIlNS0_11use_defaultESF_SF_EEEEEEEPNSB_IJdlEEESJ_iNS1_9__extrema9arg_max_fIdl11_comparatorEEEEJSI_SK_iN3cub18CUB_300001_SM_100013GridEvenShareIiEENSR_9GridQueueIjEESO_EEEvDpT0__param_0];
	ld.param.u64 	%rd182, [_ZN6thrust24THRUST_300001_SM_1000_NS8cuda_cub4core6detail13_kernel_agentINS1_8__reduce11ReduceAgentINS0_12zip_iteratorIN4cuda3std3__45tupleIJNS0_10device_ptrIdEENS0_17counting_iteratorIlNS0_11use_defaultESF_SF_EEEEEEEPNSB_IJdlEEESJ_iNS1_9__extrema9arg_max_fIdl11_comparatorEEEEJSI_SK_iN3cub18CUB_300001_SM_100013GridEvenShareIiEENSR_9GridQueueIjEESO_EEEvDpT0__param_4];
	ld.param.u32 	%r66, [_ZN6thrust24THRUST_300001_SM_1000_NS8cuda_cub4core6detail13_kernel_agentINS1_8__reduce11ReduceAgentINS0_12zip_iteratorIN4cuda3std3__45tupleIJNS0_10device_ptrIdEENS0_17counting_iteratorIlNS0_11use_defaultESF_SF_EEEEEEEPNSB_IJdlEEESJ_iNS1_9__extrema9arg_max_fIdl11_comparatorEEEEJSI_SK_iN3cub18CUB_300001_SM_100013GridEvenShareIiEENSR_9GridQueueIjEESO_EEEvDpT0__param_2];
	cvta.to.global.u64 	%rd1, %rd182;
	cvta.to.global.u64 	%rd2, %rd181;
	mov.u32 	%r1, %ctaid.x;
	mul.lo.s32 	%r2, %r1, 1280;
	mov.u32 	%r67, %nctaid.x;
	mul.lo.s32 	%r3, %r67, 1280;
	add.s32 	%r68, %r2, 1280;
	setp.le.s32 	%p1, %r68, %r66;
	@%p1 bra 	$L__BB4_121;
	sub.s32 	%r4, %r66, %r2;
	mov.u32 	%r5, %tid.x;
	setp.ge.s32 	%p98, %r5, %r4;
	mov.f64 	%fd298, 0d0000000000000000;
	mov.b64 	%rd264, 0;
	mov.u32 	%r420, %r5;
	@%p98 bra 	$L__BB4_3;
	add.s32 	%r190, %r2, %r5;
	cvt.s64.s32 	%rd219, %r190;
	mul.wide.s32 	%rd220, %r190, 8;
	add.s64 	%rd221, %rd2, %rd220;
	add.s64 	%rd264, %rd3, %rd219;
	ld.global.f64 	%fd298, [%rd221];
	add.s32 	%r420, %r5, 256;
$L__BB4_3:
	setp.ge.s32 	%p99, %r420, %r4;
	@%p99 bra 	$L__BB4_25;
	not.b32 	%r191, %r420;
	add.s32 	%r192, %r66, %r191;
	sub.s32 	%r8, %r192, %r2;
	and.b32  	%r193, %r8, 768;
	setp.eq.s32 	%p100, %r193, 768;
	@%p100 bra 	$L__BB4_10;
	add.s32 	%r418, %r420, %r2;
	shr.u32 	%r194, %r8, 8;
	add.s32 	%r195, %r194, 1;
	and.b32  	%r196, %r195, 3;
	neg.s32 	%r417, %r196;
$L__BB4_6:
	.pragma "nounroll";
	mov.u64 	%rd6, %rd264;
	mov.f64 	%fd3, %fd298;
	cvt.s64.s32 	%rd223, %r418;
	add.s64 	%rd7, %rd3, %rd223;
	mul.wide.s32 	%rd224, %r418, 8;
	add.s64 	%rd225, %rd2, %rd224;
	ld.global.f64 	%fd4, [%rd225];
	abs.f64 	%fd5, %fd3;
	abs.f64 	%fd6, %fd4;
	setp.lt.f64 	%p101, %fd5, %fd6;
	mov.u64 	%rd264, %rd7;
	mov.f64 	%fd298, %fd4;
	@%p101 bra 	$L__BB4_9;
	setp.lt.f64 	%p102, %fd6, %fd5;
	mov.u64 	%rd264, %rd6;
	mov.f64 	%fd298, %fd3;
	@%p102 bra 	$L__BB4_9;
	setp.lt.s64 	%p103, %rd6, %rd7;
	min.s64 	%rd264, %rd6, %rd7;
	selp.f64 	%fd298, %fd3, %fd4, %p103;
$L__BB4_9:
	add.s32 	%r420, %r420, 256;
	add.s32 	%r418, %r418, 256;
	add.s32 	%r417, %r417, 1;
	setp.ne.s32 	%p104, %r417, 0;
	@%p104 bra 	$L__BB4_6;
$L__BB4_10:
	setp.lt.u32 	%p105, %r8, 768;
	@%p105 bra 	$L__BB4_25;
	add.s32 	%r421, %r420, %r2;
	add.s32 	%r424, %r421, 256;
	add.s32 	%r423, %r421, 512;
	add.s32 	%r422, %r421, 768;
	add.s64 	%rd12, %rd2, 4096;
$L__BB4_12:
	cvt.s64.s32 	%rd226, %r424;
	add.s64 	%rd14, %rd3, %rd226;
	cvt.s64.s32 	%rd227, %r423;
	add.s64 	%rd15, %rd3, %rd227;
	cvt.s64.s32 	%rd228, %r422;
	add.s64 	%rd16, %rd3, %rd228;
	cvt.s64.s32 	%rd229, %r421;
	mul.wide.s32 	%rd230, %r421, 8;
	add.s64 	%rd17, %rd12, %rd230;
	add.s64 	%rd18, %rd3, %rd229;
	ld.global.f64 	%fd12, [%rd17+-4096];
	abs.f64 	%fd13, %fd298;
	abs.f64 	%fd14, %fd12;
	setp.lt.f64 	%p106, %fd13, %fd14;
	mov.u64 	%rd261, %rd18;
	mov.f64 	%fd295, %fd12;
	@%p106 bra 	$L__BB4_15;
	setp.lt.f64 	%p107, %fd14, %fd13;
	mov.u64 	%rd261, %rd264;
	mov.f64 	%fd295, %fd298;
	@%p107 bra 	$L__BB4_15;
	setp.lt.s64 	%p108, %rd264, %rd18;
	min.s64 	%rd261, %rd264, %rd18;
	selp.f64 	%fd295, %fd298, %fd12, %p108;
$L__BB4_15:
	ld.global.f64 	%fd17, [%rd17+-2048];
	abs.f64 	%fd18, %fd295;
	abs.f64 	%fd19, %fd17;
	setp.lt.f64 	%p109, %fd18, %fd19;
	mov.u64 	%rd262, %rd14;
	mov.f64 	%fd296, %fd17;
	@%p109 bra 	$L__BB4_18;
	setp.lt.f64 	%p110, %fd19, %fd18;
	mov.u64 	%rd262, %rd261;
	mov.f64 	%fd296, %fd295;
	@%p110 bra 	$L__BB4_18;
	setp.lt.s64 	%p111, %rd261, %rd14;
	min.s64 	%rd262, %rd261, %rd14;
	selp.f64 	%fd296, %fd295, %fd17, %p111;
$L__BB4_18:
	ld.global.f64 	%fd22, [%rd17];
	abs.f64 	%fd23, %fd296;
	abs.f64 	%fd24, %fd22;
	setp.lt.f64 	%p112, %fd23, %fd24;
	mov.u64 	%rd263, %rd15;
	mov.f64 	%fd297, %fd22;
	@%p112 bra 	$L__BB4_21;
	setp.lt.f64 	%p113, %fd24, %fd23;
	mov.u64 	%rd263, %rd262;
	mov.f64 	%fd297, %fd296;
	@%p113 bra 	$L__BB4_21;
	setp.lt.s64 	%p114, %rd262, %rd15;
	min.s64 	%rd263, %rd262, %rd15;
	selp.f64 	%fd297, %fd296, %fd22, %p114;
$L__BB4_21:
	ld.global.f64 	%fd27, [%rd17+2048];
	abs.f64 	%fd28, %fd297;
	abs.f64 	%fd29, %fd27;
	setp.lt.f64 	%p115, %fd28, %fd29;
	mov.u64 	%rd264, %rd16;
	mov.f64 	%fd298, %fd27;
	@%p115 bra 	$L__BB4_24;
	setp.lt.f64 	%p116, %fd29, %fd28;
	mov.u64 	%rd264, %rd263;
	mov.f64 	%fd298, %fd297;
	@%p116 bra 	$L__BB4_24;
	setp.lt.s64 	%p117, %rd263, %rd16;
	min.s64 	%rd264, %rd263, %rd16;
	selp.f64 	%fd298, %fd297, %fd27, %p117;
$L__BB4_24:
	add.s32 	%r420, %r420, 1024;
	add.s32 	%r424, %r424, 1024;
	add.s32 	%r423, %r423, 1024;
	add.s32 	%r422, %r422, 1024;
	add.s32 	%r421, %r421, 1024;
	setp.lt.s32 	%p118, %r420, %r4;
	@%p118 bra 	$L__BB4_12;
$L__BB4_25:
	setp.lt.s32 	%p119, %r4, 256;
	@%p119 bra 	$L__BB4_70;
	// begin inline asm
	mov.u32 %r310, %laneid;
	// end inline asm
	mov.b64 	%rd241, %fd298;
	mov.b64 	{%r312, %r317}, %rd241;
	mov.b32 	%r328, 1;
	mov.b32 	%r329, 31;
	mov.b32 	%r330, -1;
	// begin inline asm
	shfl.sync.down.b32 %r311, %r312, %r328, %r329, %r330;
	// end inline asm
	// begin inline asm
	shfl.sync.down.b32 %r316, %r317, %r328, %r329, %r330;
	// end inline asm
	mov.b64 	%rd242, {%r311, %r316};
	mov.b64 	%fd33, %rd242;
	mov.b64 	{%r322, %r327}, %rd264;
	// begin inline asm
	shfl.sync.down.b32 %r321, %r322, %r328, %r329, %r330;
	// end inline asm
	// begin inline asm
	shfl.sync.down.b32 %r326, %r327, %r328, %r329, %r330;
	// end inline asm
	mov.b64 	%rd28, {%r321, %r326};
	setp.gt.s32 	%p171, %r310, 30;
	mov.u64 	%rd266, %rd264;
	mov.f64 	%fd300, %fd298;
	@%p171 bra 	$L__BB4_30;
	abs.f64 	%fd34, %fd298;
	abs.f64 	%fd35, %fd33;
	setp.lt.f64 	%p172, %fd34, %fd35;
	mov.u64 	%rd266, %rd28;
	mov.f64 	%fd300, %fd33;
	@%p172 bra 	$L__BB4_30;
	setp.lt.f64 	%p173, %fd35, %fd34;
	mov.u64 	%rd266, %rd264;
	mov.f64 	%fd300, %fd298;
	@%p173 bra 	$L__BB4_30;
	setp.lt.s64 	%p174, %rd264, %rd28;
	min.s64 	%rd266, %rd264, %rd28;
	selp.f64 	%fd300, %fd298, %fd33, %p174;
$L__BB4_30:
	mov.b64 	%rd243, %fd300;
	mov.b64 	{%r332, %r337}, %rd243;
	mov.b32 	%r348, 2;
	mov.b32 	%r349, 31;
	mov.b32 	%r350, -1;
	// begin inline asm
	shfl.sync.down.b32 %r331, %r332, %r348, %r349, %r350;
	// end inline asm
	// begin inline asm
	shfl.sync.down.b32 %r336, %r337, %r348, %r349, %r350;
	// end inline asm
	mov.b64 	%rd244, {%r331, %r336};
	mov.b64 	%fd38, %rd244;
	mov.b64 	{%r342, %r347}, %rd266;
	// begin inline asm
	shfl.sync.down.b32 %r341, %r342, %r348, %r349, %r350;
	// end inline asm
	// begin inline asm
	shfl.sync.down.b32 %r346, %r347, %r348, %r349, %r350;
	// end inline asm
	mov.b64 	%rd31, {%r341, %r346};
	setp.gt.s32 	%p175, %r310, 29;
	mov.u64 	%rd267, %rd266;
	mov.f64 	%fd301, %fd300;
	@%p175 bra 	$L__BB4_34;
	abs.f64 	%fd39, %fd300;
	abs.f64 	%fd40, %fd38;
	setp.lt.f64 	%p176, %fd39, %fd40;
	mov.u64 	%rd267, %rd31;
	mov.f64 	%fd301, %fd38;
	@%p176 bra 	$L__BB4_34;
	setp.lt.f64 	%p177, %fd40, %fd39;
	mov.u64 	%rd267, %rd266;
	mov.f64 	%fd301, %fd300;
	@%p177 bra 	$L__BB4_34;
	setp.lt.s64 	%p178, %rd266, %rd31;
	min.s64 	%rd267, %rd266, %rd31;
	selp.f64 	%fd301, %fd300, %fd38, %p178;
$L__BB4_34:
	mov.b64 	%rd245, %fd301;
	mov.b64 	{%r352, %r357}, %rd245;
	mov.b32 	%r368, 4;
	mov.b32 	%r369, 31;
	mov.b32 	%r370, -1;
	// begin inline asm
	shfl.sync.down.b32 %r351, %r352, %r368, %r369, %r370;
	// end inline asm
	// begin inline asm
	shfl.sync.down.b32 %r356, %r357, %r368, %r369, %r370;
	// end inline asm
	mov.b64 	%rd246, {%r351, %r356};
	mov.b64 	%fd43, %rd246;
	mov.b64 	{%r362, %r367}, %rd267;
	// begin inline asm
	shfl.sync.down.b32 %r361, %r362, %r368, %r369, %r370;
	// end inline asm
	// begin inline asm
	shfl.sync.down.b32 %r366, %r367, %r368, %r369, %r370;
	// end inline asm
	mov.b64 	%rd34, {%r361, %r366};
	setp.gt.s32 	%p179, %r310, 27;
	mov.u64 	%rd268, %rd267;
	mov.f64 	%fd302, %fd301;
	@%p179 bra 	$L__BB4_38;
	abs.f64 	%fd44, %fd301;
	abs.f64 	%fd45, %fd43;
	setp.lt.f64 	%p180, %fd44, %fd45;
	mov.u64 	%rd268, %rd34;
	mov.f64 	%fd302, %fd43;
	@%p180 bra 	$L__BB4_38;
	setp.lt.f64 	%p181, %fd45, %fd44;
	mov.u64 	%rd268, %rd267;
	mov.f64 	%fd302, %fd301;
	@%p181 bra 	$L__BB4_38;
	setp.lt.s64 	%p182, %rd267, %rd34;
	min.s64 	%rd268, %rd267, %rd34;
	selp.f64 	%fd302, %fd301, %fd43, %p182;
$L__BB4_38:
	mov.b64 	%rd247, %fd302;
	mov.b64 	{%r372, %r377}, %rd247;
	mov.b32 	%r388, 8;
	mov.b32 	%r389, 31;
	mov.b32 	%r390, -1;
	// begin inline asm
	shfl.sync.down.b32 %r371, %r372, %r388, %r389, %r390;
	// end inline asm
	// begin inline asm
	shfl.sync.down.b32 %r376, %r377, %r388, %r389, %r390;
	// end inline asm
	mov.b64 	%rd248, {%r371, %r376};
	mov.b64 	%fd48, %rd248;
	mov.b64 	{%r382, %r387}, %rd268;
	// begin inline asm
	shfl.sync.down.b32 %r381, %r382, %r388, %r389, %r390;
	// end inline asm
	// begin inline asm
	shfl.sync.down.b32 %r386, %r387, %r388, %r389, %r390;
	// end inline asm
	mov.b64 	%rd37, {%r381, %r386};
	setp.gt.s32 	%p183, %r310, 23;
	mov.u64 	%rd269, %rd268;
	mov.f64 	%fd303, %fd302;
	@%p183 bra 	$L__BB4_42;
	abs.f64 	%fd49, %fd302;
	abs.f64 	%fd50, %fd48;
	setp.lt.f64 	%p184, %fd49, %fd50;
	mov.u64 	%rd269, %rd37;
	mov.f64 	%fd303, %fd48;
	@%p184 bra 	$L__BB4_42;
	setp.lt.f64 	%p185, %fd50, %fd49;
	mov.u64 	%rd269, %rd268;
	mov.f64 	%fd303, %fd302;
	@%p185 bra 	$L__BB4_42;
	setp.lt.s64 	%p186, %rd268, %rd37;
	min.s64 	%rd269, %rd268, %rd37;
	selp.f64 	%fd303, %fd302, %fd48, %p186;
$L__BB4_42:
	mov.b64 	%rd249, %fd303;
	mov.b64 	{%r392, %r397}, %rd249;
	mov.b32 	%r408, 16;
	mov.b32 	%r409, 31;
	mov.b32 	%r410, -1;
	// begin inline asm
	shfl.sync.down.b32 %r391, %r392, %r408, %r409, %r410;
	// end inline asm
	// begin inline asm
	shfl.sync.down.b32 %r396, %r397, %r408, %r409, %r410;
	// end inline asm
	mov.b64 	%rd250, {%r391, %r396};
	mov.b64 	%fd53, %rd250;
	mov.b64 	{%r402, %r407}, %rd269;
	// begin inline asm
	shfl.sync.down.b32 %r401, %r402, %r408, %r409, %r410;
	// end inline asm
	// begin inline asm
	shfl.sync.down.b32 %r406, %r407, %r408, %r409, %r410;
	// end inline asm
	mov.b64 	%rd40, {%r401, %r406};
	setp.gt.s32 	%p187, %r310, 15;
	mov.u64 	%rd317, %rd269;
	mov.f64 	%fd351, %fd303;
	@%p187 bra 	$L__BB4_46;
	abs.f64 	%fd54, %fd303;
	abs.f64 	%fd55, %fd53;
	setp.lt.f64 	%p188, %fd54, %fd55;
	mov.u64 	%rd317, %rd40;
	mov.f64 	%fd351, %fd53;
	@%p188 bra 	$L__BB4_46;
	setp.lt.f64 	%p189, %fd55, %fd54;
	mov.u64 	%rd317, %rd269;
	mov.f64 	%fd351, %fd303;
	@%p189 bra 	$L__BB4_46;
	setp.lt.s64 	%p190, %rd269, %rd40;
	min.s64 	%rd317, %rd269, %rd40;
	selp.f64 	%fd351, %fd303, %fd53, %p190;
$L__BB4_46:
	setp.ne.s32 	%p191, %r310, 0;
	@%p191 bra 	$L__BB4_48;
	shr.u32 	%r411, %r5, 1;
	and.b32  	%r412, %r411, 496;
	mov.u32 	%r413, _ZN6thrust24THRUST_300001_SM_1000_NS8cuda_cub4core6detail5shmemE;
	add.s32 	%r414, %r413, %r412;
	st.shared.f64 	[%r414+8], %fd351;
	st.shared.u64 	[%r414+16], %rd317;
$L__BB4_48:
	bar.sync 	0;
	setp.ne.s32 	%p192, %r5, 0;
	@%p192 bra 	$L__BB4_208;
	ld.shared.f64 	%fd58, [_ZN6thrust24THRUST_300001_SM_1000_NS8cuda_cub4core6detail5shmemE+24];
	ld.shared.u64 	%rd43, [_ZN6thrust24THRUST_300001_SM_1000_NS8cuda_cub4core6detail5shmemE+32];
	abs.f64 	%fd59, %fd351;
	abs.f64 	%fd60, %fd58;
	setp.lt.f64 	%p193, %fd59, %fd60;
	mov.u64 	%rd271, %rd43;
	mov.f64 	%fd305, %fd58;
	@%p193 bra 	$L__BB4_52;
	setp.lt.f64 	%p194, %fd60, %fd59;
	mov.u64 	%rd271, %rd317;
	mov.f64 	%fd305, %fd351;
	@%p194 bra 	$L__BB4_52;
	setp.lt.s64 	%p195, %rd317, %rd43;
	min.s64 	%rd271, %rd317, %rd43;
	selp.f64 	%fd305, %fd351, %fd58, %p195;
$L__BB4_52:
	ld.shared.f64 	%fd63, [_ZN6thrust24THRUST_300001_SM_1000_NS8cuda_cub4core6detail5shmemE+40];
	ld.shared.u64 	%rd46, [_ZN6thrust24THRUST_300001_SM_1000_NS8cuda_cub4core6detail5shmemE+48];
	abs.f64 	%fd64, %fd305;
	abs.f64 	%fd65, %fd63;
	setp.lt.f64 	%p196, %fd64, %fd65;
	mov.u64 	%rd272, %rd46;
	mov.f64 	%fd306, %fd63;
	@%p196 bra 	$L__BB4_55;
	setp.lt.f64 	%p197, %fd65, %fd64;
	mov.u64 	%rd272, %rd271;
	mov.f64 	%fd306, %fd305;
	@%p197 bra 	$L__BB4_55;
	setp.lt.s64 	%p198, %rd271, %rd46;
	min.s64 	%rd272, %rd271, %rd46;
	selp.f64 	%fd306, %fd305, %fd63, %p198;
$L__BB4_55:
	ld.shared.f64 	%fd68, [_ZN6thrust24THRUST_300001_SM_1000_NS8cuda_cub4core6detail5shmemE+56];
	ld.shared.u64 	%rd49, [_ZN6thrust24THRUST_300001_SM_1000_NS8cuda_cub4core6detail5shmemE+64];
	abs.f64 	%fd69, %fd306;
	abs.f64 	%fd70, %fd68;
	setp.lt.f64 	%p199, %fd69, %fd70;
	mov.u64 	%rd273, %rd49;
	mov.f64 	%fd307, %fd68;
	@%p199 bra 	$L__BB4_58;
	setp.lt.f64 	%p200, %fd70, %fd69;
	mov.u64 	%rd273, %rd272;
	mov.f64 	%fd307, %fd306;
	@%p200 bra 	$L__BB4_58;
	setp.lt.s64 	%p201, %rd272, %rd49;
	min.s64 	%rd273, %rd272, %rd49;
	selp.f64 	%fd307, %fd306, %fd68, %p201;
$L__BB4_58:
	ld.shared.f64 	%fd73, [_ZN6thrust24THRUST_300001_SM_1000_NS8cuda_cub4core6detail5shmemE+72];
	ld.shared.u64 	%rd52, [_ZN6thrust24THRUST_300001_SM_1000_NS8cuda_cub4core6detail5shmemE+80];
	abs.f64 	%fd74, %fd307;
	abs.f64 	%fd75, %fd73;
	setp.lt.f64 	%p202, %fd74, %fd75;
	mov.u64 	%rd274, %rd52;
	mov.f64 	%fd308, %fd73;
	@%p202 bra 	$L__BB4_61;
	setp.lt.f64 	%p203, %fd75, %fd74;
	mov.u64 	%rd274, %rd273;
	mov.f64 	%fd308, %fd307;
	@%p203 bra 	$L__BB4_61;
	setp.lt.s64 	%p204, %rd273, %rd52;
	min.s64 	%rd274, %rd273, %rd52;
	selp.f64 	%fd308, %fd307, %fd73, %p204;
$L__BB4_61:
	ld.shared.f64 	%fd78, [_ZN6thrust24THRUST_300001_SM_1000_NS8cuda_cub4core6detail5shmemE+88];
	ld.shared.u64 	%rd55, [_ZN6thrust24THRUST_300001_SM_1000_NS8cuda_cub4core6detail5shmemE+96];
	abs.f64 	%fd79, %fd308;
	abs.f64 	%fd80, %fd78;
	setp.lt.f64 	%p205, %fd79, %fd80;
	mov.u64 	%rd275, %rd55;
	mov.f64 	%fd309, %fd78;
	@%p205 bra 	$L__BB4_64;
	setp.lt.f64 	%p206, %fd80, %fd79;
	mov.u64 	%rd275, %rd274;
	mov.f64 	%fd309, %fd308;
	@%p206 bra 	$L__BB4_64;
	setp.lt.s64 	%p207, %rd274, %rd55;
	min.s64 	%rd275, %rd274, %rd55;
	selp.f64 	%fd309, %fd308, %fd78, %p207;
$L__BB4_64:
	ld.shared.f64 	%fd83, [_ZN6thrust24THRUST_300001_SM_1000_NS8cuda_cub4core6detail5shmemE+104];
	ld.shared.u64 	%rd58, [_ZN6thrust24THRUST_300001_SM_1000_NS8cuda_cub4core6detail5shmemE+112];
	abs.f64 	%fd84, %fd309;
	abs.f64 	%fd85, %fd83;
	setp.lt.f64 	%p208, %fd84, %fd85;
	mov.u64 	%rd276, %rd58;
	mov.f64 	%fd310, %fd83;
	@%p208 bra 	$L__BB4_67;
	setp.lt.f64 	%p209, %fd85, %fd84;
	mov.u64 	%rd276, %rd275;
	mov.f64 	%fd310, %fd309;
	@%p209 bra 	$L__BB4_67;
	setp.lt.s64 	%p210, %rd275, %rd58;
	min.s64 	%rd276, %rd275, %rd58;
	selp.f64 	%fd310, %fd309, %fd83, %p210;
$L__BB4_67:
	ld.shared.f64 	%fd88, [_ZN6thrust24THRUST_300001_SM_1000_NS8cuda_cub4core6detail5shmemE+120];
	ld.shared.u64 	%rd61, [_ZN6thrust24THRUST_300001_SM_1000_NS8cuda_cub4core6detail5shmemE+128];
	abs.f64 	%fd89, %fd310;
	abs.f64 	%fd90, %fd88;
	setp.lt.f64 	%p211, %fd89, %fd90;
	mov.u64 	%rd317, %rd61;
	mov.f64 	%fd351, %fd88;
	@%p211 bra 	$L__BB4_208;
	setp.lt.f64 	%p212, %fd90, %fd89;
	mov.u64 	%rd317, %rd276;
	mov.f64 	%fd351, %fd310;
	@%p212 bra 	$L__BB4_208;
	setp.lt.s64 	%p213, %rd276, %rd61;
	min.s64 	%rd317, %rd276, %rd61;
	selp.f64 	%fd351, %fd310, %fd88, %p213;
	bra.uni 	$L__BB4_208;
$L__BB4_70:
	// begin inline asm
	mov.u32 %r197, %laneid;
	// end inline asm
	and.b32  	%r218, %r5, 992;
	add.s32 	%r219, %r218, 32;
	setp.gt.s32 	%p120, %r219, %r4;
	not.b32 	%r220, %r218;
	add.s32 	%r221, %r4, %r220;
	selp.b32 	%r216, %r221, 31, %p120;
	mov.b64 	%rd231, %fd298;
	mov.b64 	{%r199, %r204}, %rd231;
	mov.b32 	%r215, 1;
	mov.b32 	%r217, -1;
	// begin inline asm
	shfl.sync.down.b32 %r198, %r199, %r215, %r216, %r217;
	// end inline asm
	// begin inline asm
	shfl.sync.down.b32 %r203, %r204, %r215, %r216, %r217;
	// end inline asm
	mov.b64 	%rd232, {%r198, %r203};
	mov.b64 	%fd92, %rd232;
	mov.b64 	{%r209, %r214}, %rd264;
	// begin inline asm
	shfl.sync.down.b32 %r208, %r209, %r215, %r216, %r217;
	// end inline asm
	// begin inline asm
	shfl.sync.down.b32 %r213, %r214, %r215, %r216, %r217;
	// end inline asm
	mov.b64 	%rd63, {%r208, %r213};
	setp.ge.s32 	%p121, %r197, %r216;
	mov.u64 	%rd277, %rd264;
	mov.f64 	%fd311, %fd298;
	@%p121 bra 	$L__BB4_74;
	abs.f64 	%fd93, %fd298;
	abs.f64 	%fd94, %fd92;
	setp.lt.f64 	%p122, %fd93, %fd94;
	mov.u64 	%rd277, %rd63;
	mov.f64 	%fd311, %fd92;
	@%p122 bra 	$L__BB4_74;
	setp.lt.f64 	%p123, %fd94, %fd93;
	mov.u64 	%rd277, %rd264;
	mov.f64 	%fd311, %fd298;
	@%p123 bra 	$L__BB4_74;
	setp.lt.s64 	%p124, %rd264, %rd63;
	min.s64 	%rd277, %rd264, %rd63;
	selp.f64 	%fd311, %fd298, %fd92, %p124;
$L__BB4_74:
	mov.b64 	%rd233, %fd311;
	mov.b64 	{%r223, %r228}, %rd233;
	mov.b32 	%r239, 2;
	mov.b32 	%r241, -1;
	// begin inline asm
	shfl.sync.down.b32 %r222, %r223, %r239, %r216, %r241;
	// end inline asm
	// begin inline asm
	shfl.sync.down.b32 %r227, %r228, %r239, %r216, %r241;
	// end inline asm
	mov.b64 	%rd234, {%r222, %r227};
	mov.b64 	%fd97, %rd234;
	mov.b64 	{%r233, %r238}, %rd277;
	// begin inline asm
	shfl.sync.down.b32 %r232, %r233, %r239, %r216, %r241;
	// end inline asm
	// begin inline asm
	shfl.sync.down.b32 %r237, %r238, %r239, %r216, %r241;
	// end inline asm
	mov.b64 	%rd66, {%r232, %r237};
	add.s32 	%r242, %r197, 2;
	setp.gt.s32 	%p125, %r242, %r216;
	mov.u64 	%rd278, %rd277;
	mov.f64 	%fd312, %fd311;
	@%p125 bra 	$L__BB4_78;
	abs.f64 	%fd98, %fd311;
	abs.f64 	%fd99, %fd97;
	setp.lt.f64 	%p126, %fd98, %fd99;
	mov.u64 	%rd278, %rd66;
	mov.f64 	%fd312, %fd97;
	@%p126 bra 	$L__BB4_78;
	setp.lt.f64 	%p127, %fd99, %fd98;
	mov.u64 	%rd278, %rd277;
	mov.f64 	%fd312, %fd311;
	@%p127 bra 	$L__BB4_78;
	setp.lt.s64 	%p128, %rd277, %rd66;
	min.s64 	%rd278, %rd277, %rd66;
	selp.f64 	%fd312, %fd311, %fd97, %p128;
$L__BB4_78:
	mov.b64 	%rd235, %fd312;
	mov.b64 	{%r244, %r249}, %rd235;
	mov.b32 	%r260, 4;
	mov.b32 	%r262, -1;
	// begin inline asm
	shfl.sync.down.b32 %r243, %r244, %r260, %r216, %r262;
	// end inline asm
	// begin inline asm
	shfl.sync.down.b32 %r248, %r249, %r260, %r216, %r262;
	// end inline asm
	mov.b64 	%rd236, {%r243, %r248};
	mov.b64 	%fd102, %rd236;
	mov.b64 	{%r254, %r259}, %rd278;
	// begin inline asm
	shfl.sync.down.b32 %r253, %r254, %r260, %r216, %r262;
	// end inline asm
	// begin inline asm
	shfl.sync.down.b32 %r258, %r259, %r260, %r216, %r262;
	// end inline asm
	mov.b64 	%rd69, {%r253, %r258};
	add.s32 	%r263, %r197, 4;
	setp.gt.s32 	%p129, %r263, %r216;
	mov.u64 	%rd279, %rd278;
	mov.f64 	%fd313, %fd312;
	@%p129 bra 	$L__BB4_82;
	abs.f64 	%fd103, %fd312;
	abs.f64 	%fd104, %fd102;
	setp.lt.f64 	%p130, %fd103, %fd104;
	mov.u64 	%rd279, %rd69;
	mov.f64 	%fd313, %fd102;
	@%p130 bra 	$L__BB4_82;
	setp.lt.f64 	%p131, %fd104, %fd103;
	mov.u64 	%rd279, %rd278;
	mov.f64 	%fd313, %fd312;
	@%p131 bra 	$L__BB4_82;
	setp.lt.s64 	%p132, %rd278, %rd69;
	min.s64 	%rd279, %rd278, %rd69;
	selp.f64 	%fd313, %fd312, %fd102, %p132;
$L__BB4_82:
	mov.b64 	%rd237, %fd313;
	mov.b64 	{%r265, %r270}, %rd237;
	mov.b32 	%r281, 8;
	mov.b32 	%r283, -1;
	// begin inline asm
	shfl.sync.down.b32 %r264, %r265, %r281, %r216, %r283;
	// end inline asm
	// begin inline asm
	shfl.sync.down.b32 %r269, %r270, %r281, %r216, %r283;
	// end inline asm
	mov.b64 	%rd238, {%r264, %r269};
	mov.b64 	%fd107, %rd238;
	mov.b64 	{%r275, %r280}, %rd279;
	// begin inline asm
	shfl.sync.down.b32 %r274, %r275, %r281, %r216, %r283;
	// end inline asm
	// begin inline asm
	shfl.sync.down.b32 %r279, %r280, %r281, %r216, %r283;
	// end inline asm
	mov.b64 	%rd72, {%r274, %r279};
	add.s32 	%r284, %r197, 8;
	setp.gt.s32 	%p133, %r284, %r216;
	mov.u64 	%rd280, %rd279;
	mov.f64 	%fd314, %fd313;
	@%p133 bra 	$L__BB4_86;
	abs.f64 	%fd108, %fd313;
	abs.f64 	%fd109, %fd107;
	setp.lt.f64 	%p134, %fd108, %fd109;
	mov.u64 	%rd280, %rd72;
	mov.f64 	%fd314, %fd107;
	@%p134 bra 	$L__BB4_86;
	setp.lt.f64 	%p135, %fd109, %fd108;
	mov.u64 	%rd280, %rd279;
	mov.f64 	%fd314, %fd313;
	@%p135 bra 	$L__BB4_86;
	setp.lt.s64 	%p136, %rd279, %rd72;
	min.s64 	%rd280, %rd279, %rd72;
	selp.f64 	%fd314, %fd313, %fd107, %p136;
$L__BB4_86:
	mov.b64 	%rd239, %fd314;
	mov.b64 	{%r286, %r291}, %rd239;
	mov.b32 	%r302, 16;
	mov.b32 	%r304, -1;
	// begin inline asm
	shfl.sync.down.b32 %r285, %r286, %r302, %r216, %r304;
	// end inline asm
	// begin inline asm
	shfl.sync.down.b32 %r290, %r291, %r302, %r216, %r304;
	// end inline asm
	mov.b64 	%rd240, {%r285, %r290};
	mov.b64 	%fd112, %rd240;
	mov.b64 	{%r296, %r301}, %rd280;
	// begin inline asm
	shfl.sync.down.b32 %r295, %r296, %r302, %r216, %r304;
	// end inline asm
	// begin inline asm
	shfl.sync.down.b32 %r300, %r301, %r302, %r216, %r304;
	// end inline asm
	mov.b64 	%rd75, {%r295, %r300};
	add.s32 	%r305, %r197, 16;
	setp.gt.s32 	%p137, %r305, %r216;
	mov.u64 	%rd317, %rd280;
	mov.f64 	%fd351, %fd314;
	@%p137 bra 	$L__BB4_90;
	abs.f64 	%fd113, %fd314;
	abs.f64 	%fd114, %fd112;
	setp.lt.f64 	%p138, %fd113, %fd114;
	mov.u64 	%rd317, %rd75;
	mov.f64 	%fd351, %fd112;
	@%p138 bra 	$L__BB4_90;
	setp.lt.f64 	%p139, %fd114, %fd113;
	mov.u64 	%rd317, %rd280;
	mov.f64 	%fd351, %fd314;
	@%p139 bra 	$L__BB4_90;
	setp.lt.s64 	%p140, %rd280, %rd75;
	min.s64 	%rd317, %rd280, %rd75;
	selp.f64 	%fd351, %fd314, %fd112, %p140;
$L__BB4_90:
	setp.ne.s32 	%p141, %r197, 0;
	@%p141 bra 	$L__BB4_92;
	shr.u32 	%r306, %r5, 1;
	and.b32  	%r307, %r306, 496;
	mov.u32 	%r308, _ZN6thrust24THRUST_300001_SM_1000_NS8cuda_cub4core6detail5shmemE;
	add.s32 	%r309, %r308, %r307;
	st.shared.f64 	[%r309+8], %fd351;
	st.shared.u64 	[%r309+16], %rd317;
$L__BB4_92:
	bar.sync 	0;
	setp.ne.s32 	%p142, %r5, 0;
	@%p142 bra 	$L__BB4_208;
	setp.lt.s32 	%p143, %r4, 33;
	mov.f64 	%fd316, %fd351;
	mov.u64 	%rd282, %rd317;
	@%p143 bra 	$L__BB4_97;
	ld.shared.f64 	%fd117, [_ZN6thrust24THRUST_300001_SM_1000_NS8cuda_cub4core6detail5shmemE+24];
	ld.shared.u64 	%rd78, [_ZN6thrust24THRUST_300001_SM_1000_NS8cuda_cub4core6detail5shmemE+32];
	abs.f64 	%fd118, %fd351;
	abs.f64 	%fd119, %fd117;
	setp.lt.f64 	%p144, %fd118, %fd119;
	mov.f64 	%fd316, %fd117;
	mov.u64 	%rd282, %rd78;
	@%p144 bra 	$L__BB4_97;
	setp.lt.f64 	%p145, %fd119, %fd118;
	mov.f64 	%fd316, %fd351;
	mov.u64 	%rd282, %rd317;
	@%p145 bra 	$L__BB4_97;
	setp.lt.s64 	%p146, %rd317, %rd78;
	min.s64 	%rd282, %rd317, %rd78;
	selp.f64 	%fd316, %fd351, %fd117, %p146;
$L__BB4_97:
	setp.lt.s32 	%p147, %r4, 65;
	mov.f64 	%fd317, %fd316;
	mov.u64 	%rd283, %rd282;
	@%p147 bra 	$L__BB4_101;
	ld.shared.f64 	%fd122, [_ZN6thrust24THRUST_300001_SM_1000_NS8cuda_cub4core6detail5shmemE+40];
	ld.shared.u64 	%rd81, [_ZN6thrust24THRUST_300001_SM_1000_NS8cuda_cub4core6detail5shmemE+48];
	abs.f64 	%fd123, %fd316;
	abs.f64 	%fd124, %fd122;
	setp.lt.f64 	%p148, %fd123, %fd124;
	mov.f64 	%fd317, %fd122;
	mov.u64 	%rd283, %rd81;
	@%p148 bra 	$L__BB4_101;
	setp.lt.f64 	%p149, %fd124, %fd123;
	mov.f64 	%fd317, %fd316;
	mov.u64 	%rd283, %rd282;
	@%p149 bra 	$L__BB4_101;
	setp.lt.s64 	%p150, %rd282, %rd81;
	selp.f64 	%fd317, %fd316, %fd122, %p150;
	min.s64 	%rd283, %rd282, %rd81;
$L__BB4_101:
	setp.lt.s32 	%p151, %r4, 97;
	mov.f64 	%fd318, %fd317;
	mov.u64 	%rd284, %rd283;
	@%p151 bra 	$L__BB4_105;
	ld.shared.f64 	%fd127, [_ZN6thrust24THRUST_300001_SM_1000_NS8cuda_cub4core6detail5shmemE+56];
	ld.shared.u64 	%rd84, [_ZN6thrust24THRUST_300001_SM_1000_NS8cuda_cub4core6detail5shmemE+64];
	abs.f64 	%fd128, %fd317;
	abs.f64 	%fd129, %fd127;
	setp.lt.f64 	%p152, %fd128, %fd129;
	mov.f64 	%fd318, %fd127;
	mov.u64 	%rd284, %rd84;
	@%p152 bra 	$L__BB4_105;
	setp.lt.f64 	%p153, %fd129, %fd128;
	mov.f64 	%fd318, %fd317;
	mov.u64 	%rd284, %rd283;
	@%p153 bra 	$L__BB4_105;
	setp.lt.s64 	%p154, %rd283, %rd84;
	selp.f64 	%fd318, %fd317, %fd127, %p154;
	min.s64 	%rd284, %rd283, %rd84;
$L__BB4_105:
	setp.lt.s32 	%p155, %r4, 129;
	mov.f64 	%fd319, %fd318;
	mov.u64 	%rd285, %rd284;
	@%p155 bra 	$L__BB4_109;
	ld.shared.f64 	%fd132, [_ZN6thrust24THRUST_300001_SM_1000_NS8cuda_cub4core6detail5shmemE+72];
	ld.shared.u64 	%rd87, [_ZN6thrust24THRUST_300001_SM_1000_NS8cuda_cub4core6detail5shmemE+80];
	abs.f64 	%fd133, %fd318;
	abs.f64 	%fd134, %fd132;
	setp.lt.f64 	%p156, %fd133, %fd134;
	mov.f64 	%fd319, %fd132;
	mov.u64 	%rd285, %rd87;
	@%p156 bra 	$L__BB4_109;
	setp.lt.f64 	%p157, %fd134, %fd133;
	mov.f64 	%fd319, %fd318;
	mov.u64 	%rd285, %rd284;
	@%p157 bra 	$L__BB4_109;
	setp.lt.s64 	%p158, %rd284, %rd87;
	selp.f64 	%fd319, %fd318, %fd132, %p158;
	min.s64 	%rd285, %rd284, %rd87;
$L__BB4_109:
	setp.lt.s32 	%p159, %r4, 161;
	mov.f64 	%fd320, %fd319;
	mov.u64 	%rd286, %rd285;
	@%p159 bra 	$L__BB4_113;
	ld.shared.f64 	%fd137, [_ZN6thrust24THRUST_300001_SM_1000_NS8cuda_cub4core6detail5shmemE+88];
	ld.shared.u64 	%rd90, [_ZN6thrust24THRUST_300001_SM_1000_NS8cuda_cub4core6detail5shmemE+96];
	abs.f64 	%fd138, %fd319;
	abs.f64 	%fd139, %fd137;
	setp.lt.f64 	%p160, %fd138, %fd139;
	mov.f64 	%fd320, %fd137;
	mov.u64 	%rd286, %rd90;
	@%p160 bra 	$L__BB4_113;
	setp.lt.f64 	%p161, %fd139, %fd138;
	mov.f64 	%fd320, %fd319;
	mov.u64 	%rd286, %rd285;
	@%p161 bra 	$L__BB4_113;
	setp.lt.s64 	%p162, %rd285, %rd90;
	selp.f64 	%fd320, %fd319, %fd137, %p162;
	min.s64 	%rd286, %rd285, %rd90;
$L__BB4_113:
	setp.lt.s32 	%p163, %r4, 193;
	mov.f64 	%fd321, %fd320;
	mov.u64 	%rd287, %rd286;
	@%p163 bra 	$L__BB4_117;
	ld.shared.f64 	%fd142, [_ZN6thrust24THRUST_300001_SM_1000_NS8cuda_cub4core6detail5shmemE+104];
	ld.shared.u64 	%rd93, [_ZN6thrust24THRUST_300001_SM_1000_NS8cuda_cub4core6detail5shmemE+112];
	abs.f64 	%fd143, %fd320;
	abs.f64 	%fd144, %fd142;
	setp.lt.f64 	%p164, %fd143, %fd144;
	mov.f64 	%fd321, %fd142;
	mov.u64 	%rd287, %rd93;
	@%p164 bra 	$L__BB4_117;
	setp.lt.f64 	%p165, %fd144, %fd143;
	mov.f64 	%fd321, %fd320;
	mov.u64 	%rd287, %rd286;
	@%p165 bra 	$L__BB4_117;
	setp.lt.s64 	%p166, %rd286, %rd93;
	selp.f64 	%fd321, %fd320, %fd142, %p166;
	min.s64 	%rd287, %rd286, %rd93;
$L__BB4_117:
	setp.lt.s32 	%p167, %r4, 225;
	mov.u64 	%rd317, %rd287;
	mov.f64 	%fd351, %fd321;
	@%p167 bra 	$L__BB4_208;
	ld.shared.f64 	%fd147, [_ZN6thrust24THRUST_300001_SM_1000_NS8cuda_cub4core6detail5shmemE+120];
	ld.shared.u64 	%rd96, [_ZN6thrust24THRUST_300001_SM_1000_NS8cuda_cub4core6detail5shmemE+128];
	abs.f64 	%fd148, %fd321;
	abs.f64 	%fd149, %fd147;
	setp.lt.f64 	%p168, %fd148, %fd149;
	mov.u64 	%rd317, %rd96;
	mov.f64 	%fd351, %fd147;
	@%p168 bra 	$L__BB4_208;
	setp.lt.f64 	%p169, %fd149, %fd148;
	mov.u64 	%rd317, %rd287;
	mov.f64 	%fd351, %fd321;
	@%p169 bra 	$L__BB4_208;
	setp.lt.s64 	%p170, %rd287, %rd96;
	selp.f64 	%fd351, %fd321, %fd147, %p170;
	min.s64 	%rd317, %rd287, %rd96;
	bra.uni 	$L__BB4_208;
$L__BB4_121:
	mov.u32 	%r35, %tid.x;
	cvt.s64.s32 	%rd183, %r2;
	add.s64 	%rd98, %rd3, %rd183;
	cvt.u64.u32 	%rd99, %r35;
	add.s64 	%rd184, %rd99, %rd183;
	shl.b64 	%rd185, %rd184, 3;
	add.s64 	%rd186, %rd2, %rd185;
	ld.global.f64 	%fd274, [%rd186];
	add.s32 	%r69, %r35, 256;
	cvt.u64.u32 	%rd187, %r69;
	ld.global.f64 	%fd275, [%rd186+2048];
	add.s32 	%r70, %r35, 512;
	cvt.u64.u32 	%rd188, %r70;
	ld.global.f64 	%fd276, [%rd186+4096];
	add.s32 	%r71, %r35, 768;
	cvt.u64.u32 	%rd189, %r71;
	ld.global.f64 	%fd277, [%rd186+6144];
	or.b32  	%r72, %r35, 1024;
	cvt.u64.u32 	%rd100, %r72;
	add.s64 	%rd305, %rd98, %rd100;
	ld.global.f64 	%fd339, [%rd186+8192];
	abs.f64 	%fd278, %fd274;
	abs.f64 	%fd279, %fd275;
	setp.geu.f64 	%p2, %fd278, %fd279;
	selp.f64 	%fd280, %fd274, %fd275, %p2;
	selp.b64 	%rd190, %rd99, %rd187, %p2;
	abs.f64 	%fd281, %fd280;
	abs.f64 	%fd282, %fd276;
	setp.geu.f64 	%p3, %fd281, %fd282;
	selp.f64 	%fd283, %fd280, %fd276, %p3;
	selp.b64 	%rd191, %rd190, %rd188, %p3;
	abs.f64 	%fd284, %fd283;
	abs.f64 	%fd285, %fd277;
	setp.geu.f64 	%p4, %fd284, %fd285;
	selp.f64 	%fd152, %fd283, %fd277, %p4;
	selp.b64 	%rd102, %rd191, %rd189, %p4;
	abs.f64 	%fd153, %fd152;
	abs.f64 	%fd154, %fd339;
	setp.lt.f64 	%p5, %fd153, %fd154;
	@%p5 bra 	$L__BB4_123;
	setp.lt.f64 	%p6, %fd154, %fd153;
	setp.lt.u64 	%p7, %rd102, %rd100;
	or.pred  	%p8, %p6, %p7;
	selp.f64 	%fd339, %fd152, %fd339, %p8;
	add.s64 	%rd194, %rd98, %rd102;
	selp.b64 	%rd305, %rd194, %rd305, %p8;
$L__BB4_123:
	setp.le.s32 	%p9, %r66, %r3;
	@%p9 bra 	$L__BB4_164;
	setp.ne.s32 	%p10, %r35, 0;
	@%p10 bra 	$L__BB4_126;
	atom.global.add.u32 	%r73, [%rd1+4], 1280;
	add.s32 	%r74, %r73, %r3;
	st.shared.u32 	[_ZN6thrust24THRUST_300001_SM_1000_NS8cuda_cub4core6detail5shmemE+152], %r74;
$L__BB4_126:
	bar.sync 	0;
	ld.shared.u32 	%r427, [_ZN6thrust24THRUST_300001_SM_1000_NS8cuda_cub4core6detail5shmemE+152];
	add.s32 	%r75, %r427, 1280;
	setp.gt.s32 	%p11, %r75, %r66;
	@%p11 bra 	$L__BB4_141;
	mov.f64 	%fd323, %fd339;
	mov.u64 	%rd289, %rd305;
$L__BB4_128:
	cvt.s64.s32 	%rd195, %r427;
	add.s64 	%rd196, %rd99, %rd195;
	shl.b64 	%rd197, %rd196, 3;
	add.s64 	%rd198, %rd2, %rd197;
	add.s64 	%rd290, %rd196, %rd3;
	ld.global.f64 	%fd324, [%rd198];
	add.s64 	%rd291, %rd290, 256;
	ld.global.f64 	%fd325, [%rd198+2048];
	add.s64 	%rd292, %rd290, 512;
	ld.global.f64 	%fd326, [%rd198+4096];
	add.s64 	%rd293, %rd290, 768;
	ld.global.f64 	%fd327, [%rd198+6144];
	add.s64 	%rd305, %rd290, 1024;
	ld.global.f64 	%fd339, [%rd198+8192];
	abs.f64 	%fd163, %fd323;
	abs.f64 	%fd164, %fd324;
	setp.lt.f64 	%p12, %fd163, %fd164;
	@%p12 bra 	$L__BB4_130;
	setp.lt.f64 	%p13, %fd164, %fd163;
	setp.lt.s64 	%p14, %rd289, %rd290;
	or.pred  	%p15, %p13, %p14;
	selp.f64 	%fd324, %fd323, %fd324, %p15;
	selp.b64 	%rd290, %rd289, %rd290, %p15;
$L__BB4_130:
	abs.f64 	%fd167, %fd324;
	abs.f64 	%fd168, %fd325;
	setp.lt.f64 	%p16, %fd167, %fd168;
	@%p16 bra 	$L__BB4_132;
	setp.lt.f64 	%p17, %fd168, %fd167;
	setp.lt.s64 	%p18, %rd290, %rd291;
	or.pred  	%p19, %p17, %p18;
	selp.f64 	%fd325, %fd324, %fd325, %p19;
	selp.b64 	%rd291, %rd290, %rd291, %p19;
$L__BB4_132:
	abs.f64 	%fd171, %fd325;
	abs.f64 	%fd172, %fd326;
	setp.lt.f64 	%p20, %fd171, %fd172;
	@%p20 bra 	$L__BB4_134;
	setp.lt.f64 	%p21, %fd172, %fd171;
	setp.lt.s64 	%p22, %rd291, %rd292;
	or.pred  	%p23, %p21, %p22;
	selp.f64 	%fd326, %fd325, %fd326, %p23;
	selp.b64 	%rd292, %rd291, %rd292, %p23;
$L__BB4_134:
	abs.f64 	%fd175, %fd326;
	abs.f64 	%fd176, %fd327;
	setp.lt.f64 	%p24, %fd175, %fd176;
	@%p24 bra 	$L__BB4_136;
	setp.lt.f64 	%p25, %fd176, %fd175;
	setp.lt.s64 	%p26, %rd292, %rd293;
	or.pred  	%p27, %p25, %p26;
	selp.f64 	%fd327, %fd326, %fd327, %p27;
	selp.b64 	%rd293, %rd292, %rd293, %p27;
$L__BB4_136:
	abs.f64 	%fd179, %fd327;
	abs.f64 	%fd180, %fd339;
	setp.lt.f64 	%p28, %fd179, %fd180;
	@%p28 bra 	$L__BB4_138;
	setp.lt.f64 	%p29, %fd180, %fd179;
	setp.lt.s64 	%p30, %rd293, %rd305;
	or.pred  	%p31, %p29, %p30;
	selp.f64 	%fd339, %fd327, %fd339, %p31;
	selp.b64 	%rd305, %rd293, %rd305, %p31;
$L__BB4_138:
	setp.ne.s32 	%p32, %r35, 0;
	bar.sync 	0;
	@%p32 bra 	$L__BB4_140;
	atom.global.add.u32 	%r76, [%rd1+4], 1280;
	add.s32 	%r77, %r76, %r3;
	st.shared.u32 	[_ZN6thrust24THRUST_300001_SM_1000_NS8cuda_cub4core6detail5shmemE+152], %r77;
$L__BB4_140:
	bar.sync 	0;
	ld.shared.u32 	%r427, [_ZN6thrust24THRUST_300001_SM_1000_NS8cuda_cub4core6detail5shmemE+152];
	add.s32 	%r78, %r427, 1280;
	setp.le.s32 	%p33, %r78, %r66;
	mov.f64 	%fd323, %fd339;
	mov.u64 	%rd289, %rd305;
	@%p33 bra 	$L__BB4_128;
$L__BB4_141:
	setp.le.s32 	%p34, %r66, %r427;
	@%p34 bra 	$L__BB4_164;
	sub.s32 	%r40, %r66, %r427;
	setp.ge.s32 	%p35, %r35, %r40;
	@%p35 bra 	$L__BB4_164;
	not.b32 	%r79, %r35;
	add.s32 	%r80, %r66, %r79;
	sub.s32 	%r41, %r80, %r427;
	and.b32  	%r81, %r41, 768;
	setp.eq.s32 	%p36, %r81, 768;
	mov.u32 	%r431, %r35;
	@%p36 bra 	$L__BB4_149;
	add.s32 	%r429, %r35, %r427;
	shr.u32 	%r82, %r41, 8;
	add.s32 	%r83, %r82, 1;
	and.b32  	%r84, %r83, 3;
	neg.s32 	%r428, %r84;
	mov.u32 	%r431, %r35;
$L__BB4_145:
	.pragma "nounroll";
	mov.u64 	%rd122, %rd305;
	mov.f64 	%fd184, %fd339;
	cvt.s64.s32 	%rd200, %r429;
	add.s64 	%rd123, %rd3, %rd200;
	mul.wide.s32 	%rd201, %r429, 8;
	add.s64 	%rd202, %rd2, %rd201;
	ld.global.f64 	%fd185, [%rd202];
	abs.f64 	%fd186, %fd184;
	abs.f64 	%fd187, %fd185;
	setp.lt.f64 	%p37, %fd186, %fd187;
	mov.f64 	%fd339, %fd185;
	mov.u64 	%rd305, %rd123;
	@%p37 bra 	$L__BB4_148;
	setp.lt.f64 	%p38, %fd187, %fd186;
	mov.f64 	%fd339, %fd184;
	mov.u64 	%rd305, %rd122;
	@%p38 bra 	$L__BB4_148;
	setp.lt.s64 	%p39, %rd122, %rd123;
	selp.f64 	%fd339, %fd184, %fd185, %p39;
	min.s64 	%rd305, %rd122, %rd123;
$L__BB4_148:
	add.s32 	%r431, %r431, 256;
	add.s32 	%r429, %r429, 256;
	add.s32 	%r428, %r428, 1;
	setp.ne.s32 	%p40, %r428, 0;
	@%p40 bra 	$L__BB4_145;
$L__BB4_149:
	setp.lt.u32 	%p41, %r41, 768;
	@%p41 bra 	$L__BB4_164;
	add.s32 	%r432, %r431, %r427;
	add.s32 	%r435, %r432, 256;
	add.s32 	%r434, %r432, 512;
	add.s32 	%r433, %r432, 768;
	add.s64 	%rd128, %rd2, 4096;
$L__BB4_151:
	cvt.s64.s32 	%rd203, %r435;
	add.s64 	%rd130, %rd3, %rd203;
	cvt.s64.s32 	%rd204, %r434;
	add.s64 	%rd131, %rd3, %rd204;
	cvt.s64.s32 	%rd205, %r433;
	add.s64 	%rd132, %rd3, %rd205;
	cvt.s64.s32 	%rd206, %r432;
	mul.wide.s32 	%rd207, %r432, 8;
	add.s64 	%rd133, %rd128, %rd207;
	add.s64 	%rd134, %rd3, %rd206;
	ld.global.f64 	%fd193, [%rd133+-4096];
	abs.f64 	%fd194, %fd339;
	abs.f64 	%fd195, %fd193;
	setp.lt.f64 	%p42, %fd194, %fd195;
	mov.f64 	%fd335, %fd193;
	mov.u64 	%rd301, %rd134;
	@%p42 bra 	$L__BB4_154;
	setp.lt.f64 	%p43, %fd195, %fd194;
	mov.f64 	%fd335, %fd339;
	mov.u64 	%rd301, %rd305;
	@%p43 bra 	$L__BB4_154;
	setp.lt.s64 	%p44, %rd305, %rd134;
	selp.f64 	%fd335, %fd339, %fd193, %p44;
	min.s64 	%rd301, %rd305, %rd134;
$L__BB4_154:
	ld.global.f64 	%fd198, [%rd133+-2048];
	abs.f64 	%fd199, %fd335;
	abs.f64 	%fd200, %fd198;
	setp.lt.f64 	%p45, %fd199, %fd200;
	mov.f64 	%fd336, %fd198;
	mov.u64 	%rd302, %rd130;
	@%p45 bra 	$L__BB4_157;
	setp.lt.f64 	%p46, %fd200, %fd199;
	mov.f64 	%fd336, %fd335;
	mov.u64 	%rd302, %rd301;
	@%p46 bra 	$L__BB4_157;
	setp.lt.s64 	%p47, %rd301, %rd130;
	selp.f64 	%fd336, %fd335, %fd198, %p47;
	min.s64 	%rd302, %rd301, %rd130;
$L__BB4_157:
	ld.global.f64 	%fd203, [%rd133];
	abs.f64 	%fd204, %fd336;
	abs.f64 	%fd205, %fd203;
	setp.lt.f64 	%p48, %fd204, %fd205;
	mov.f64 	%fd337, %fd203;
	mov.u64 	%rd303, %rd131;
	@%p48 bra 	$L__BB4_160;
	setp.lt.f64 	%p49, %fd205, %fd204;
	mov.f64 	%fd337, %fd336;
	mov.u64 	%rd303, %rd302;
	@%p49 bra 	$L__BB4_160;
	setp.lt.s64 	%p50, %rd302, %rd131;
	selp.f64 	%fd337, %fd336, %fd203, %p50;
	min.s64 	%rd303, %rd302, %rd131;
$L__BB4_160:
	ld.global.f64 	%fd208, [%rd133+2048];
	abs.f64 	%fd209, %fd337;
	abs.f64 	%fd210, %fd208;
	setp.lt.f64 	%p51, %fd209, %fd210;
	mov.f64 	%fd339, %fd208;
	mov.u64 	%rd305, %rd132;
	@%p51 bra 	$L__BB4_163;
	setp.lt.f64 	%p52, %fd210, %fd209;
	mov.f64 	%fd339, %fd337;
	mov.u64 	%rd305, %rd303;
	@%p52 bra 	$L__BB4_163;
	setp.lt.s64 	%p53, %rd303, %rd132;
	selp.f64 	%fd339, %fd337, %fd208, %p53;
	min.s64 	%rd305, %rd303, %rd132;
$L__BB4_163:
	add.s32 	%r431, %r431, 1024;
	add.s32 	%r435, %r435, 1024;
	add.s32 	%r434, %r434, 1024;
	add.s32 	%r433, %r433, 1024;
	add.s32 	%r432, %r432, 1024;
	setp.lt.s32 	%p54, %r431, %r40;
	@%p54 bra 	$L__BB4_151;
$L__BB4_164:
	// begin inline asm
	mov.u32 %r85, %laneid;
	// end inline asm
	mov.b64 	%rd208, %fd339;
	mov.b64 	{%r87, %r92}, %rd208;
	mov.b32 	%r103, 1;
	mov.b32 	%r104, 31;
	mov.b32 	%r105, -1;
	// begin inline asm
	shfl.sync.down.b32 %r86, %r87, %r103, %r104, %r105;
	// end inline asm
	// begin inline asm
	shfl.sync.down.b32 %r91, %r92, %r103, %r104, %r105;
	// end inline asm
	mov.b64 	%rd209, {%r86, %r91};
	mov.b64 	%fd214, %rd209;
	mov.b64 	{%r97, %r102}, %rd305;
	// begin inline asm
	shfl.sync.down.b32 %r96, %r97, %r103, %r104, %r105;
	// end inline asm
	// begin inline asm
	shfl.sync.down.b32 %r101, %r102, %r103, %r104, %r105;
	// end inline asm
	mov.b64 	%rd144, {%r96, %r101};
	setp.gt.s32 	%p55, %r85, 30;
	mov.f64 	%fd340, %fd339;
	mov.u64 	%rd306, %rd305;
	@%p55 bra 	$L__BB4_168;
	abs.f64 	%fd215, %fd339;
	abs.f64 	%fd216, %fd214;
	setp.lt.f64 	%p56, %fd215, %fd216;
	mov.f64 	%fd340, %fd214;
	mov.u64 	%rd306, %rd144;
	@%p56 bra 	$L__BB4_168;
	setp.lt.f64 	%p57, %fd216, %fd215;
	mov.f64 	%fd340, %fd339;
	mov.u64 	%rd306, %rd305;
	@%p57 bra 	$L__BB4_168;
	setp.lt.s64 	%p58, %rd305, %rd144;
	selp.f64 	%fd340, %fd339, %fd214, %p58;
	min.s64 	%rd306, %rd305, %rd144;
$L__BB4_168:
	mov.b64 	%rd210, %fd340;
	mov.b64 	{%r107, %r112}, %rd210;
	mov.b32 	%r123, 2;
	mov.b32 	%r124, 31;
	mov.b32 	%r125, -1;
	// begin inline asm
	shfl.sync.down.b32 %r106, %r107, %r123, %r124, %r125;
	// end inline asm
	// begin inline asm
	shfl.sync.down.b32 %r111, %r112, %r123, %r124, %r125;
	// end inline asm
	mov.b64 	%rd211, {%r106, %r111};
	mov.b64 	%fd219, %rd211;
	mov.b64 	{%r117, %r122}, %rd306;
	// begin inline asm
	shfl.sync.down.b32 %r116, %r117, %r123, %r124, %r125;
	// end inline asm
	// begin inline asm
	shfl.sync.down.b32 %r121, %r122, %r123, %r124, %r125;
	// end inline asm
	mov.b64 	%rd147, {%r116, %r121};
	setp.gt.s32 	%p59, %r85, 29;
	mov.f64 	%fd341, %fd340;
	mov.u64 	%rd307, %rd306;
	@%p59 bra 	$L__BB4_172;
	abs.f64 	%fd220, %fd340;
	abs.f64 	%fd221, %fd219;
	setp.lt.f64 	%p60, %fd220, %fd221;
	mov.f64 	%fd341, %fd219;
	mov.u64 	%rd307, %rd147;
	@%p60 bra 	$L__BB4_172;
	setp.lt.f64 	%p61, %fd221, %fd220;
	mov.f64 	%fd341, %fd340;
	mov.u64 	%rd307, %rd306;
	@%p61 bra 	$L__BB4_172;
	setp.lt.s64 	%p62, %rd306, %rd147;
	selp.f64 	%fd341, %fd340, %fd219, %p62;
	min.s64 	%rd307, %rd306, %rd147;
$L__BB4_172:
	mov.b64 	%rd212, %fd341;
	mov.b64 	{%r127, %r132}, %rd212;
	mov.b32 	%r143, 4;
	mov.b32 	%r144, 31;
	mov.b32 	%r145, -1;
	// begin inline asm
	shfl.sync.down.b32 %r126, %r127, %r143, %r144, %r145;
	// end inline asm
	// begin inline asm
	shfl.sync.down.b32 %r131, %r132, %r143, %r144, %r145;
	// end inline asm
	mov.b64 	%rd213, {%r126, %r131};
	mov.b64 	%fd224, %rd213;
	mov.b64 	{%r137, %r142}, %rd307;
	// begin inline asm
	shfl.sync.down.b32 %r136, %r137, %r143, %r144, %r145;
	// end inline asm
	// begin inline asm
	shfl.sync.down.b32 %r141, %r142, %r143, %r144, %r145;
	// end inline asm
	mov.b64 	%rd150, {%r136, %r141};
	setp.gt.s32 	%p63, %r85, 27;
	mov.f64 	%fd342, %fd341;
	mov.u64 	%rd308, %rd307;
	@%p63 bra 	$L__BB4_176;
	abs.f64 	%fd225, %fd341;
	abs.f64 	%fd226, %fd224;
	setp.lt.f64 	%p64, %fd225, %fd226;
	mov.f64 	%fd342, %fd224;
	mov.u64 	%rd308, %rd150;
	@%p64 bra 	$L__BB4_176;
	setp.lt.f64 	%p65, %fd226, %fd225;
	mov.f64 	%fd342, %fd341;
	mov.u64 	%rd308, %rd307;
	@%p65 bra 	$L__BB4_176;
	setp.lt.s64 	%p66, %rd307, %rd150;
	selp.f64 	%fd342, %fd341, %fd224, %p66;
	min.s64 	%rd308, %rd307, %rd150;
$L__BB4_176:
	mov.b64 	%rd214, %fd342;
	mov.b64 	{%r147, %r152}, %rd214;
	mov.b32 	%r163, 8;
	mov.b32 	%r164, 31;
	mov.b32 	%r165, -1;
	// begin inline asm
	shfl.sync.down.b32 %r146, %r147, %r163, %r164, %r165;
	// end inline asm
	// begin inline asm
	shfl.sync.down.b32 %r151, %r152, %r163, %r164, %r165;
	// end inline asm
	mov.b64 	%rd215, {%r146, %r151};
	mov.b64 	%fd229, %rd215;
	mov.b64 	{%r157, %r162}, %rd308;
	// begin inline asm
	shfl.sync.down.b32 %r156, %r157, %r163, %r164, %r165;
	// end inline asm
	// begin inline asm
	shfl.sync.down.b32 %r161, %r162, %r163, %r164, %r165;
	// end inline asm
	mov.b64 	%rd153, {%r156, %r161};
	setp.gt.s32 	%p67, %r85, 23;
	mov.f64 	%fd343, %fd342;
	mov.u64 	%rd309, %rd308;
	@%p67 bra 	$L__BB4_180;
	abs.f64 	%fd230, %fd342;
	abs.f64 	%fd231, %fd229;
	setp.lt.f64 	%p68, %fd230, %fd231;
	mov.f64 	%fd343, %fd229;
	mov.u64 	%rd309, %rd153;
	@%p68 bra 	$L__BB4_180;
	setp.lt.f64 	%p69, %fd231, %fd230;
	mov.f64 	%fd343, %fd342;
	mov.u64 	%rd309, %rd308;
	@%p69 bra 	$L__BB4_180;
	setp.lt.s64 	%p70, %rd308, %rd153;
	selp.f64 	%fd343, %fd342, %fd229, %p70;
	min.s64 	%rd309, %rd308, %rd153;
$L__BB4_180:
	mov.b64 	%rd216, %fd343;
	mov.b64 	{%r167, %r172}, %rd216;
	mov.b32 	%r183, 16;
	mov.b32 	%r184, 31;
	mov.b32 	%r185, -1;
	// begin inline asm
	shfl.sync.down.b32 %r166, %r167, %r183, %r184, %r185;
	// end inline asm
	// begin inline asm
	shfl.sync.down.b32 %r171, %r172, %r183, %r184, %r185;
	// end inline asm
	mov.b64 	%rd217, {%r166, %r171};
	mov.b64 	%fd234, %rd217;
	mov.b64 	{%r177, %r182}, %rd309;
	// begin inline asm
	shfl.sync.down.b32 %r176, %r177, %r183, %r184, %r185;
	// end inline asm
	// begin inline asm
	shfl.sync.down.b32 %r181, %r182, %r183, %r184, %r185;
	// end inline asm
	mov.b64 	%rd156, {%r176, %r181};
	setp.gt.s32 	%p71, %r85, 15;
	mov.f64 	%fd351, %fd343;
	mov.u64 	%rd317, %rd309;
	@%p71 bra 	$L__BB4_184;
	abs.f64 	%fd235, %fd343;
	abs.f64 	%fd236, %fd234;
	setp.lt.f64 	%p72, %fd235, %fd236;
	mov.f64 	%fd351, %fd234;
	mov.u64 	%rd317, %rd156;
	@%p72 bra 	$L__BB4_184;
	setp.lt.f64 	%p73, %fd236, %fd235;
	mov.f64 	%fd351, %fd343;
	mov.u64 	%rd317, %rd309;
	@%p73 bra 	$L__BB4_184;
	setp.lt.s64 	%p74, %rd309, %rd156;
	selp.f64 	%fd351, %fd343, %fd234, %p74;
	min.s64 	%rd317, %rd309, %rd156;
$L__BB4_184:
	setp.ne.s32 	%p75, %r85, 0;
	@%p75 bra 	$L__BB4_186;
	shr.u32 	%r186, %r35, 1;
	and.b32  	%r187, %r186, 496;
	mov.u32 	%r188, _ZN6thrust24THRUST_300001_SM_1000_NS8cuda_cub4core6detail5shmemE;
	add.s32 	%r189, %r188, %r187;
	st.shared.f64 	[%r189+8], %fd351;
	st.shared.u64 	[%r189+16], %rd317;
$L__BB4_186:
	bar.sync 	0;
	setp.ne.s32 	%p76, %r35, 0;
	@%p76 bra 	$L__BB4_208;
	ld.shared.f64 	%fd239, [_ZN6thrust24THRUST_300001_SM_1000_NS8cuda_cub4core6detail5shmemE+24];
	ld.shared.u64 	%rd159, [_ZN6thrust24THRUST_300001_SM_1000_NS8cuda_cub4core6detail5shmemE+32];
	abs.f64 	%fd240, %fd351;
	abs.f64 	%fd241, %fd239;
	setp.lt.f64 	%p77, %fd240, %fd241;
	mov.f64 	%fd345, %fd239;
	mov.u64 	%rd311, %rd159;
	@%p77 bra 	$L__BB4_190;
	setp.lt.f64 	%p78, %fd241, %fd240;
	mov.f64 	%fd345, %fd351;
	mov.u64 	%rd311, %rd317;
	@%p78 bra 	$L__BB4_190;
	setp.lt.s64 	%p79, %rd317, %rd159;
	selp.f64 	%fd345, %fd351, %fd239, %p79;
	min.s64 	%rd311, %rd317, %rd159;
$L__BB4_190:
	ld.shared.f64 	%fd244, [_ZN6thrust24THRUST_300001_SM_1000_NS8cuda_cub4core6detail5shmemE+40];
	ld.shared.u64 	%rd162, [_ZN6thrust24THRUST_300001_SM_1000_NS8cuda_cub4core6detail5shmemE+48];
	abs.f64 	%fd245, %fd345;
	abs.f64 	%fd246, %fd244;
	setp.lt.f64 	%p80, %fd245, %fd246;
	mov.f64 	%fd346, %fd244;
	mov.u64 	%rd312, %rd162;
	@%p80 bra 	$L__BB4_193;
	setp.lt.f64 	%p81, %fd246, %fd245;
	mov.f64 	%fd346, %fd345;
	mov.u64 	%rd312, %rd311;
	@%p81 bra 	$L__BB4_193;
	setp.lt.s64 	%p82, %rd311, %rd162;
	selp.f64 	%fd346, %fd345, %fd244, %p82;
	min.s64 	%rd312, %rd311, %rd162;
$L__BB4_193:
	ld.shared.f64 	%fd249, [_ZN6thrust24THRUST_300001_SM_1000_NS8cuda_cub4core6detail5shmemE+56];
	ld.shared.u64 	%rd165, [_ZN6thrust24THRUST_300001_SM_1000_NS8cuda_cub4core6detail5shmemE+64];
	abs.f64 	%fd250, %fd346;
	abs.f64 	%fd251, %fd249;
	setp.lt.f64 	%p83, %fd250, %fd251;
	mov.f64 	%fd347, %fd249;
	mov.u64 	%rd313, %rd165;
	@%p83 bra 	$L__BB4_196;
	setp.lt.f64 	%p84, %fd251, %fd250;
	mov.f64 	%fd347, %fd346;
	mov.u64 	%rd313, %rd312;
	@%p84 bra 	$L__BB4_196;
	setp.lt.s64 	%p85, %rd312, %rd165;
	selp.f64 	%fd347, %fd346, %fd249, %p85;
	min.s64 	%rd313, %rd312, %rd165;
$L__BB4_196:
	ld.shared.f64 	%fd254, [_ZN6thrust24THRUST_300001_SM_1000_NS8cuda_cub4core6detail5shmemE+72];
	ld.shared.u64 	%rd168, [_ZN6thrust24THRUST_300001_SM_1000_NS8cuda_cub4core6detail5shmemE+80];
	abs.f64 	%fd255, %fd347;
	abs.f64 	%fd256, %fd254;
	setp.lt.f64 	%p86, %fd255, %fd256;
	mov.f64 	%fd348, %fd254;
	mov.u64 	%rd314, %rd168;
	@%p86 bra 	$L__BB4_199;
	setp.lt.f64 	%p87, %fd256, %fd255;
	mov.f64 	%fd348, %fd347;
	mov.u64 	%rd314, %rd313;
	@%p87 bra 	$L__BB4_199;
	setp.lt.s64 	%p88, %rd313, %rd168;
	selp.f64 	%fd348, %fd347, %fd254, %p88;
	min.s64 	%rd314, %rd313, %rd168;
$L__BB4_199:
	ld.shared.f64 	%fd259, [_ZN6thrust24THRUST_300001_SM_1000_NS8cuda_cub4core6detail5shmemE+88];
	ld.shared.u64 	%rd171, [_ZN6thrust24THRUST_300001_SM_1000_NS8cuda_cub4core6detail5shmemE+96];
	abs.f64 	%fd260, %fd348;
	abs.f64 	%fd261, %fd259;
	setp.lt.f64 	%p89, %fd260, %fd261;
	mov.f64 	%fd349, %fd259;
	mov.u64 	%rd315, %rd171;
	@%p89 bra 	$L__BB4_202;
	setp.lt.f64 	%p90, %fd261, %fd260;
	mov.f64 	%fd349, %fd348;
	mov.u64 	%rd315, %rd314;
	@%p90 bra 	$L__BB4_202;
	setp.lt.s64 	%p91, %rd314, %rd171;
	selp.f64 	%fd349, %fd348, %fd259, %p91;
	min.s64 	%rd315, %rd314, %rd171;
$L__BB4_202:
	ld.shared.f64 	%fd264, [_ZN6thrust24THRUST_300001_SM_1000_NS8cuda_cub4core6detail5shmemE+104];
	ld.shared.u64 	%rd174, [_ZN6thrust24THRUST_300001_SM_1000_NS8cuda_cub4core6detail5shmemE+112];
	abs.f64 	%fd265, %fd349;
	abs.f64 	%fd266, %fd264;
	setp.lt.f64 	%p92, %fd265, %fd266;
	mov.f64 	%fd350, %fd264;
	mov.u64 	%rd316, %rd174;
	@%p92 bra 	$L__BB4_205;
	setp.lt.f64 	%p93, %fd266, %fd265;
	mov.f64 	%fd350, %fd349;
	mov.u64 	%rd316, %rd315;
	@%p93 bra 	$L__BB4_205;
	setp.lt.s64 	%p94, %rd315, %rd174;
	selp.f64 	%fd350, %fd349, %fd264, %p94;
	min.s64 	%rd316, %rd315, %rd174;
$L__BB4_205:
	ld.shared.f64 	%fd269, [_ZN6thrust24THRUST_300001_SM_1000_NS8cuda_cub4core6detail5shmemE+120];
	ld.shared.u64 	%rd177, [_ZN6thrust24THRUST_300001_SM_1000_NS8cuda_cub4core6detail5shmemE+128];
	abs.f64 	%fd270, %fd350;
	abs.f64 	%fd271, %fd269;
	setp.lt.f64 	%p95, %fd270, %fd271;
	mov.u64 	%rd317, %rd177;
	mov.f64 	%fd351, %fd269;
	@%p95 bra 	$L__BB4_208;
	setp.lt.f64 	%p96, %fd271, %fd270;
	mov.u64 	%rd317, %rd316;
	mov.f64 	%fd351, %fd350;
	@%p96 bra 	$L__BB4_208;
	setp.lt.s64 	%p97, %rd316, %rd177;
	selp.f64 	%fd351, %fd350, %fd269, %p97;
	min.s64 	%rd317, %rd316, %rd177;
$L__BB4_208:
	mov.u32 	%r415, %tid.x;
	setp.ne.s32 	%p214, %r415, 0;
	@%p214 bra 	$L__BB4_210;
	ld.param.u64 	%rd254, [_ZN6thrust24THRUST_300001_SM_1000_NS8cuda_cub4core6detail13_kernel_agentINS1_8__reduce11ReduceAgentINS0_12zip_iteratorIN4cuda3std3__45tupleIJNS0_10device_ptrIdEENS0_17counting_iteratorIlNS0_11use_defaultESF_SF_EEEEEEEPNSB_IJdlEEESJ_iNS1_9__extrema9arg_max_fIdl11_comparatorEEEEJSI_SK_iN3cub18CUB_300001_SM_100013GridEvenShareIiEENSR_9GridQueueIjEESO_EEEvDpT0__param_1];
	cvta.to.global.u64 	%rd251, %rd254;
	mul.wide.u32 	%rd252, %r1, 16;
	add.s64 	%rd253, %rd251, %rd252;
	st.global.f64 	[%rd253], %fd351;
	st.global.u64 	[%rd253+8], %rd317;
$L__BB4_210:
	ret;

}
	// .globl	_ZN6thrust24THRUST_300001_SM_1000_NS8cuda_cub4core6detail13_kernel_agentINS1_8__reduce10DrainAgentIiEEJN3cub18CUB_300001_SM_10009GridQueueIjEEiEEEvDpT0_
.visible .entry _ZN6thrust24THRUST_300001_SM_1000_NS8cuda_cub4core6detail13_kernel_agentINS1_8__reduce10DrainAgentIiEEJN3cub18CUB_300001_SM_10009GridQueueIjEEiEEEvDpT0_(
	.param .align 8 .b8 _ZN6thrust24THRUST_300001_SM_1000_NS8cuda_cub4core6detail13_kernel_agentINS1_8__reduce10DrainAgentIiEEJN3cub18CUB_300001_SM_10009GridQueueIjEEiEEEvDpT0__param_0[8],
	.param .u32 _ZN6thrust24THRUST_300001_SM_1000_NS8cuda_cub4core6detail13_kernel_agentINS1_8__reduce10DrainAgentIiEEJN3cub18CUB_300001_SM_10009GridQueueIjEEiEEEvDpT0__param_1
)
.maxntid 1
{
	.reg .b32 	%r<3>;
	.reg .b64 	%rd<3>;

	ld.param.u64 	%rd1, [_ZN6thrust24THRUST_300001_SM_1000_NS8cuda_cub4core6detail13_kernel_agentINS1_8__reduce10DrainAgentIiEEJN3cub18CUB_300001_SM_10009GridQueueIjEEiEEEvDpT0__param_0];
	ld.param.u32 	%r1, [_ZN6thrust24THRUST_300001_SM_1000_NS8cuda_cub4core6detail13_kernel_agentINS1_8__reduce10DrainAgentIiEEJN3cub18CUB_300001_SM_10009GridQueueIjEEiEEEvDpT0__param_1];
	cvta.to.global.u64 	%rd2, %rd1;
	st.global.u32 	[%rd2], %r1;
	mov.b32 	%r2, 0;
	st.global.u32 	[%rd2+4], %r2;
	ret;

}
	// .globl	_ZN6thrust24THRUST_300001_SM_1000_NS8cuda_cub4core6detail13_kernel_agentINS1_8__reduce11ReduceAgentIPN4cuda3std3__45tupleIJdlEEESC_SB_iNS1_9__extrema9arg_max_fIdl11_comparatorEEEEJSC_SC_iSG_EEEvDpT0_
.visible .entry _ZN6thrust24THRUST_300001_SM_1000_NS8cuda_cub4core6detail13_kernel_agentINS1_8__reduce11ReduceAgentIPN4cuda3std3__45tupleIJdlEEESC_SB_iNS1_9__extrema9arg_max_fIdl11_comparatorEEEEJSC_SC_iSG_EEEvDpT0_(
	.param .u64 .ptr .align 1 _ZN6thrust24THRUST_300001_SM_1000_NS8cuda_cub4core6detail13_kernel_agentINS1_8__reduce11ReduceAgentIPN4cuda3std3__45tupleIJdlEEESC_SB_iNS1_9__extrema9arg_max_fIdl11_comparatorEEEEJSC_SC_iSG_EEEvDpT0__param_0,
	.param .u64 .ptr .align 1 _ZN6thrust24THRUST_300001_SM_1000_NS8cuda_cub4core6detail13_kernel_agentINS1_8__reduce11ReduceAgentIPN4cuda3std3__45tupleIJdlEEESC_SB_iNS1_9__extrema9arg_max_fIdl11_comparatorEEEEJSC_SC_iSG_EEEvDpT0__param_1,
	.param .u32 _ZN6thrust24THRUST_300001_SM_1000_NS8cuda_cub4core6detail13_kernel_agentINS1_8__reduce11ReduceAgentIPN4cuda3std3__45tupleIJdlEEESC_SB_iNS1_9__extrema9arg_max_fIdl11_comparatorEEEEJSC_SC_iSG_EEEvDpT0__param_2,
	.param .align 1 .b8 _ZN6thrust24THRUST_300001_SM_1000_NS8cuda_cub4core6detail13_kernel_agentINS1_8__reduce11ReduceAgentIPN4cuda3std3__45tupleIJdlEEESC_SB_iNS1_9__extrema9arg_max_fIdl11_comparatorEEEEJSC_SC_iSG_EEEvDpT0__param_3[1]
)
.maxntid 256
{
	.reg .pred 	%p<222>;
	.reg .b32 	%r<390>;
	.reg .b64 	%rd<395>;
	.reg .b64 	%fd<358>;

	ld.param.u32 	%r37, [_ZN6thrust24THRUST_300001_SM_1000_NS8cuda_cub4core6detail13_kernel_agentINS1_8__reduce11ReduceAgentIPN4cuda3std3__45tupleIJdlEEESC_SB_iNS1_9__extrema9arg_max_fIdl11_comparatorEEEEJSC_SC_iSG_EEEvDpT0__param_2];
	setp.eq.s32 	%p1, %r37, 0;
	@%p1 bra 	$L__BB6_211;
	setp.gt.s32 	%p2, %r37, 1279;
	@%p2 bra 	$L__BB6_121;
	mov.u32 	%r1, %tid.x;
	setp.ge.s32 	%p105, %r1, %r37;
	mov.f64 	%fd301, 0d0000000000000000;
	mov.b64 	%rd337, 0;
	mov.u32 	%r380, %r1;
	@%p105 bra 	$L__BB6_4;
	ld.param.u64 	%rd323, [_ZN6thrust24THRUST_300001_SM_1000_NS8cuda_cub4core6detail13_kernel_agentINS1_8__reduce11ReduceAgentIPN4cuda3std3__45tupleIJdlEEESC_SB_iNS1_9__extrema9arg_max_fIdl11_comparatorEEEEJSC_SC_iSG_EEEvDpT0__param_0];
	mul.wide.u32 	%rd273, %r1, 16;
	add.s64 	%rd270, %rd323, %rd273;
	// begin inline asm
	ld.global.nc.u64 %rd269, [%rd270];
	// end inline asm
	add.s64 	%rd272, %rd270, 8;
	// begin inline asm
	ld.global.nc.u64 %rd337, [%rd272];
	// end inline asm
	mov.b64 	%fd301, %rd269;
	add.s32 	%r380, %r1, 256;
$L__BB6_4:
	setp.ge.s32 	%p106, %r380, %r37;
	@%p106 bra 	$L__BB6_25;
	not.b32 	%r153, %r380;
	add.s32 	%r4, %r37, %r153;
	and.b32  	%r154, %r4, 768;
	setp.eq.s32 	%p107, %r154, 768;
	@%p107 bra 	$L__BB6_11;
	ld.param.u64 	%rd324, [_ZN6thrust24THRUST_300001_SM_1000_NS8cuda_cub4core6detail13_kernel_agentINS1_8__reduce11ReduceAgentIPN4cuda3std3__45tupleIJdlEEESC_SB_iNS1_9__extrema9arg_max_fIdl11_comparatorEEEEJSC_SC_iSG_EEEvDpT0__param_0];
	mul.wide.u32 	%rd275, %r380, 16;
	add.s64 	%rd328, %rd324, %rd275;
	shr.u32 	%r155, %r4, 8;
	add.s32 	%r156, %r155, 1;
	and.b32  	%r157, %r156, 3;
	neg.s32 	%r378, %r157;
$L__BB6_7:
	.pragma "nounroll";
	mov.u64 	%rd5, %rd337;
	mov.f64 	%fd3, %fd301;
	// begin inline asm
	ld.global.nc.u64 %rd276, [%rd328];
	// end inline asm
	add.s64 	%rd279, %rd328, 8;
	// begin inline asm
	ld.global.nc.u64 %rd278, [%rd279];
	// end inline asm
	mov.b64 	%fd4, %rd276;
	abs.f64 	%fd5, %fd3;
	abs.f64 	%fd6, %fd4;
	setp.lt.f64 	%p108, %fd5, %fd6;
	mov.u64 	%rd337, %rd278;
	mov.f64 	%fd301, %fd4;
	@%p108 bra 	$L__BB6_10;
	setp.lt.f64 	%p109, %fd6, %fd5;
	mov.u64 	%rd337, %rd5;
	mov.f64 	%fd301, %fd3;
	@%p109 bra 	$L__BB6_10;
	setp.lt.s64 	%p110, %rd5, %rd278;
	min.s64 	%rd337, %rd5, %rd278;
	selp.f64 	%fd301, %fd3, %fd4, %p110;
$L__BB6_10:
	add.s32 	%r380, %r380, 256;
	add.s64 	%rd328, %rd328, 4096;
	add.s32 	%r378, %r378, 1;
	setp.ne.s32 	%p111, %r378, 0;
	@%p111 bra 	$L__BB6_7;
$L__BB6_11:
	setp.lt.u32 	%p112, %r4, 768;
	@%p112 bra 	$L__BB6_25;
$L__BB6_12:
	ld.param.u64 	%rd325, [_ZN6thrust24THRUST_300001_SM_1000_NS8cuda_cub4core6detail13_kernel_agentINS1_8__reduce11ReduceAgentIPN4cuda3std3__45tupleIJdlEEESC_SB_iNS1_9__extrema9arg_max_fIdl11_comparatorEEEEJSC_SC_iSG_EEEvDpT0__param_0];
	mul.wide.s32 	%rd284, %r380, 16;
	add.s64 	%rd281, %rd325, %rd284;
	// begin inline asm
	ld.global.nc.u64 %rd280, [%rd281];
	// end inline asm
	add.s64 	%rd283, %rd281, 8;
	// begin inline asm
	ld.global.nc.u64 %rd282, [%rd283];
	// end inline asm
	mov.b64 	%fd12, %rd280;
	abs.f64 	%fd13, %fd301;
	abs.f64 	%fd14, %fd12;
	setp.lt.f64 	%p113, %fd13, %fd14;
	mov.u64 	%rd334, %rd282;
	mov.f64 	%fd298, %fd12;
	@%p113 bra 	$L__BB6_15;
	setp.lt.f64 	%p114, %fd14, %fd13;
	mov.u64 	%rd334, %rd337;
	mov.f64 	%fd298, %fd301;
	@%p114 bra 	$L__BB6_15;
	setp.lt.s64 	%p115, %rd337, %rd282;
	min.s64 	%rd334, %rd337, %rd282;
	selp.f64 	%fd298, %fd301, %fd12, %p115;
$L__BB6_15:
	add.s64 	%rd286, %rd281, 4096;
	// begin inline asm
	ld.global.nc.u64 %rd285, [%rd286];
	// end inline asm
	add.s64 	%rd288, %rd281, 4104;
	// begin inline asm
	ld.global.nc.u64 %rd287, [%rd288];
	// end inline asm
	mov.b64 	%fd17, %rd285;
	abs.f64 	%fd18, %fd298;
	abs.f64 	%fd19, %fd17;
	setp.lt.f64 	%p116, %fd18, %fd19;
	mov.u64 	%rd335, %rd287;
	mov.f64 	%fd299, %fd17;
	@%p116 bra 	$L__BB6_18;
	setp.lt.f64 	%p117, %fd19, %fd18;
	mov.u64 	%rd335, %rd334;
	mov.f64 	%fd299, %fd298;
	@%p117 bra 	$L__BB6_18;
	setp.lt.s64 	%p118, %rd334, %rd287;
	min.s64 	%rd335, %rd334, %rd287;
	selp.f64 	%fd299, %fd298, %fd17, %p118;
$L__BB6_18:
	add.s64 	%rd290, %rd281, 8192;
	// begin inline asm
	ld.global.nc.u64 %rd289, [%rd290];
	// end inline asm
	add.s64 	%rd292, %rd281, 8200;
	// begin inline asm
	ld.global.nc.u64 %rd291, [%rd292];
	// end inline asm
	mov.b64 	%fd22, %rd289;
	abs.f64 	%fd23, %fd299;
	abs.f64 	%fd24, %fd22;
	setp.lt.f64 	%p119, %fd23, %fd24;
	mov.u64 	%rd336, %rd291;
	mov.f64 	%fd300, %fd22;
	@%p119 bra 	$L__BB6_21;
	setp.lt.f64 	%p120, %fd24, %fd23;
	mov.u64 	%rd336, %rd335;
	mov.f64 	%fd300, %fd299;
	@%p120 bra 	$L__BB6_21;
	setp.lt.s64 	%p121, %rd335, %rd291;
	min.s64 	%rd336, %rd335, %rd291;
	selp.f64 	%fd300, %fd299, %fd22, %p121;
$L__BB6_21:
	add.s64 	%rd294, %rd281, 12288;
	// begin inline asm
	ld.global.nc.u64 %rd293, [%rd294];
	// end inline asm
	add.s64 	%rd296, %rd281, 12296;
	// begin inline asm
	ld.global.nc.u64 %rd295, [%rd296];
	// end inline asm
	mov.b64 	%fd27, %rd293;
	abs.f64 	%fd28, %fd300;
	abs.f64 	%fd29, %fd27;
	setp.lt.f64 	%p122, %fd28, %fd29;
	mov.u64 	%rd337, %rd295;
	mov.f64 	%fd301, %fd27;
	@%p122 bra 	$L__BB6_24;
	setp.lt.f64 	%p123, %fd29, %fd28;
	mov.u64 	%rd337, %rd336;
	mov.f64 	%fd301, %fd300;
	@%p123 bra 	$L__BB6_24;
	setp.lt.s64 	%p124, %rd336, %rd295;
	min.s64 	%rd337, %rd336, %rd295;
	selp.f64 	%fd301, %fd300, %fd27, %p124;
$L__BB6_24:
	add.s32 	%r380, %r380, 1024;
	setp.lt.s32 	%p125, %r380, %r37;
	@%p125 bra 	$L__BB6_12;
$L__BB6_25:
	setp.lt.s32 	%p126, %r37, 256;
	@%p126 bra 	$L__BB6_70;
	// begin inline asm
	mov.u32 %r271, %laneid;
	// end inline asm
	mov.b64 	%rd307, %fd301;
	mov.b64 	{%r273, %r278}, %rd307;
	mov.b32 	%r289, 1;
	mov.b32 	%r290, 31;
	mov.b32 	%r291, -1;
	// begin inline asm
	shfl.sync.down.b32 %r272, %r273, %r289, %r290, %r291;
	// end inline asm
	// begin inline asm
	shfl.sync.down.b32 %r277, %r278, %r289, %r290, %r291;
	// end inline asm
	mov.b64 	%rd308, {%r272, %r277};
	mov.b64 	%fd33, %rd308;
	mov.b64 	{%r283, %r288}, %rd337;
	// begin inline asm
	shfl.sync.down.b32 %r282, %r283, %r289, %r290, %r291;
	// end inline asm
	// begin inline asm
	shfl.sync.down.b32 %r287, %r288, %r289, %r290, %r291;
	// end inline asm
	mov.b64 	%rd27, {%r282, %r287};
	setp.gt.s32 	%p178, %r271, 30;
	mov.u64 	%rd339, %rd337;
	mov.f64 	%fd303, %fd301;
	@%p178 bra 	$L__BB6_30;
	abs.f64 	%fd34, %fd301;
	abs.f64 	%fd35, %fd33;
	setp.lt.f64 	%p179, %fd34, %fd35;
	mov.u64 	%rd339, %rd27;
	mov.f64 	%fd303, %fd33;
	@%p179 bra 	$L__BB6_30;
	setp.lt.f64 	%p180, %fd35, %fd34;
	mov.u64 	%rd339, %rd337;
	mov.f64 	%fd303, %fd301;
	@%p180 bra 	$L__BB6_30;
	setp.lt.s64 	%p181, %rd337, %rd27;
	min.s64 	%rd339, %rd337, %rd27;
	selp.f64 	%fd303, %fd301, %fd33, %p181;
$L__BB6_30:
	mov.b64 	%rd309, %fd303;
	mov.b64 	{%r293, %r298}, %rd309;
	mov.b32 	%r309, 2;
	mov.b32 	%r310, 31;
	mov.b32 	%r311, -1;
	// begin inline asm
	shfl.sync.down.b32 %r292, %r293, %r309, %r310, %r311;
	// end inline asm
	// begin inline asm
	shfl.sync.down.b32 %r297, %r298, %r309, %r310, %r311;
	// end inline asm
	mov.b64 	%rd310, {%r292, %r297};
	mov.b64 	%fd38, %rd310;
	mov.b64 	{%r303, %r308}, %rd339;
	// begin inline asm
	shfl.sync.down.b32 %r302, %r303, %r309, %r310, %r311;
	// end inline asm
	// begin inline asm
	shfl.sync.down.b32 %r307, %r308, %r309, %r310, %r311;
	// end inline asm
	mov.b64 	%rd30, {%r302, %r307};
	setp.gt.s32 	%p182, %r271, 29;
	mov.u64 	%rd340, %rd339;
	mov.f64 	%fd304, %fd303;
	@%p182 bra 	$L__BB6_34;
	abs.f64 	%fd39, %fd303;
	abs.f64 	%fd40, %fd38;
	setp.lt.f64 	%p183, %fd39, %fd40;
	mov.u64 	%rd340, %rd30;
	mov.f64 	%fd304, %fd38;
	@%p183 bra 	$L__BB6_34;
	setp.lt.f64 	%p184, %fd40, %fd39;
	mov.u64 	%rd340, %rd339;
	mov.f64 	%fd304, %fd303;
	@%p184 bra 	$L__BB6_34;
	setp.lt.s64 	%p185, %rd339, %rd30;
	min.s64 	%rd340, %rd339, %rd30;
	selp.f64 	%fd304, %fd303, %fd38, %p185;
$L__BB6_34:
	mov.b64 	%rd311, %fd304;
	mov.b64 	{%r313, %r318}, %rd311;
	mov.b32 	%r329, 4;
	mov.b32 	%r330, 31;
	mov.b32 	%r331, -1;
	// begin inline asm
	shfl.sync.down.b32 %r312, %r313, %r329, %r330, %r331;
	// end inline asm
	// begin inline asm
	shfl.sync.down.b32 %r317, %r318, %r329, %r330, %r331;
	// end inline asm
	mov.b64 	%rd312, {%r312, %r317};
	mov.b64 	%fd43, %rd312;
	mov.b64 	{%r323, %r328}, %rd340;
	// begin inline asm
	shfl.sync.down.b32 %r322, %r323, %r329, %r330, %r331;
	// end inline asm
	// begin inline asm
	shfl.sync.down.b32 %r327, %r328, %r329, %r330, %r331;
	// end inline asm
	mov.b64 	%rd33, {%r322, %r327};
	setp.gt.s32 	%p186, %r271, 27;
	mov.u64 	%rd341, %rd340;
	mov.f64 	%fd305, %fd304;
	@%p186 bra 	$L__BB6_38;
	abs.f64 	%fd44, %fd304;
	abs.f64 	%fd45, %fd43;
	setp.lt.f64 	%p187, %fd44, %fd45;
	mov.u64 	%rd341, %rd33;
	mov.f64 	%fd305, %fd43;
	@%p187 bra 	$L__BB6_38;
	setp.lt.f64 	%p188, %fd45, %fd44;
	mov.u64 	%rd341, %rd340;
	mov.f64 	%fd305, %fd304;
	@%p188 bra 	$L__BB6_38;
	setp.lt.s64 	%p189, %rd340, %rd33;
	min.s64 	%rd341, %rd340, %rd33;
	selp.f64 	%fd305, %fd304, %fd43, %p189;
$L__BB6_38:
	mov.b64 	%rd313, %fd305;
	mov.b64 	{%r333, %r338}, %rd313;
	mov.b32 	%r349, 8;
	mov.b32 	%r350, 31;
	mov.b32 	%r351, -1;
	// begin inline asm
	shfl.sync.down.b32 %r332, %r333, %r349, %r350, %r351;
	// end inline asm
	// begin inline asm
	shfl.sync.down.b32 %r337, %r338, %r349, %r350, %r351;
	// end inline asm
	mov.b64 	%rd314, {%r332, %r337};
	mov.b64 	%fd48, %rd314;
	mov.b64 	{%r343, %r348}, %rd341;
	// begin inline asm
	shfl.sync.down.b32 %r342, %r343, %r349, %r350, %r351;
	// end inline asm
	// begin inline asm
	shfl.sync.down.b32 %r347, %r348, %r349, %r350, %r351;
	// end inline asm
	mov.b64 	%rd36, {%r342, %r347};
	setp.gt.s32 	%p190, %r271, 23;
	mov.u64 	%rd342, %rd341;
	mov.f64 	%fd306, %fd305;
	@%p190 bra 	$L__BB6_42;
	abs.f64 	%fd49, %fd305;
	abs.f64 	%fd50, %fd48;
	setp.lt.f64 	%p191, %fd49, %fd50;
	mov.u64 	%rd342, %rd36;
	mov.f64 	%fd306, %fd48;
	@%p191 bra 	$L__BB6_42;
	setp.lt.f64 	%p192, %fd50, %fd49;
	mov.u64 	%rd342, %rd341;
	mov.f64 	%fd306, %fd305;
	@%p192 bra 	$L__BB6_42;
	setp.lt.s64 	%p193, %rd341, %rd36;
	min.s64 	%rd342, %rd341, %rd36;
	selp.f64 	%fd306, %fd305, %fd48, %p193;
$L__BB6_42:
	mov.b64 	%rd315, %fd306;
	mov.b64 	{%r353, %r358}, %rd315;
	mov.b32 	%r369, 16;
	mov.b32 	%r370, 31;
	mov.b32 	%r371, -1;
	// begin inline asm
	shfl.sync.down.b32 %r352, %r353, %r369, %r370, %r371;
	// end inline asm
	// begin inline asm
	shfl.sync.down.b32 %r357, %r358, %r369, %r370, %r371;
	// end inline asm
	mov.b64 	%rd316, {%r352, %r357};
	mov.b64 	%fd53, %rd316;
	mov.b64 	{%r363, %r368}, %rd342;
	// begin inline asm
	shfl.sync.down.b32 %r362, %r363, %r369, %r370, %r371;
	// end inline asm
	// begin inline asm
	shfl.sync.down.b32 %r367, %r368, %r369, %r370, %r371;
	// end inline asm
	mov.b64 	%rd39, {%r362, %r367};
	setp.gt.s32 	%p194, %r271, 15;
	mov.u64 	%rd394, %rd342;
	mov.f64 	%fd357, %fd306;
	@%p194 bra 	$L__BB6_46;
	abs.f64 	%fd54, %fd306;
	abs.f64 	%fd55, %fd53;
	setp.lt.f64 	%p195, %fd54, %fd55;
	mov.u64 	%rd394, %rd39;
	mov.f64 	%fd357, %fd53;
	@%p195 bra 	$L__BB6_46;
	setp.lt.f64 	%p196, %fd55, %fd54;
	mov.u64 	%rd394, %rd342;
	mov.f64 	%fd357, %fd306;
	@%p196 bra 	$L__BB6_46;
	setp.lt.s64 	%p197, %rd342, %rd39;
	min.s64 	%rd394, %rd342, %rd39;
	selp.f64 	%fd357, %fd306, %fd53, %p197;
$L__BB6_46:
	setp.ne.s32 	%p198, %r271, 0;
	@%p198 bra 	$L__BB6_48;
	shr.u32 	%r372, %r1, 1;
	and.b32  	%r373, %r372, 496;
	mov.u32 	%r374, _ZN6thrust24THRUST_300001_SM_1000_NS8cuda_cub4core6detail5shmemE;
	add.s32 	%r375, %r374, %r373;
	st.shared.f64 	[%r375+8], %fd357;
	st.shared.u64 	[%r375+16], %rd394;
$L__BB6_48:
	bar.sync 	0;
	setp.ne.s32 	%p199, %r1, 0;
	@%p199 bra 	$L__BB6_209;
	ld.shared.f64 	%fd58, [_ZN6thrust24THRUST_300001_SM_1000_NS8cuda_cub4core6detail5shmemE+24];
	ld.shared.u64 	%rd42, [_ZN6thrust24THRUST_300001_SM_1000_NS8cuda_cub4core6detail5shmemE+32];
	abs.f64 	%fd59, %fd357;
	abs.f64 	%fd60, %fd58;
	setp.lt.f64 	%p200, %fd59, %fd60;
	mov.u64 	%rd344, %rd42;
	mov.f64 	%fd308, %fd58;
	@%p200 bra 	$L__BB6_52;
	setp.lt.f64 	%p201, %fd60, %fd59;
	mov.u64 	%rd344, %rd394;
	mov.f64 	%fd308, %fd357;
	@%p201 bra 	$L__BB6_52;
	setp.lt.s64 	%p202, %rd394, %rd42;
	min.s64 	%rd344, %rd394, %rd42;
	selp.f64 	%fd308, %fd357, %fd58, %p202;
$L__BB6_52:
	ld.shared.f64 	%fd63, [_ZN6thrust24THRUST_300001_SM_1000_NS8cuda_cub4core6detail5shmemE+40];
	ld.shared.u64 	%rd45, [_ZN6thrust24THRUST_300001_SM_1000_NS8cuda_cub4core6detail5shmemE+48];
	abs.f64 	%fd64, %fd308;
	abs.f64 	%fd65, %fd63;
	setp.lt.f64 	%p203, %fd64, %fd65;
	mov.u64 	%rd345, %rd45;
	mov.f64 	%fd309, %fd63;
	@%p203 bra 	$L__BB6_55;
	setp.lt.f64 	%p204, %fd65, %fd64;
	mov.u64 	%rd345, %rd344;
	mov.f64 	%fd309, %fd308;
	@%p204 bra 	$L__BB6_55;
	setp.lt.s64 	%p205, %rd344, %rd45;
	min.s64 	%rd345, %rd344, %rd45;
	selp.f64 	%fd309, %fd308, %fd63, %p205;
$L__BB6_55:
	ld.shared.f64 	%fd68, [_ZN6thrust24THRUST_300001_SM_1000_NS8cuda_cub4core6detail5shmemE+56];
	ld.shared.u64 	%rd48, [_ZN6thrust24THRUST_300001_SM_1000_NS8cuda_cub4core6detail5shmemE+64];
	abs.f64 	%fd69, %fd309;
	abs.f64 	%fd70, %fd68;
	setp.lt.f64 	%p206, %fd69, %fd70;
	mov.u64 	%rd346, %rd48;
	mov.f64 	%fd310, %fd68;
	@%p206 bra 	$L__BB6_58;
	setp.lt.f64 	%p207, %fd70, %fd69;
	mov.u64 	%rd346, %rd345;
	mov.f64 	%fd310, %fd309;
	@%p207 bra 	$L__BB6_58;
	setp.lt.s64 	%p208, %rd345, %rd48;
	min.s64 	%rd346, %rd345, %rd48;
	selp.f64 	%fd310, %fd309, %fd68, %p208;
$L__BB6_58:
	ld.shared.f64 	%fd73, [_ZN6thrust24THRUST_300001_SM_1000_NS8cuda_cub4core6detail5shmemE+72];
	ld.shared.u64 	%rd51, [_ZN6thrust24THRUST_300001_SM_1000_NS8cuda_cub4core6detail5shmemE+80];
	abs.f64 	%fd74, %fd310;
	abs.f64 	%fd75, %fd73;
	setp.lt.f64 	%p209, %fd74, %fd75;
	mov.u64 	%rd347, %rd51;
	mov.f64 	%fd311, %fd73;
	@%p209 bra 	$L__BB6_61;
	setp.lt.f64 	%p210, %fd75, %fd74;
	mov.u64 	%rd347, %rd346;
	mov.f64 	%fd311, %fd310;
	@%p210 bra 	$L__BB6_61;
	setp.lt.s64 	%p211, %rd346, %rd51;
	min.s64 	%rd347, %rd346, %rd51;
	selp.f64 	%fd311, %fd310, %fd73, %p211;
$L__BB6_61:
	ld.shared.f64 	%fd78, [_ZN6thrust24THRUST_300001_SM_1000_NS8cuda_cub4core6detail5shmemE+88];
	ld.shared.u64 	%rd54, [_ZN6thrust24THRUST_300001_SM_1000_NS8cuda_cub4core6detail5shmemE+96];
	abs.f64 	%fd79, %fd311;
	abs.f64 	%fd80, %fd78;
	setp.lt.f64 	%p212, %fd79, %fd80;
	mov.u64 	%rd348, %rd54;
	mov.f64 	%fd312, %fd78;
	@%p212 bra 	$L__BB6_64;
	setp.lt.f64 	%p213, %fd80, %fd79;
	mov.u64 	%rd348, %rd347;
	mov.f64 	%fd312, %fd311;
	@%p213 bra 	$L__BB6_64;
	setp.lt.s64 	%p214, %rd347, %rd54;
	min.s64 	%rd348, %rd347, %rd54;
	selp.f64 	%fd312, %fd311, %fd78, %p214;
$L__BB6_64:
	ld.shared.f64 	%fd83, [_ZN6thrust24THRUST_300001_SM_1000_NS8cuda_cub4core6detail5shmemE+104];
	ld.shared.u64 	%rd57, [_ZN6thrust24THRUST_300001_SM_1000_NS8cuda_cub4core6detail5shmemE+112];
	abs.f64 	%fd84, %fd312;
	abs.f64 	%fd85, %fd83;
	setp.lt.f64 	%p215, %fd84, %fd85;
	mov.u64 	%rd349, %rd57;
	mov.f64 	%fd313, %fd83;
	@%p215 bra 	$L__BB6_67;
	setp.lt.f64 	%p216, %fd85, %fd84;
	mov.u64 	%rd349, %rd348;
	mov.f64 	%fd313, %fd312;
	@%p216 bra 	$L__BB6_67;
	setp.lt.s64 	%p217, %rd348, %rd57;
	min.s64 	%rd349, %rd348, %rd57;
	selp.f64 	%fd313, %fd312, %fd83, %p217;
$L__BB6_67:
	ld.shared.f64 	%fd88, [_ZN6thrust24THRUST_300001_SM_1000_NS8cuda_cub4core6detail5shmemE+120];
	ld.shared.u64 	%rd60, [_ZN6thrust24THRUST_300001_SM_1000_NS8cuda_cub4core6detail5shmemE+128];
	abs.f64 	%fd89, %fd313;
	abs.f64 	%fd90, %fd88;
	setp.lt.f64 	%p218, %fd89, %fd90;
	mov.u64 	%rd394, %rd60;
	mov.f64 	%fd357, %fd88;
	@%p218 bra 	$L__BB6_209;
	setp.lt.f64 	%p219, %fd90, %fd89;
	mov.u64 	%rd394, %rd349;
	mov.f64 	%fd357, %fd313;
	@%p219 bra 	$L__BB6_209;
	setp.lt.s64 	%p220, %rd349, %rd60;
	min.s64 	%rd394, %rd349, %rd60;
	selp.f64 	%fd357, %fd313, %fd88, %p220;
	bra.uni 	$L__BB6_209;
$L__BB6_70:
	// begin inline asm
	mov.u32 %r158, %laneid;
	// end inline asm
	and.b32  	%r179, %r1, 992;
	add.s32 	%r180, %r179, 32;
	setp.gt.s32 	%p127, %r180, %r37;
	not.b32 	%r181, %r179;
	add.s32 	%r182, %r37, %r181;
	selp.b32 	%r177, %r182, 31, %p127;
	mov.b64 	%rd297, %fd301;
	mov.b64 	{%r160, %r165}, %rd297;
	mov.b32 	%r176, 1;
	mov.b32 	%r178, -1;
	// begin inline asm
	shfl.sync.down.b32 %r159, %r160, %r176, %r177, %r178;
	// end inline asm
	// begin inline asm
	shfl.sync.down.b32 %r164, %r165, %r176, %r177, %r178;
	// end inline asm
	mov.b64 	%rd298, {%r159, %r164};
	mov.b64 	%fd92, %rd298;
	mov.b64 	{%r170, %r175}, %rd337;
	// begin inline asm
	shfl.sync.down.b32 %r169, %r170, %r176, %r177, %r178;
	// end inline asm
	// begin inline asm
	shfl.sync.down.b32 %r174, %r175, %r176, %r177, %r178;
	// end inline asm
	mov.b64 	%rd62, {%r169, %r174};
	setp.ge.s32 	%p128, %r158, %r177;
	mov.u64 	%rd350, %rd337;
	mov.f64 	%fd314, %fd301;
	@%p128 bra 	$L__BB6_74;
	abs.f64 	%fd93, %fd301;
	abs.f64 	%fd94, %fd92;
	setp.lt.f64 	%p129, %fd93, %fd94;
	mov.u64 	%rd350, %rd62;
	mov.f64 	%fd314, %fd92;
	@%p129 bra 	$L__BB6_74;
	setp.lt.f64 	%p130, %fd94, %fd93;
	mov.u64 	%rd350, %rd337;
	mov.f64 	%fd314, %fd301;
	@%p130 bra 	$L__BB6_74;
	setp.lt.s64 	%p131, %rd337, %rd62;
	min.s64 	%rd350, %rd337, %rd62;
	selp.f64 	%fd314, %fd301, %fd92, %p131;
$L__BB6_74:
	mov.b64 	%rd299, %fd314;
	mov.b64 	{%r184, %r189}, %rd299;
	mov.b32 	%r200, 2;
	mov.b32 	%r202, -1;
	// begin inline asm
	shfl.sync.down.b32 %r183, %r184, %r200, %r177, %r202;
	// end inline asm
	// begin inline asm
	shfl.sync.down.b32 %r188, %r189, %r200, %r177, %r202;
	// end inline asm
	mov.b64 	%rd300, {%r183, %r188};
	mov.b64 	%fd97, %rd300;
	mov.b64 	{%r194, %r199}, %rd350;
	// begin inline asm
	shfl.sync.down.b32 %r193, %r194, %r200, %r177, %r202;
	// end inline asm
	// begin inline asm
	shfl.sync.down.b32 %r198, %r199, %r200, %r177, %r202;
	// end inline asm
	mov.b64 	%rd65, {%r193, %r198};
	add.s32 	%r203, %r158, 2;
	setp.gt.s32 	%p132, %r203, %r177;
	mov.u64 	%rd351, %rd350;
	mov.f64 	%fd315, %fd314;
	@%p132 bra 	$L__BB6_78;
	abs.f64 	%fd98, %fd314;
	abs.f64 	%fd99, %fd97;
	setp.lt.f64 	%p133, %fd98, %fd99;
	mov.u64 	%rd351, %rd65;
	mov.f64 	%fd315, %fd97;
	@%p133 bra 	$L__BB6_78;
	setp.lt.f64 	%p134, %fd99, %fd98;
	mov.u64 	%rd351, %rd350;
	mov.f64 	%fd315, %fd314;
	@%p134 bra 	$L__BB6_78;
	setp.lt.s64 	%p135, %rd350, %rd65;
	min.s64 	%rd351, %rd350, %rd65;
	selp.f64 	%fd315, %fd314, %fd97, %p135;
$L__BB6_78:
	mov.b64 	%rd301, %fd315;
	mov.b64 	{%r205, %r210}, %rd301;
	mov.b32 	%r221, 4;
	mov.b32 	%r223, -1;
	// begin inline asm
	shfl.sync.down.b32 %r204, %r205, %r221, %r177, %r223;
	// end inline asm
	// begin inline asm
	shfl.sync.down.b32 %r209, %r210, %r221, %r177, %r223;
	// end inline asm
	mov.b64 	%rd302, {%r204, %r209};
	mov.b64 	%fd102, %rd302;
	mov.b64 	{%r215, %r220}, %rd351;
	// begin inline asm
	shfl.sync.down.b32 %r214, %r215, %r221, %r177, %r223;
	// end inline asm
	// begin inline asm
	shfl.sync.down.b32 %r219, %r220, %r221, %r177, %r223;
	// end inline asm
	mov.b64 	%rd68, {%r214, %r219};
	add.s32 	%r224, %r158, 4;
	setp.gt.s32 	%p136, %r224, %r177;
	mov.u64 	%rd352, %rd351;
	mov.f64 	%fd316, %fd315;
	@%p136 bra 	$L__BB6_82;
	abs.f64 	%fd103, %fd315;
	abs.f64 	%fd104, %fd102;
	setp.lt.f64 	%p137, %fd103, %fd104;
	mov.u64 	%rd352, %rd68;
	mov.f64 	%fd316, %fd102;
	@%p137 bra 	$L__BB6_82;
	setp.lt.f64 	%p138, %fd104, %fd103;
	mov.u64 	%rd352, %rd351;
	mov.f64 	%fd316, %fd315;
	@%p138 bra 	$L__BB6_82;
	setp.lt.s64 	%p139, %rd351, %rd68;
	min.s64 	%rd352, %rd351, %rd68;
	selp.f64 	%fd316, %fd315, %fd102, %p139;
$L__BB6_82:
	mov.b64 	%rd303, %fd316;
	mov.b64 	{%r226, %r231}, %rd303;
	mov.b32 	%r242, 8;
	mov.b32 	%r244, -1;
	// begin inline asm
	shfl.sync.down.b32 %r225, %r226, %r242, %r177, %r244;
	// end inline asm
	// begin inline asm
	shfl.sync.down.b32 %r230, %r231, %r242, %r177, %r244;
	// end inline asm
	mov.b64 	%rd304, {%r225, %r230};
	mov.b64 	%fd107, %rd304;
	mov.b64 	{%r236, %r241}, %rd352;
	// begin inline asm
	shfl.sync.down.b32 %r235, %r236, %r242, %r177, %r244;
	// end inline asm
	// begin inline asm
	shfl.sync.down.b32 %r240, %r241, %r242, %r177, %r244;
	// end inline asm
	mov.b64 	%rd71, {%r235, %r240};
	add.s32 	%r245, %r158, 8;
	setp.gt.s32 	%p140, %r245, %r177;
	mov.u64 	%rd353, %rd352;
	mov.f64 	%fd317, %fd316;
	@%p140 bra 	$L__BB6_86;
	abs.f64 	%fd108, %fd316;
	abs.f64 	%fd109, %fd107;
	setp.lt.f64 	%p141, %fd108, %fd109;
	mov.u64 	%rd353, %rd71;
	mov.f64 	%fd317, %fd107;
	@%p141 bra 	$L__BB6_86;
	setp.lt.f64 	%p142, %fd109, %fd108;
	mov.u64 	%rd353, %rd352;
	mov.f64 	%fd317, %fd316;
	@%p142 bra 	$L__BB6_86;
	setp.lt.s64 	%p143, %rd352, %rd71;
	min.s64 	%rd353, %rd352, %rd71;
	selp.f64 	%fd317, %fd316, %fd107, %p143;
$L__BB6_86:
	mov.b64 	%rd305, %fd317;
	mov.b64 	{%r247, %r252}, %rd305;
	mov.b32 	%r263, 16;
	mov.b32 	%r265, -1;
	// begin inline asm
	shfl.sync.down.b32 %r246, %r247, %r263, %r177, %r265;
	// end inline asm
	// begin inline asm
	shfl.sync.down.b32 %r251, %r252, %r263, %r177, %r265;
	// end inline asm
	mov.b64 	%rd306, {%r246, %r251};
	mov.b64 	%fd112, %rd306;
	mov.b64 	{%r257, %r262}, %rd353;
	// begin inline asm
	shfl.sync.down.b32 %r256, %r257, %r263, %r177, %r265;
	// end inline asm
	// begin inline asm
	shfl.sync.down.b32 %r261, %r262, %r263, %r177, %r265;
	// end inline asm
	mov.b64 	%rd74, {%r256, %r261};
	add.s32 	%r266, %r158, 16;
	setp.gt.s32 	%p144, %r266, %r177;
	mov.u64 	%rd394, %rd353;
	mov.f64 	%fd357, %fd317;
	@%p144 bra 	$L__BB6_90;
	abs.f64 	%fd113, %fd317;
	abs.f64 	%fd114, %fd112;
	setp.lt.f64 	%p145, %fd113, %fd114;
	mov.u64 	%rd394, %rd74;
	mov.f64 	%fd357, %fd112;
	@%p145 bra 	$L__BB6_90;
	setp.lt.f64 	%p146, %fd114, %fd113;
	mov.u64 	%rd394, %rd353;
	mov.f64 	%fd357, %fd317;
	@%p146 bra 	$L__BB6_90;
	setp.lt.s64 	%p147, %rd353, %rd74;
	min.s64 	%rd394, %rd353, %rd74;
	selp.f64 	%fd357, %fd317, %fd112, %p147;
$L__BB6_90:
	setp.ne.s32 	%p148, %r158, 0;
	@%p148 bra 	$L__BB6_92;
	shr.u32 	%r267, %r1, 1;
	and.b32  	%r268, %r267, 496;
	mov.u32 	%r269, _ZN6thrust24THRUST_300001_SM_1000_NS8cuda_cub4core6detail5shmemE;
	add.s32 	%r270, %r269, %r268;
	st.shared.f64 	[%r270+8], %fd357;
	st.shared.u64 	[%r270+16], %rd394;
$L__BB6_92:
	bar.sync 	0;
	setp.ne.s32 	%p149, %r1, 0;
	@%p149 bra 	$L__BB6_209;
	setp.lt.s32 	%p150, %r37, 33;
	mov.f64 	%fd319, %fd357;
	mov.u64 	%rd355, %rd394;
	@%p150 bra 	$L__BB6_97;
	ld.shared.f64 	%fd117, [_ZN6thrust24THRUST_300001_SM_1000_NS8cuda_cub4core6detail5shmemE+24];
	ld.shared.u64 	%rd77, [_ZN6thrust24THRUST_300001_SM_1000_NS8cuda_cub4core6detail5shmemE+32];
	abs.f64 	%fd118, %fd357;
	abs.f64 	%fd119, %fd117;
	setp.lt.f64 	%p151, %fd118, %fd119;
	mov.f64 	%fd319, %fd117;
	mov.u64 	%rd355, %rd77;
	@%p151 bra 	$L__BB6_97;
	setp.lt.f64 	%p152, %fd119, %fd118;
	mov.f64 	%fd319, %fd357;
	mov.u64 	%rd355, %rd394;
	@%p152 bra 	$L__BB6_97;
	setp.lt.s64 	%p153, %rd394, %rd77;
	min.s64 	%rd355, %rd394, %rd77;
	selp.f64 	%fd319, %fd357, %fd117, %p153;
$L__BB6_97:
	setp.lt.s32 	%p154, %r37, 65;
	mov.f64 	%fd320, %fd319;
	mov.u64 	%rd356, %rd355;
	@%p154 bra 	$L__BB6_101;
	ld.shared.f64 	%fd122, [_ZN6thrust24THRUST_300001_SM_1000_NS8cuda_cub4core6detail5shmemE+40];
	ld.shared.u64 	%rd80, [_ZN6thrust24THRUST_300001_SM_1000_NS8cuda_cub4core6detail5shmemE+48];
	abs.f64 	%fd123, %fd319;
	abs.f64 	%fd124, %fd122;
	setp.lt.f64 	%p155, %fd123, %fd124;
	mov.f64 	%fd320, %fd122;
	mov.u64 	%rd356, %rd80;
	@%p155 bra 	$L__BB6_101;
	setp.lt.f64 	%p156, %fd124, %fd123;
	mov.f64 	%fd320, %fd319;
	mov.u64 	%rd356, %rd355;
	@%p156 bra 	$L__BB6_101;
	setp.lt.s64 	%p157, %rd355, %rd80;
	min.s64 	%rd356, %rd355, %rd80;
	selp.f64 	%fd320, %fd319, %fd122, %p157;
$L__BB6_101:
	setp.lt.s32 	%p158, %r37, 97;
	mov.f64 	%fd321, %fd320;
	mov.u64 	%rd357, %rd356;
	@%p158 bra 	$L__BB6_105;
	ld.shared.f64 	%fd127, [_ZN6thrust24THRUST_300001_SM_1000_NS8cuda_cub4core6detail5shmemE+56];
	ld.shared.u64 	%rd83, [_ZN6thrust24THRUST_300001_SM_1000_NS8cuda_cub4core6detail5shmemE+64];
	abs.f64 	%fd128, %fd320;
	abs.f64 	%fd129, %fd127;
	setp.lt.f64 	%p159, %fd128, %fd129;
	mov.f64 	%fd321, %fd127;
	mov.u64 	%rd357, %rd83;
	@%p159 bra 	$L__BB6_105;
	setp.lt.f64 	%p160, %fd129, %fd128;
	mov.f64 	%fd321, %fd320;
	mov.u64 	%rd357, %rd356;
	@%p160 bra 	$L__BB6_105;
	setp.lt.s64 	%p161, %rd356, %rd83;
	min.s64 	%rd357, %rd356, %rd83;
	selp.f64 	%fd321, %fd320, %fd127, %p161;
$L__BB6_105:
	setp.lt.s32 	%p162, %r37, 129;
	mov.f64 	%fd322, %fd321;
	mov.u64 	%rd358, %rd357;
	@%p162 bra 	$L__BB6_109;
	ld.shared.f64 	%fd132, [_ZN6thrust24THRUST_300001_SM_1000_NS8cuda_cub4core6detail5shmemE+72];
	ld.shared.u64 	%rd86, [_ZN6thrust24THRUST_300001_SM_1000_NS8cuda_cub4core6detail5shmemE+80];
	abs.f64 	%fd133, %fd321;
	abs.f64 	%fd134, %fd132;
	setp.lt.f64 	%p163, %fd133, %fd134;
	mov.f64 	%fd322, %fd132;
	mov.u64 	%rd358, %rd86;
	@%p163 bra 	$L__BB6_109;
	setp.lt.f64 	%p164, %fd134, %fd133;
	mov.f64 	%fd322, %fd321;
	mov.u64 	%rd358, %rd357;
	@%p164 bra 	$L__BB6_109;
	setp.lt.s64 	%p165, %rd357, %rd86;
	min.s64 	%rd358, %rd357, %rd86;
	selp.f64 	%fd322, %fd321, %fd132, %p165;
$L__BB6_109:
	setp.lt.s32 	%p166, %r37, 161;
	mov.f64 	%fd323, %fd322;
	mov.u64 	%rd359, %rd358;
	@%p166 bra 	$L__BB6_113;
	ld.shared.f64 	%fd137, [_ZN6thrust24THRUST_300001_SM_1000_NS8cuda_cub4core6detail5shmemE+88];
	ld.shared.u64 	%rd89, [_ZN6thrust24THRUST_300001_SM_1000_NS8cuda_cub4core6detail5shmemE+96];
	abs.f64 	%fd138, %fd322;
	abs.f64 	%fd139, %fd137;
	setp.lt.f64 	%p167, %fd138, %fd139;
	mov.f64 	%fd323, %fd137;
	mov.u64 	%rd359, %rd89;
	@%p167 bra 	$L__BB6_113;
	setp.lt.f64 	%p168, %fd139, %fd138;
	mov.f64 	%fd323, %fd322;
	mov.u64 	%rd359, %rd358;
	@%p168 bra 	$L__BB6_113;
	setp.lt.s64 	%p169, %rd358, %rd89;
	min.s64 	%rd359, %rd358, %rd89;
	selp.f64 	%fd323, %fd322, %fd137, %p169;
$L__BB6_113:
	setp.lt.s32 	%p170, %r37, 193;
	mov.f64 	%fd324, %fd323;
	mov.u64 	%rd360, %rd359;
	@%p170 bra 	$L__BB6_117;
	ld.shared.f64 	%fd142, [_ZN6thrust24THRUST_300001_SM_1000_NS8cuda_cub4core6detail5shmemE+104];
	ld.shared.u64 	%rd92, [_ZN6thrust24THRUST_300001_SM_1000_NS8cuda_cub4core6detail5shmemE+112];
	abs.f64 	%fd143, %fd323;
	abs.f64 	%fd144, %fd142;
	setp.lt.f64 	%p171, %fd143, %fd144;
	mov.f64 	%fd324, %fd142;
	mov.u64 	%rd360, %rd92;
	@%p171 bra 	$L__BB6_117;
	setp.lt.f64 	%p172, %fd144, %fd143;
	mov.f64 	%fd324, %fd323;
	mov.u64 	%rd360, %rd359;
	@%p172 bra 	$L__BB6_117;
	setp.lt.s64 	%p173, %rd359, %rd92;
	min.s64 	%rd360, %rd359, %rd92;
	selp.f64 	%fd324, %fd323, %fd142, %p173;
$L__BB6_117:
	setp.lt.s32 	%p174, %r37, 225;
	mov.u64 	%rd394, %rd360;
	mov.f64 	%fd357, %fd324;
	@%p174 bra 	$L__BB6_209;
	ld.shared.f64 	%fd147, [_ZN6thrust24THRUST_300001_SM_1000_NS8cuda_cub4core6detail5shmemE+120];
	ld.shared.u64 	%rd95, [_ZN6thrust24THRUST_300001_SM_1000_NS8cuda_cub4core6detail5shmemE+128];
	abs.f64 	%fd148, %fd324;
	abs.f64 	%fd149, %fd147;
	setp.lt.f64 	%p175, %fd148, %fd149;
	mov.u64 	%rd394, %rd95;
	mov.f64 	%fd357, %fd147;
	@%p175 bra 	$L__BB6_209;
	setp.lt.f64 	%p176, %fd149, %fd148;
	mov.u64 	%rd394, %rd360;
	mov.f64 	%fd357, %fd324;
	@%p176 bra 	$L__BB6_209;
	setp.lt.s64 	%p177, %rd360, %rd95;
	min.s64 	%rd394, %rd360, %rd95;
	selp.f64 	%fd357, %fd324, %fd147, %p177;
	bra.uni 	$L__BB6_209;
$L__BB6_121:
	ld.param.u64 	%rd318, [_ZN6thrust24THRUST_300001_SM_1000_NS8cuda_cub4core6detail13_kernel_agentINS1_8__reduce11ReduceAgentIPN4cuda3std3__45tupleIJdlEEESC_SB_iNS1_9__extrema9arg_max_fIdl11_comparatorEEEEJSC_SC_iSG_EEEvDpT0__param_0];
	mov.u32 	%r16, %tid.x;
	mul.wide.u32 	%rd208, %r16, 16;
	add.s64 	%rd189, %rd318, %rd208;
	// begin inline asm
	ld.global.nc.u64 %rd188, [%rd189];
	// end inline asm
	add.s64 	%rd191, %rd189, 8;
	// begin inline asm
	ld.global.nc.u64 %rd190, [%rd191];
	// end inline asm
	mov.b64 	%fd151, %rd188;
	add.s64 	%rd193, %rd189, 4096;
	// begin inline asm
	ld.global.nc.u64 %rd192, [%rd193];
	// end inline asm
	add.s64 	%rd195, %rd189, 4104;
	// begin inline asm
	ld.global.nc.u64 %rd361, [%rd195];
	// end inline asm
	mov.b64 	%fd325, %rd192;
	add.s64 	%rd197, %rd189, 8192;
	// begin inline asm
	ld.global.nc.u64 %rd196, [%rd197];
	// end inline asm
	add.s64 	%rd199, %rd189, 8200;
	// begin inline asm
	ld.global.nc.u64 %rd362, [%rd199];
	// end inline asm
	mov.b64 	%fd326, %rd196;
	add.s64 	%rd201, %rd189, 12288;
	// begin inline asm
	ld.global.nc.u64 %rd200, [%rd201];
	// end inline asm
	add.s64 	%rd203, %rd189, 12296;
	// begin inline asm
	ld.global.nc.u64 %rd363, [%rd203];
	// end inline asm
	mov.b64 	%fd327, %rd200;
	add.s64 	%rd205, %rd189, 16384;
	// begin inline asm
	ld.global.nc.u64 %rd204, [%rd205];
	// end inline asm
	add.s64 	%rd207, %rd189, 16392;
	// begin inline asm
	ld.global.nc.u64 %rd381, [%rd207];
	// end inline asm
	mov.b64 	%fd344, %rd204;
	abs.f64 	%fd156, %fd151;
	abs.f64 	%fd157, %fd325;
	setp.lt.f64 	%p3, %fd156, %fd157;
	@%p3 bra 	$L__BB6_123;
	setp.lt.f64 	%p4, %fd157, %fd156;
	setp.lt.s64 	%p5, %rd190, %rd361;
	or.pred  	%p6, %p4, %p5;
	selp.b64 	%rd361, %rd190, %rd361, %p6;
	selp.f64 	%fd325, %fd151, %fd325, %p6;
$L__BB6_123:
	abs.f64 	%fd160, %fd325;
	abs.f64 	%fd161, %fd326;
	setp.lt.f64 	%p7, %fd160, %fd161;
	@%p7 bra 	$L__BB6_125;
	setp.lt.f64 	%p8, %fd161, %fd160;
	setp.lt.s64 	%p9, %rd361, %rd362;
	or.pred  	%p10, %p8, %p9;
	selp.b64 	%rd362, %rd361, %rd362, %p10;
	selp.f64 	%fd326, %fd325, %fd326, %p10;
$L__BB6_125:
	abs.f64 	%fd164, %fd326;
	abs.f64 	%fd165, %fd327;
	setp.lt.f64 	%p11, %fd164, %fd165;
	@%p11 bra 	$L__BB6_127;
	setp.lt.f64 	%p12, %fd165, %fd164;
	setp.lt.s64 	%p13, %rd362, %rd363;
	or.pred  	%p14, %p12, %p13;
	selp.b64 	%rd363, %rd362, %rd363, %p14;
	selp.f64 	%fd327, %fd326, %fd327, %p14;
$L__BB6_127:
	abs.f64 	%fd168, %fd327;
	abs.f64 	%fd169, %fd344;
	setp.lt.f64 	%p15, %fd168, %fd169;
	@%p15 bra 	$L__BB6_129;
	setp.lt.f64 	%p16, %fd169, %fd168;
	setp.lt.s64 	%p17, %rd363, %rd381;
	or.pred  	%p18, %p16, %p17;
	selp.b64 	%rd381, %rd363, %rd381, %p18;
	selp.f64 	%fd344, %fd327, %fd344, %p18;
$L__BB6_129:
	setp.lt.u32 	%p19, %r37, 2560;
	mov.b32 	%r383, 1280;
	@%p19 bra 	$L__BB6_142;
	mov.b32 	%r382, 1280;
	mov.f64 	%fd329, %fd344;
	mov.u64 	%rd365, %rd381;
$L__BB6_131:
	ld.param.u64 	%rd319, [_ZN6thrust24THRUST_300001_SM_1000_NS8cuda_cub4core6detail13_kernel_agentINS1_8__reduce11ReduceAgentIPN4cuda3std3__45tupleIJdlEEESC_SB_iNS1_9__extrema9arg_max_fIdl11_comparatorEEEEJSC_SC_iSG_EEEvDpT0__param_0];
	add.s32 	%r40, %r382, %r16;
	mul.wide.u32 	%rd229, %r40, 16;
	add.s64 	%rd210, %rd319, %rd229;
	// begin inline asm
	ld.global.nc.u64 %rd209, [%rd210];
	// end inline asm
	add.s64 	%rd212, %rd210, 8;
	// begin inline asm
	ld.global.nc.u64 %rd366, [%rd212];
	// end inline asm
	mov.b64 	%fd330, %rd209;
	add.s64 	%rd214, %rd210, 4096;
	// begin inline asm
	ld.global.nc.u64 %rd213, [%rd214];
	// end inline asm
	add.s64 	%rd216, %rd210, 4104;
	// begin inline asm
	ld.global.nc.u64 %rd367, [%rd216];
	// end inline asm
	mov.b64 	%fd331, %rd213;
	add.s64 	%rd218, %rd210, 8192;
	// begin inline asm
	ld.global.nc.u64 %rd217, [%rd218];
	// end inline asm
	add.s64 	%rd220, %rd210, 8200;
	// begin inline asm
	ld.global.nc.u64 %rd368, [%rd220];
	// end inline asm
	mov.b64 	%fd332, %rd217;
	add.s64 	%rd222, %rd210, 12288;
	// begin inline asm
	ld.global.nc.u64 %rd221, [%rd222];
	// end inline asm
	add.s64 	%rd224, %rd210, 12296;
	// begin inline asm
	ld.global.nc.u64 %rd369, [%rd224];
	// end inline asm
	mov.b64 	%fd333, %rd221;
	add.s64 	%rd226, %rd210, 16384;
	// begin inline asm
	ld.global.nc.u64 %rd225, [%rd226];
	// end inline asm
	add.s64 	%rd228, %rd210, 16392;
	// begin inline asm
	ld.global.nc.u64 %rd381, [%rd228];
	// end inline asm
	mov.b64 	%fd344, %rd225;
	abs.f64 	%fd178, %fd329;
	abs.f64 	%fd179, %fd330;
	setp.lt.f64 	%p20, %fd178, %fd179;
	@%p20 bra 	$L__BB6_133;
	setp.lt.f64 	%p21, %fd179, %fd178;
	setp.lt.s64 	%p22, %rd365, %rd366;
	or.pred  	%p23, %p21, %p22;
	selp.b64 	%rd366, %rd365, %rd366, %p23;
	selp.f64 	%fd330, %fd329, %fd330, %p23;
$L__BB6_133:
	abs.f64 	%fd182, %fd330;
	abs.f64 	%fd183, %fd331;
	setp.lt.f64 	%p24, %fd182, %fd183;
	@%p24 bra 	$L__BB6_135;
	setp.lt.f64 	%p25, %fd183, %fd182;
	setp.lt.s64 	%p26, %rd366, %rd367;
	or.pred  	%p27, %p25, %p26;
	selp.b64 	%rd367, %rd366, %rd367, %p27;
	selp.f64 	%fd331, %fd330, %fd331, %p27;
$L__BB6_135:
	abs.f64 	%fd186, %fd331;
	abs.f64 	%fd187, %fd332;
	setp.lt.f64 	%p28, %fd186, %fd187;
	@%p28 bra 	$L__BB6_137;
	setp.lt.f64 	%p29, %fd187, %fd186;
	setp.lt.s64 	%p30, %rd367, %rd368;
	or.pred  	%p31, %p29, %p30;
	selp.b64 	%rd368, %rd367, %rd368, %p31;
	selp.f64 	%fd332, %fd331, %fd332, %p31;
$L__BB6_137:
	abs.f64 	%fd190, %fd332;
	abs.f64 	%fd191, %fd333;
	setp.lt.f64 	%p32, %fd190, %fd191;
	@%p32 bra 	$L__BB6_139;
	setp.lt.f64 	%p33, %fd191, %fd190;
	setp.lt.s64 	%p34, %rd368, %rd369;
	or.pred  	%p35, %p33, %p34;
	selp.b64 	%rd369, %rd368, %rd369, %p35;
	selp.f64 	%fd333, %fd332, %fd333, %p35;
$L__BB6_139:
	abs.f64 	%fd194, %fd333;
	abs.f64 	%fd195, %fd344;
	setp.lt.f64 	%p36, %fd194, %fd195;
	@%p36 bra 	$L__BB6_141;
	setp.lt.f64 	%p37, %fd195, %fd194;
	setp.lt.s64 	%p38, %rd369, %rd381;
	or.pred  	%p39, %p37, %p38;
	selp.b64 	%rd381, %rd369, %rd381, %p39;
	selp.f64 	%fd344, %fd333, %fd344, %p39;
$L__BB6_141:
	add.s32 	%r383, %r382, 1280;
	add.s32 	%r41, %r382, 2560;
	setp.le.s32 	%p40, %r41, %r37;
	mov.u32 	%r382, %r383;
	mov.f64 	%fd329, %fd344;
	mov.u64 	%rd365, %rd381;
	@%p40 bra 	$L__BB6_131;
$L__BB6_142:
	setp.le.s32 	%p41, %r37, %r383;
	@%p41 bra 	$L__BB6_165;
	sub.s32 	%r20, %r37, %r383;
	setp.ge.s32 	%p42, %r16, %r20;
	@%p42 bra 	$L__BB6_165;
	not.b32 	%r42, %r16;
	add.s32 	%r43, %r37, %r42;
	sub.s32 	%r21, %r43, %r383;
	and.b32  	%r44, %r21, 768;
	setp.eq.s32 	%p43, %r44, 768;
	mov.u32 	%r387, %r16;
	@%p43 bra 	$L__BB6_150;
	add.s32 	%r385, %r16, %r383;
	shr.u32 	%r45, %r21, 8;
	add.s32 	%r46, %r45, 1;
	and.b32  	%r47, %r46, 3;
	neg.s32 	%r384, %r47;
	mov.u32 	%r387, %r16;
$L__BB6_146:
	.pragma "nounroll";
	mov.u64 	%rd127, %rd381;
	mov.f64 	%fd199, %fd344;
	ld.param.u64 	%rd320, [_ZN6thrust24THRUST_300001_SM_1000_NS8cuda_cub4core6detail13_kernel_agentINS1_8__reduce11ReduceAgentIPN4cuda3std3__45tupleIJdlEEESC_SB_iNS1_9__extrema9arg_max_fIdl11_comparatorEEEEJSC_SC_iSG_EEEvDpT0__param_0];
	mul.wide.u32 	%rd235, %r385, 16;
	add.s64 	%rd232, %rd320, %rd235;
	// begin inline asm
	ld.global.nc.u64 %rd231, [%rd232];
	// end inline asm
	add.s64 	%rd234, %rd232, 8;
	// begin inline asm
	ld.global.nc.u64 %rd233, [%rd234];
	// end inline asm
	mov.b64 	%fd200, %rd231;
	abs.f64 	%fd201, %fd199;
	abs.f64 	%fd202, %fd200;
	setp.lt.f64 	%p44, %fd201, %fd202;
	mov.f64 	%fd344, %fd200;
	mov.u64 	%rd381, %rd233;
	@%p44 bra 	$L__BB6_149;
	setp.lt.f64 	%p45, %fd202, %fd201;
	mov.f64 	%fd344, %fd199;
	mov.u64 	%rd381, %rd127;
	@%p45 bra 	$L__BB6_149;
	setp.lt.s64 	%p46, %rd127, %rd233;
	selp.f64 	%fd344, %fd199, %fd200, %p46;
	min.s64 	%rd381, %rd127, %rd233;
$L__BB6_149:
	add.s32 	%r387, %r387, 256;
	add.s32 	%r385, %r385, 256;
	add.s32 	%r384, %r384, 1;
	setp.ne.s32 	%p47, %r384, 0;
	@%p47 bra 	$L__BB6_146;
$L__BB6_150:
	setp.lt.u32 	%p48, %r21, 768;
	@%p48 bra 	$L__BB6_165;
	ld.param.u64 	%rd321, [_ZN6thrust24THRUST_300001_SM_1000_NS8cuda_cub4core6detail13_kernel_agentINS1_8__reduce11ReduceAgentIPN4cuda3std3__45tupleIJdlEEESC_SB_iNS1_9__extrema9arg_max_fIdl11_comparatorEEEEJSC_SC_iSG_EEEvDpT0__param_0];
	cvt.u64.u32 	%rd236, %r387;
	cvt.u64.u32 	%rd237, %r383;
	add.s64 	%rd238, %rd236, %rd237;
	shl.b64 	%rd239, %rd238, 4;
	add.s64 	%rd240, %rd239, %rd321;
	add.s64 	%rd376, %rd240, 12296;
	add.s32 	%r388, %r387, %r383;
$L__BB6_152:
	ld.param.u64 	%rd322, [_ZN6thrust24THRUST_300001_SM_1000_NS8cuda_cub4core6detail13_kernel_agentINS1_8__reduce11ReduceAgentIPN4cuda3std3__45tupleIJdlEEESC_SB_iNS1_9__extrema9arg_max_fIdl11_comparatorEEEEJSC_SC_iSG_EEEvDpT0__param_0];
	mul.wide.u32 	%rd245, %r388, 16;
	add.s64 	%rd242, %rd322, %rd245;
	// begin inline asm
	ld.global.nc.u64 %rd241, [%rd242];
	// end inline asm
	add.s64 	%rd244, %rd242, 8;
	// begin inline asm
	ld.global.nc.u64 %rd243, [%rd244];
	// end inline asm
	mov.b64 	%fd208, %rd241;
	abs.f64 	%fd209, %fd344;
	abs.f64 	%fd210, %fd208;
	setp.lt.f64 	%p49, %fd209, %fd210;
	mov.f64 	%fd341, %fd208;
	mov.u64 	%rd378, %rd243;
	@%p49 bra 	$L__BB6_155;
	setp.lt.f64 	%p50, %fd210, %fd209;
	mov.f64 	%fd341, %fd344;
	mov.u64 	%rd378, %rd381;
	@%p50 bra 	$L__BB6_155;
	setp.lt.s64 	%p51, %rd381, %rd243;
	selp.f64 	%fd341, %fd344, %fd208, %p51;
	min.s64 	%rd378, %rd381, %rd243;
$L__BB6_155:
	add.s64 	%rd247, %rd376, -8200;
	// begin inline asm
	ld.global.nc.u64 %rd246, [%rd247];
	// end inline asm
	add.s64 	%rd249, %rd376, -8192;
	// begin inline asm
	ld.global.nc.u64 %rd248, [%rd249];
	// end inline asm
	mov.b64 	%fd213, %rd246;
	abs.f64 	%fd214, %fd341;
	abs.f64 	%fd215, %fd213;
	setp.lt.f64 	%p52, %fd214, %fd215;
	mov.f64 	%fd342, %fd213;
	mov.u64 	%rd379, %rd248;
	@%p52 bra 	$L__BB6_158;
	setp.lt.f64 	%p53, %fd215, %fd214;
	mov.f64 	%fd342, %fd341;
	mov.u64 	%rd379, %rd378;
	@%p53 bra 	$L__BB6_158;
	setp.lt.s64 	%p54, %rd378, %rd248;
	selp.f64 	%fd342, %fd341, %fd213, %p54;
	min.s64 	%rd379, %rd378, %rd248;
$L__BB6_158:
	add.s64 	%rd251, %rd376, -4104;
	// begin inline asm
	ld.global.nc.u64 %rd250, [%rd251];
	// end inline asm
	add.s64 	%rd253, %rd376, -4096;
	// begin inline asm
	ld.global.nc.u64 %rd252, [%rd253];
	// end inline asm
	mov.b64 	%fd218, %rd250;
	abs.f64 	%fd219, %fd342;
	abs.f64 	%fd220, %fd218;
	setp.lt.f64 	%p55, %fd219, %fd220;
	mov.f64 	%fd343, %fd218;
	mov.u64 	%rd380, %rd252;
	@%p55 bra 	$L__BB6_161;
	setp.lt.f64 	%p56, %fd220, %fd219;
	mov.f64 	%fd343, %fd342;
	mov.u64 	%rd380, %rd379;
	@%p56 bra 	$L__BB6_161;
	setp.lt.s64 	%p57, %rd379, %rd252;
	selp.f64 	%fd343, %fd342, %fd218, %p57;
	min.s64 	%rd380, %rd379, %rd252;
$L__BB6_161:
	add.s64 	%rd255, %rd376, -8;
	// begin inline asm
	ld.global.nc.u64 %rd254, [%rd255];
	// end inline asm
	// begin inline asm
	ld.global.nc.u64 %rd256, [%rd376];
	// end inline asm
	mov.b64 	%fd223, %rd254;
	abs.f64 	%fd224, %fd343;
	abs.f64 	%fd225, %fd223;
	setp.lt.f64 	%p58, %fd224, %fd225;
	mov.f64 	%fd344, %fd223;
	mov.u64 	%rd381, %rd256;
	@%p58 bra 	$L__BB6_164;
	setp.lt.f64 	%p59, %fd225, %fd224;
	mov.f64 	%fd344, %fd343;
	mov.u64 	%rd381, %rd380;
	@%p59 bra 	$L__BB6_164;
	setp.lt.s64 	%p60, %rd380, %rd256;
	selp.f64 	%fd344, %fd343, %fd223, %p60;
	min.s64 	%rd381, %rd380, %rd256;
$L__BB6_164:
	add.s32 	%r387, %r387, 1024;
	add.s64 	%rd376, %rd376, 16384;
	add.s32 	%r388, %r388, 1024;
	setp.lt.s32 	%p61, %r387, %r20;
	@%p61 bra 	$L__BB6_152;
$L__BB6_165:
	// begin inline asm
	mov.u32 %r48, %laneid;
	// end inline asm
	mov.b64 	%rd258, %fd344;
	mov.b64 	{%r50, %r55}, %rd258;
	mov.b32 	%r66, 1;
	mov.b32 	%r67, 31;
	mov.b32 	%r68, -1;
	// begin inline asm
	shfl.sync.down.b32 %r49, %r50, %r66, %r67, %r68;
	// end inline asm
	// begin inline asm
	shfl.sync.down.b32 %r54, %r55, %r66, %r67, %r68;
	// end inline asm
	mov.b64 	%rd259, {%r49, %r54};
	mov.b64 	%fd229, %rd259;
	mov.b64 	{%r60, %r65}, %rd381;
	// begin inline asm
	shfl.sync.down.b32 %r59, %r60, %r66, %r67, %r68;
	// end inline asm
	// begin inline asm
	shfl.sync.down.b32 %r64, %r65, %r66, %r67, %r68;
	// end inline asm
	mov.b64 	%rd150, {%r59, %r64};
	setp.gt.s32 	%p62, %r48, 30;
	mov.f64 	%fd346, %fd344;
	mov.u64 	%rd383, %rd381;
	@%p62 bra 	$L__BB6_169;
	abs.f64 	%fd230, %fd344;
	abs.f64 	%fd231, %fd229;
	setp.lt.f64 	%p63, %fd230, %fd231;
	mov.f64 	%fd346, %fd229;
	mov.u64 	%rd383, %rd150;
	@%p63 bra 	$L__BB6_169;
	setp.lt.f64 	%p64, %fd231, %fd230;
	mov.f64 	%fd346, %fd344;
	mov.u64 	%rd383, %rd381;
	@%p64 bra 	$L__BB6_169;
	setp.lt.s64 	%p65, %rd381, %rd150;
	selp.f64 	%fd346, %fd344, %fd229, %p65;
	min.s64 	%rd383, %rd381, %rd150;
$L__BB6_169:
	mov.b64 	%rd260, %fd346;
	mov.b64 	{%r70, %r75}, %rd260;
	mov.b32 	%r86, 2;
	mov.b32 	%r87, 31;
	mov.b32 	%r88, -1;
	// begin inline asm
	shfl.sync.down.b32 %r69, %r70, %r86, %r87, %r88;
	// end inline asm
	// begin inline asm
	shfl.sync.down.b32 %r74, %r75, %r86, %r87, %r88;
	// end inline asm
	mov.b64 	%rd261, {%r69, %r74};
	mov.b64 	%fd234, %rd261;
	mov.b64 	{%r80, %r85}, %rd383;
	// begin inline asm
	shfl.sync.down.b32 %r79, %r80, %r86, %r87, %r88;
	// end inline asm
	// begin inline asm
	shfl.sync.down.b32 %r84, %r85, %r86, %r87, %r88;
	// end inline asm
	mov.b64 	%rd153, {%r79, %r84};
	setp.gt.s32 	%p66, %r48, 29;
	mov.f64 	%fd347, %fd346;
	mov.u64 	%rd384, %rd383;
	@%p66 bra 	$L__BB6_173;
	abs.f64 	%fd235, %fd346;
	abs.f64 	%fd236, %fd234;
	setp.lt.f64 	%p67, %fd235, %fd236;
	mov.f64 	%fd347, %fd234;
	mov.u64 	%rd384, %rd153;
	@%p67 bra 	$L__BB6_173;
	setp.lt.f64 	%p68, %fd236, %fd235;
	mov.f64 	%fd347, %fd346;
	mov.u64 	%rd384, %rd383;
	@%p68 bra 	$L__BB6_173;
	setp.lt.s64 	%p69, %rd383, %rd153;
	selp.f64 	%fd347, %fd346, %fd234, %p69;
	min.s64 	%rd384, %rd383, %rd153;
$L__BB6_173:
	mov.b64 	%rd262, %fd347;
	mov.b64 	{%r90, %r95}, %rd262;
	mov.b32 	%r106, 4;
	mov.b32 	%r107, 31;
	mov.b32 	%r108, -1;
	// begin inline asm
	shfl.sync.down.b32 %r89, %r90, %r106, %r107, %r108;
	// end inline asm
	// begin inline asm
	shfl.sync.down.b32 %r94, %r95, %r106, %r107, %r108;
	// end inline asm
	mov.b64 	%rd263, {%r89, %r94};
	mov.b64 	%fd239, %rd263;
	mov.b64 	{%r100, %r105}, %rd384;
	// begin inline asm
	shfl.sync.down.b32 %r99, %r100, %r106, %r107, %r108;
	// end inline asm
	// begin inline asm
	shfl.sync.down.b32 %r104, %r105, %r106, %r107, %r108;
	// end inline asm
	mov.b64 	%rd156, {%r99, %r104};
	setp.gt.s32 	%p70, %r48, 27;
	mov.f64 	%fd348, %fd347;
	mov.u64 	%rd385, %rd384;
	@%p70 bra 	$L__BB6_177;
	abs.f64 	%fd240, %fd347;
	abs.f64 	%fd241, %fd239;
	setp.lt.f64 	%p71, %fd240, %fd241;
	mov.f64 	%fd348, %fd239;
	mov.u64 	%rd385, %rd156;
	@%p71 bra 	$L__BB6_177;
	setp.lt.f64 	%p72, %fd241, %fd240;
	mov.f64 	%fd348, %fd347;
	mov.u64 	%rd385, %rd384;
	@%p72 bra 	$L__BB6_177;
	setp.lt.s64 	%p73, %rd384, %rd156;
	selp.f64 	%fd348, %fd347, %fd239, %p73;
	min.s64 	%rd385, %rd384, %rd156;
$L__BB6_177:
	mov.b64 	%rd264, %fd348;
	mov.b64 	{%r110, %r115}, %rd264;
	mov.b32 	%r126, 8;
	mov.b32 	%r127, 31;
	mov.b32 	%r128, -1;
	// begin inline asm
	shfl.sync.down.b32 %r109, %r110, %r126, %r127, %r128;
	// end inline asm
	// begin inline asm
	shfl.sync.down.b32 %r114, %r115, %r126, %r127, %r128;
	// end inline asm
	mov.b64 	%rd265, {%r109, %r114};
	mov.b64 	%fd244, %rd265;
	mov.b64 	{%r120, %r125}, %rd385;
	// begin inline asm
	shfl.sync.down.b32 %r119, %r120, %r126, %r127, %r128;
	// end inline asm
	// begin inline asm
	shfl.sync.down.b32 %r124, %r125, %r126, %r127, %r128;
	// end inline asm
	mov.b64 	%rd159, {%r119, %r124};
	setp.gt.s32 	%p74, %r48, 23;
	mov.f64 	%fd349, %fd348;
	mov.u64 	%rd386, %rd385;
	@%p74 bra 	$L__BB6_181;
	abs.f64 	%fd245, %fd348;
	abs.f64 	%fd246, %fd244;
	setp.lt.f64 	%p75, %fd245, %fd246;
	mov.f64 	%fd349, %fd244;
	mov.u64 	%rd386, %rd159;
	@%p75 bra 	$L__BB6_181;
	setp.lt.f64 	%p76, %fd246, %fd245;
	mov.f64 	%fd349, %fd348;
	mov.u64 	%rd386, %rd385;
	@%p76 bra 	$L__BB6_181;
	setp.lt.s64 	%p77, %rd385, %rd159;
	selp.f64 	%fd349, %fd348, %fd244, %p77;
	min.s64 	%rd386, %rd385, %rd159;
$L__BB6_181:
	mov.b64 	%rd266, %fd349;
	mov.b64 	{%r130, %r135}, %rd266;
	mov.b32 	%r146, 16;
	mov.b32 	%r147, 31;
	mov.b32 	%r148, -1;
	// begin inline asm
	shfl.sync.down.b32 %r129, %r130, %r146, %r147, %r148;
	// end inline asm
	// begin inline asm
	shfl.sync.down.b32 %r134, %r135, %r146, %r147, %r148;
	// end inline asm
	mov.b64 	%rd267, {%r129, %r134};
	mov.b64 	%fd249, %rd267;
	mov.b64 	{%r140, %r145}, %rd386;
	// begin inline asm
	shfl.sync.down.b32 %r139, %r140, %r146, %r147, %r148;
	// end inline asm
	// begin inline asm
	shfl.sync.down.b32 %r144, %r145, %r146, %r147, %r148;
	// end inline asm
	mov.b64 	%rd162, {%r139, %r144};
	setp.gt.s32 	%p78, %r48, 15;
	mov.f64 	%fd357, %fd349;
	mov.u64 	%rd394, %rd386;
	@%p78 bra 	$L__BB6_185;
	abs.f64 	%fd250, %fd349;
	abs.f64 	%fd251, %fd249;
	setp.lt.f64 	%p79, %fd250, %fd251;
	mov.f64 	%fd357, %fd249;
	mov.u64 	%rd394, %rd162;
	@%p79 bra 	$L__BB6_185;
	setp.lt.f64 	%p80, %fd251, %fd250;
	mov.f64 	%fd357, %fd349;
	mov.u64 	%rd394, %rd386;
	@%p80 bra 	$L__BB6_185;
	setp.lt.s64 	%p81, %rd386, %rd162;
	selp.f64 	%fd357, %fd349, %fd249, %p81;
	min.s64 	%rd394, %rd386, %rd162;
$L__BB6_185:
	setp.ne.s32 	%p82, %r48, 0;
	@%p82 bra 	$L__BB6_187;
	shr.u32 	%r149, %r16, 1;
	and.b32  	%r150, %r149, 496;
	mov.u32 	%r151, _ZN6thrust24THRUST_300001_SM_1000_NS8cuda_cub4core6detail5shmemE;
	add.s32 	%r152, %r151, %r150;
	st.shared.f64 	[%r152+8], %fd357;
	st.shared.u64 	[%r152+16], %rd394;
$L__BB6_187:
	bar.sync 	0;
	setp.ne.s32 	%p83, %r16, 0;
	@%p83 bra 	$L__BB6_209;
	ld.shared.f64 	%fd254, [_ZN6thrust24THRUST_300001_SM_1000_NS8cuda_cub4core6detail5shmemE+24];
	ld.shared.u64 	%rd165, [_ZN6thrust24THRUST_300001_SM_1000_NS8cuda_cub4core6detail5shmemE+32];
	abs.f64 	%fd255, %fd357;
	abs.f64 	%fd256, %fd254;
	setp.lt.f64 	%p84, %fd255, %fd256;
	mov.f64 	%fd351, %fd254;
	mov.u64 	%rd388, %rd165;
	@%p84 bra 	$L__BB6_191;
	setp.lt.f64 	%p85, %fd256, %fd255;
	mov.f64 	%fd351, %fd357;
	mov.u64 	%rd388, %rd394;
	@%p85 bra 	$L__BB6_191;
	setp.lt.s64 	%p86, %rd394, %rd165;
	selp.f64 	%fd351, %fd357, %fd254, %p86;
	min.s64 	%rd388, %rd394, %rd165;
$L__BB6_191:
	ld.shared.f64 	%fd259, [_ZN6thrust24THRUST_300001_SM_1000_NS8cuda_cub4core6detail5shmemE+40];
	ld.shared.u64 	%rd168, [_ZN6thrust24THRUST_300001_SM_1000_NS8cuda_cub4core6detail5shmemE+48];
	abs.f64 	%fd260, %fd351;
	abs.f64 	%fd261, %fd259;
	setp.lt.f64 	%p87, %fd260, %fd261;
	mov.f64 	%fd352, %fd259;
	mov.u64 	%rd389, %rd168;
	@%p87 bra 	$L__BB6_194;
	setp.lt.f64 	%p88, %fd261, %fd260;
	mov.f64 	%fd352, %fd351;
	mov.u64 	%rd389, %rd388;
	@%p88 bra 	$L__BB6_194;
	setp.lt.s64 	%p89, %rd388, %rd168;
	selp.f64 	%fd352, %fd351, %fd259, %p89;
	min.s64 	%rd389, %rd388, %rd168;
$L__BB6_194:
	ld.shared.f64 	%fd264, [_ZN6thrust24THRUST_300001_SM_1000_NS8cuda_cub4core6detail5shmemE+56];
	ld.shared.u64 	%rd171, [_ZN6thrust24THRUST_300001_SM_1000_NS8cuda_cub4core6detail5shmemE+64];
	abs.f64 	%fd265, %fd352;
	abs.f64 	%fd266, %fd264;
	setp.lt.f64 	%p90, %fd265, %fd266;
	mov.f64 	%fd353, %fd264;
	mov.u64 	%rd390, %rd171;
	@%p90 bra 	$L__BB6_197;
	setp.lt.f64 	%p91, %fd266, %fd265;
	mov.f64 	%fd353, %fd352;
	mov.u64 	%rd390, %rd389;
	@%p91 bra 	$L__BB6_197;
	setp.lt.s64 	%p92, %rd389, %rd171;
	selp.f64 	%fd353, %fd352, %fd264, %p92;
	min.s64 	%rd390, %rd389, %rd171;
$L__BB6_197:
	ld.shared.f64 	%fd269, [_ZN6thrust24THRUST_300001_SM_1000_NS8cuda_cub4core6detail5shmemE+72];
	ld.shared.u64 	%rd174, [_ZN6thrust24THRUST_300001_SM_1000_NS8cuda_cub4core6detail5shmemE+80];
	abs.f64 	%fd270, %fd353;
	abs.f64 	%fd271, %fd269;
	setp.lt.f64 	%p93, %fd270, %fd271;
	mov.f64 	%fd354, %fd269;
	mov.u64 	%rd391, %rd174;
	@%p93 bra 	$L__BB6_200;
	setp.lt.f64 	%p94, %fd271, %fd270;
	mov.f64 	%fd354, %fd353;
	mov.u64 	%rd391, %rd390;
	@%p94 bra 	$L__BB6_200;
	setp.lt.s64 	%p95, %rd390, %rd174;
	selp.f64 	%fd354, %fd353, %fd269, %p95;
	min.s64 	%rd391, %rd390, %rd174;
$L__BB6_200:
	ld.shared.f64 	%fd274, [_ZN6thrust24THRUST_300001_SM_1000_NS8cuda_cub4core6detail5shmemE+88];
	ld.shared.u64 	%rd177, [_ZN6thrust24THRUST_300001_SM_1000_NS8cuda_cub4core6detail5shmemE+96];
	abs.f64 	%fd275, %fd354;
	abs.f64 	%fd276, %fd274;
	setp.lt.f64 	%p96, %fd275, %fd276;
	mov.f64 	%fd355, %fd274;
	mov.u64 	%rd392, %rd177;
	@%p96 bra 	$L__BB6_203;
	setp.lt.f64 	%p97, %fd276, %fd275;
	mov.f64 	%fd355, %fd354;
	mov.u64 	%rd392, %rd391;
	@%p97 bra 	$L__BB6_203;
	setp.lt.s64 	%p98, %rd391, %rd177;
	selp.f64 	%fd355, %fd354, %fd274, %p98;
	min.s64 	%rd392, %rd391, %rd177;
$L__BB6_203:
	ld.shared.f64 	%fd279, [_ZN6thrust24THRUST_300001_SM_1000_NS8cuda_cub4core6detail5shmemE+104];
	ld.shared.u64 	%rd180, [_ZN6thrust24THRUST_300001_SM_1000_NS8cuda_cub4core6detail5shmemE+112];
	abs.f64 	%fd280, %fd355;
	abs.f64 	%fd281, %fd279;
	setp.lt.f64 	%p99, %fd280, %fd281;
	mov.f64 	%fd356, %fd279;
	mov.u64 	%rd393, %rd180;
	@%p99 bra 	$L__BB6_206;
	setp.lt.f64 	%p100, %fd281, %fd280;
	mov.f64 	%fd356, %fd355;
	mov.u64 	%rd393, %rd392;
	@%p100 bra 	$L__BB6_206;
	setp.lt.s64 	%p101, %rd392, %rd180;
	selp.f64 	%fd356, %fd355, %fd279, %p101;
	min.s64 	%rd393, %rd392, %rd180;
$L__BB6_206:
	ld.shared.f64 	%fd284, [_ZN6thrust24THRUST_300001_SM_1000_NS8cuda_cub4core6detail5shmemE+120];
	ld.shared.u64 	%rd183, [_ZN6thrust24THRUST_300001_SM_1000_NS8cuda_cub4core6detail5shmemE+128];
	abs.f64 	%fd285, %fd356;
	abs.f64 	%fd286, %fd284;
	setp.lt.f64 	%p102, %fd285, %fd286;
	mov.u64 	%rd394, %rd183;
	mov.f64 	%fd357, %fd284;
	@%p102 bra 	$L__BB6_209;
	setp.lt.f64 	%p103, %fd286, %fd285;
	mov.u64 	%rd394, %rd393;
	mov.f64 	%fd357, %fd356;
	@%p103 bra 	$L__BB6_209;
	setp.lt.s64 	%p104, %rd393, %rd183;
	selp.f64 	%fd357, %fd356, %fd284, %p104;
	min.s64 	%rd394, %rd393, %rd183;
$L__BB6_209:
	mov.u32 	%r376, %tid.x;
	setp.ne.s32 	%p221, %r376, 0;
	@%p221 bra 	$L__BB6_211;
	ld.param.u64 	%rd326, [_ZN6thrust24THRUST_300001_SM_1000_NS8cuda_cub4core6detail13_kernel_agentINS1_8__reduce11ReduceAgentIPN4cuda3std3__45tupleIJdlEEESC_SB_iNS1_9__extrema9arg_max_fIdl11_comparatorEEEEJSC_SC_iSG_EEEvDpT0__param_1];
	cvta.to.global.u64 	%rd317, %rd326;
	st.global.f64 	[%rd317], %fd357;
	st.global.u64 	[%rd317+8], %rd394;
$L__BB6_211:
	ret;

}
	// .globl	_ZN6thrust24THRUST_300001_SM_1000_NS8cuda_cub4core6detail13_kernel_agentINS1_8__reduce11ReduceAgentINS0_12zip_iteratorIN4cuda3std3__45tupleIJNS0_10device_ptrIdEENS0_17counting_iteratorIlNS0_11use_defaultESF_SF_EEEEEEEPNSB_IJdlEEESJ_lNS1_9__extrema9arg_max_fIdl11_comparatorEEEEJSI_SK_lSO_EEEvDpT0_
.visible .entry _ZN6thrust24THRUST_300001_SM_1000_NS8cuda_cub4core6detail13_kernel_agentINS1_8__reduce11ReduceAgentINS0_12zip_iteratorIN4cuda3std3__45tupleIJNS0_10device_ptrIdEENS0_17counting_iteratorIlNS0_11use_defaultESF_SF_EEEEEEEPNSB_IJdlEEESJ_lNS1_9__extrema9arg_max_fIdl11_comparatorEEEEJSI_SK_lSO_EEEvDpT0_(
	.param .align 8 .b8 _ZN6thrust24THRUST_300001_SM_1000_NS8cuda_cub4core6detail13_kernel_agentINS1_8__reduce11ReduceAgentINS0_12zip_iteratorIN4cuda3std3__45tupleIJNS0_10device_ptrIdEENS0_17counting_iteratorIlNS0_11use_defaultESF_SF_EEEEEEEPNSB_IJdlEEESJ_lNS1_9__extrema9arg_max_fIdl11_comparatorEEEEJSI_SK_lSO_EEEvDpT0__param_0[16],
	.param .u64 .ptr .align 1 _ZN6thrust24THRUST_300001_SM_1000_NS8cuda_cub4core6detail13_kernel_agentINS1_8__reduce11ReduceAgentINS0_12zip_iteratorIN4cuda3std3__45tupleIJNS0_10device_ptrIdEENS0_17counting_iteratorIlNS0_11use_defaultESF_SF_EEEEEEEPNSB_IJdlEEESJ_lNS1_9__extrema9arg_max_fIdl11_comparatorEEEEJSI_SK_lSO_EEEvDpT0__param_1,
	.param .u64 _ZN6thrust24THRUST_300001_SM_1000_NS8cuda_cub4core6detail13_kernel_agentINS1_8__reduce11ReduceAgentINS0_12zip_iteratorIN4cuda3std3__45tupleIJNS0_10device_ptrIdEENS0_17counting_iteratorIlNS0_11use_defaultESF_SF_EEEEEEEPNSB_IJdlEEESJ_lNS1_9__extrema9arg_max_fIdl11_comparatorEEEEJSI_SK_lSO_EEEvDpT0__param_2,
	.param .align 1 .b8 _ZN6thrust24THRUST_300001_SM_1000_NS8cuda_cub4core6detail13_kernel_agentINS1_8__reduce11ReduceAgentINS0_12zip_iteratorIN4cuda3std3__45tupleIJNS0_10device_ptrIdEENS0_17counting_iteratorIlNS0_11use_defaultESF_SF_EEEEEEEPNSB_IJdlEEESJ_lNS1_9__extrema9arg_max_fIdl11_comparatorEEEEJSI_SK_lSO_EEEvDpT0__param_3[1]
)
.maxntid 256
{
	.reg .pred 	%p<213>;
	.reg .b32 	%r<391>;
	.reg .b64 	%rd<341>;
	.reg .b64 	%fd<352>;

	ld.param.u64 	%rd192, [_ZN6thrust24THRUST_300001_SM_1000_NS8cuda_cub4core6detail13_kernel_agentINS1_8__reduce11ReduceAgentINS0_12zip_iteratorIN4cuda3std3__45tupleIJNS0_10device_ptrIdEENS0_17counting_iteratorIlNS0_11use_defaultESF_SF_EEEEEEEPNSB_IJdlEEESJ_lNS1_9__extrema9arg_max_fIdl11_comparatorEEEEJSI_SK_lSO_EEEvDpT0__param_0+8];
	ld.param.u64 	%rd191, [_ZN6thrust24THRUST_300001_SM_1000_NS8cuda_cub4core6detail13_kernel_agentINS1_8__reduce11ReduceAgentINS0_12zip_iteratorIN4cuda3std3__45tupleIJNS0_10device_ptrIdEENS0_17counting_iteratorIlNS0_11use_defaultESF_SF_EEEEEEEPNSB_IJdlEEESJ_lNS1_9__extrema9arg_max_fIdl11_comparatorEEEEJSI_SK_lSO_EEEvDpT0__param_0];
	ld.param.u64 	%rd194, [_ZN6thrust24THRUST_300001_SM_1000_NS8cuda_cub4core6detail13_kernel_agentINS1_8__reduce11ReduceAgentINS0_12zip_iteratorIN4cuda3std3__45tupleIJNS0_10device_ptrIdEENS0_17counting_iteratorIlNS0_11use_defaultESF_SF_EEEEEEEPNSB_IJdlEEESJ_lNS1_9__extrema9arg_max_fIdl11_comparatorEEEEJSI_SK_lSO_EEEvDpT0__param_2];
	setp.eq.s64 	%p1, %rd194, 0;
	@%p1 bra 	$L__BB7_206;
	cvta.to.global.u64 	%rd1, %rd191;
	setp.gt.s64 	%p2, %rd194, 1279;
	@%p2 bra 	$L__BB7_122;
	cvt.u32.u64 	%r1, %rd194;
	mov.u32 	%r2, %tid.x;
	setp.ge.s32 	%p96, %r2, %r1;
	mov.f64 	%fd298, 0d0000000000000000;
	mov.b64 	%rd283, 0;
	mov.u32 	%r385, %r2;
	@%p96 bra 	$L__BB7_4;
	cvt.u64.u32 	%rd239, %r2;
	mul.wide.u32 	%rd240, %r2, 8;
	add.s64 	%rd241, %rd1, %rd240;
	add.s64 	%rd283, %rd192, %rd239;
	ld.global.f64 	%fd298, [%rd241];
	add.s32 	%r385, %r2, 256;
$L__BB7_4:
	setp.ge.s32 	%p97, %r385, %r1;
	@%p97 bra 	$L__BB7_26;
	not.b32 	%r154, %r385;
	add.s32 	%r5, %r154, %r1;
	and.b32  	%r155, %r5, 768;
	setp.eq.s32 	%p98, %r155, 768;
	@%p98 bra 	$L__BB7_11;
	cvt.u64.u32 	%rd243, %r385;
	add.s64 	%rd274, %rd192, %rd243;
	mul.wide.u32 	%rd244, %r385, 8;
	add.s64 	%rd273, %rd1, %rd244;
	shr.u32 	%r156, %r5, 8;
	add.s32 	%r157, %r156, 1;
	and.b32  	%r158, %r157, 3;
	neg.s32 	%r383, %r158;
$L__BB7_7:
	.pragma "nounroll";
	mov.u64 	%rd9, %rd283;
	mov.f64 	%fd3, %fd298;
	ld.global.f64 	%fd4, [%rd273];
	abs.f64 	%fd5, %fd3;
	abs.f64 	%fd6, %fd4;
	setp.lt.f64 	%p99, %fd5, %fd6;
	mov.u64 	%rd283, %rd274;
	mov.f64 	%fd298, %fd4;
	@%p99 bra 	$L__BB7_10;
	setp.lt.f64 	%p100, %fd6, %fd5;
	mov.u64 	%rd283, %rd9;
	mov.f64 	%fd298, %fd3;
	@%p100 bra 	$L__BB7_10;
	setp.lt.s64 	%p101, %rd9, %rd274;
	min.s64 	%rd283, %rd9, %rd274;
	selp.f64 	%fd298, %fd3, %fd4, %p101;
$L__BB7_10:
	add.s32 	%r385, %r385, 256;
	add.s64 	%rd274, %rd274, 256;
	add.s64 	%rd273, %rd273, 2048;
	add.s32 	%r383, %r383, 1;
	setp.ne.s32 	%p102, %r383, 0;
	@%p102 bra 	$L__BB7_7;
$L__BB7_11:
	setp.lt.u32 	%p103, %r5, 768;
	@%p103 bra 	$L__BB7_26;
	add.s32 	%r386, %r385, 512;
$L__BB7_13:
	mov.u32 	%r13, %r386;
	add.s32 	%r159, %r13, -512;
	cvt.s64.s32 	%rd245, %r159;
	mul.wide.s32 	%rd246, %r159, 8;
	add.s64 	%rd17, %rd1, %rd246;
	add.s64 	%rd18, %rd192, %rd245;
	ld.global.f64 	%fd12, [%rd17];
	abs.f64 	%fd13, %fd298;
	abs.f64 	%fd14, %fd12;
	setp.lt.f64 	%p104, %fd13, %fd14;
	mov.u64 	%rd280, %rd18;
	mov.f64 	%fd295, %fd12;
	@%p104 bra 	$L__BB7_16;
	setp.lt.f64 	%p105, %fd14, %fd13;
	mov.u64 	%rd280, %rd283;
	mov.f64 	%fd295, %fd298;
	@%p105 bra 	$L__BB7_16;
	setp.lt.s64 	%p106, %rd283, %rd18;
	min.s64 	%rd280, %rd283, %rd18;
	selp.f64 	%fd295, %fd298, %fd12, %p106;
$L__BB7_16:
	add.s32 	%r160, %r13, -256;
	cvt.s64.s32 	%rd247, %r160;
	add.s64 	%rd21, %rd192, %rd247;
	ld.global.f64 	%fd17, [%rd17+2048];
	abs.f64 	%fd18, %fd295;
	abs.f64 	%fd19, %fd17;
	setp.lt.f64 	%p107, %fd18, %fd19;
	mov.u64 	%rd281, %rd21;
	mov.f64 	%fd296, %fd17;
	@%p107 bra 	$L__BB7_19;
	setp.lt.f64 	%p108, %fd19, %fd18;
	mov.u64 	%rd281, %rd280;
	mov.f64 	%fd296, %fd295;
	@%p108 bra 	$L__BB7_19;
	setp.lt.s64 	%p109, %rd280, %rd21;
	min.s64 	%rd281, %rd280, %rd21;
	selp.f64 	%fd296, %fd295, %fd17, %p109;
$L__BB7_19:
	cvt.s64.s32 	%rd248, %r13;
	add.s64 	%rd24, %rd192, %rd248;
	ld.global.f64 	%fd22, [%rd17+4096];
	abs.f64 	%fd23, %fd296;
	abs.f64 	%fd24, %fd22;
	setp.lt.f64 	%p110, %fd23, %fd24;
	mov.u64 	%rd282, %rd24;
	mov.f64 	%fd297, %fd22;
	@%p110 bra 	$L__BB7_22;
	setp.lt.f64 	%p111, %fd24, %fd23;
	mov.u64 	%rd282, %rd281;
	mov.f64 	%fd297, %fd296;
	@%p111 bra 	$L__BB7_22;
	setp.lt.s64 	%p112, %rd281, %rd24;
	min.s64 	%rd282, %rd281, %rd24;
	selp.f64 	%fd297, %fd296, %fd22, %p112;
$L__BB7_22:
	add.s32 	%r161, %r13, 256;
	cvt.s64.s32 	%rd249, %r161;
	add.s64 	%rd27, %rd192, %rd249;
	ld.global.f64 	%fd27, [%rd17+6144];
	abs.f64 	%fd28, %fd297;
	abs.f64 	%fd29, %fd27;
	setp.lt.f64 	%p113, %fd28, %fd29;
	mov.u64 	%rd283, %rd27;
	mov.f64 	%fd298, %fd27;
	@%p113 bra 	$L__BB7_25;
	setp.lt.f64 	%p114, %fd29, %fd28;
	mov.u64 	%rd283, %rd282;
	mov.f64 	%fd298, %fd297;
	@%p114 bra 	$L__BB7_25;
	setp.lt.s64 	%p115, %rd282, %rd27;
	min.s64 	%rd283, %rd282, %rd27;
	selp.f64 	%fd298, %fd297, %fd27, %p115;
$L__BB7_25:
	add.s32 	%r386, %r13, 1024;
	add.s32 	%r162, %r13, 512;
	setp.lt.s32 	%p116, %r162, %r1;
	@%p116 bra 	$L__BB7_13;
$L__BB7_26:
	setp.lt.s32 	%p117, %r1, 256;
	@%p117 bra 	$L__BB7_71;
	// begin inline asm
	mov.u32 %r276, %laneid;
	// end inline asm
	mov.b64 	%rd260, %fd298;
	mov.b64 	{%r278, %r283}, %rd260;
	mov.b32 	%r294, 1;
	mov.b32 	%r295, 31;
	mov.b32 	%r296, -1;
	// begin inline asm
	shfl.sync.down.b32 %r277, %r278, %r294, %r295, %r296;
	// end inline asm
	// begin inline asm
	shfl.sync.down.b32 %r282, %r283, %r294, %r295, %r296;
	// end inline asm
	mov.b64 	%rd261, {%r277, %r282};
	mov.b64 	%fd33, %rd261;
	mov.b64 	{%r288, %r293}, %rd283;
	// begin inline asm
	shfl.sync.down.b32 %r287, %r288, %r294, %r295, %r296;
	// end inline asm
	// begin inline asm
	shfl.sync.down.b32 %r292, %r293, %r294, %r295, %r296;
	// end inline asm
	mov.b64 	%rd31, {%r287, %r292};
	setp.gt.s32 	%p169, %r276, 30;
	mov.u64 	%rd285, %rd283;
	mov.f64 	%fd300, %fd298;
	@%p169 bra 	$L__BB7_31;
	abs.f64 	%fd34, %fd298;
	abs.f64 	%fd35, %fd33;
	setp.lt.f64 	%p170, %fd34, %fd35;
	mov.u64 	%rd285, %rd31;
	mov.f64 	%fd300, %fd33;
	@%p170 bra 	$L__BB7_31;
	setp.lt.f64 	%p171, %fd35, %fd34;
	mov.u64 	%rd285, %rd283;
	mov.f64 	%fd300, %fd298;
	@%p171 bra 	$L__BB7_31;
	setp.lt.s64 	%p172, %rd283, %rd31;
	min.s64 	%rd285, %rd283, %rd31;
	selp.f64 	%fd300, %fd298, %fd33, %p172;
$L__BB7_31:
	mov.b64 	%rd262, %fd300;
	mov.b64 	{%r298, %r303}, %rd262;
	mov.b32 	%r314, 2;
	mov.b32 	%r315, 31;
	mov.b32 	%r316, -1;
	// begin inline asm
	shfl.sync.down.b32 %r297, %r298, %r314, %r315, %r316;
	// end inline asm
	// begin inline asm
	shfl.sync.down.b32 %r302, %r303, %r314, %r315, %r316;
	// end inline asm
	mov.b64 	%rd263, {%r297, %r302};
	mov.b64 	%fd38, %rd263;
	mov.b64 	{%r308, %r313}, %rd285;
	// begin inline asm
	shfl.sync.down.b32 %r307, %r308, %r314, %r315, %r316;
	// end inline asm
	// begin inline asm
	shfl.sync.down.b32 %r312, %r313, %r314, %r315, %r316;
	// end inline asm
	mov.b64 	%rd34, {%r307, %r312};
	setp.gt.s32 	%p173, %r276, 29;
	mov.u64 	%rd286, %rd285;
	mov.f64 	%fd301, %fd300;
	@%p173 bra 	$L__BB7_35;
	abs.f64 	%fd39, %fd300;
	abs.f64 	%fd40, %fd38;
	setp.lt.f64 	%p174, %fd39, %fd40;
	mov.u64 	%rd286, %rd34;
	mov.f64 	%fd301, %fd38;
	@%p174 bra 	$L__BB7_35;
	setp.lt.f64 	%p175, %fd40, %fd39;
	mov.u64 	%rd286, %rd285;
	mov.f64 	%fd301, %fd300;
	@%p175 bra 	$L__BB7_35;
	setp.lt.s64 	%p176, %rd285, %rd34;
	min.s64 	%rd286, %rd285, %rd34;
	selp.f64 	%fd301, %fd300, %fd38, %p176;
$L__BB7_35:
	mov.b64 	%rd264, %fd301;
	mov.b64 	{%r318, %r323}, %rd264;
	mov.b32 	%r334, 4;
	mov.b32 	%r335, 31;
	mov.b32 	%r336, -1;
	// begin inline asm
	shfl.sync.down.b32 %r317, %r318, %r334, %r335, %r336;
	// end inline asm
	// begin inline asm
	shfl.sync.down.b32 %r322, %r323, %r334, %r335, %r336;
	// end inline asm
	mov.b64 	%rd265, {%r317, %r322};
	mov.b64 	%fd43, %rd265;
	mov.b64 	{%r328, %r333}, %rd286;
	// begin inline asm
	shfl.sync.down.b32 %r327, %r328, %r334, %r335, %r336;
	// end inline asm
	// begin inline asm
	shfl.sync.down.b32 %r332, %r333, %r334, %r335, %r336;
	// end inline asm
	mov.b64 	%rd37, {%r327, %r332};
	setp.gt.s32 	%p177, %r276, 27;
	mov.u64 	%rd287, %rd286;
	mov.f64 	%fd302, %fd301;
	@%p177 bra 	$L__BB7_39;
	abs.f64 	%fd44, %fd301;
	abs.f64 	%fd45, %fd43;
	setp.lt.f64 	%p178, %fd44, %fd45;
	mov.u64 	%rd287, %rd37;
	mov.f64 	%fd302, %fd43;
	@%p178 bra 	$L__BB7_39;
	setp.lt.f64 	%p179, %fd45, %fd44;
	mov.u64 	%rd287, %rd286;
	mov.f64 	%fd302, %fd301;
	@%p179 bra 	$L__BB7_39;
	setp.lt.s64 	%p180, %rd286, %rd37;
	min.s64 	%rd287, %rd286, %rd37;
	selp.f64 	%fd302, %fd301, %fd43, %p180;
$L__BB7_39:
	mov.b64 	%rd266, %fd302;
	mov.b64 	{%r338, %r343}, %rd266;
	mov.b32 	%r354, 8;
	mov.b32 	%r355, 31;
	mov.b32 	%r356, -1;
	// begin inline asm
	shfl.sync.down.b32 %r337, %r338, %r354, %r355, %r356;
	// end inline asm
	// begin inline asm
	shfl.sync.down.b32 %r342, %r343, %r354, %r355, %r356;
	// end inline asm
	mov.b64 	%rd267, {%r337, %r342};
	mov.b64 	%fd48, %rd267;
	mov.b64 	{%r348, %r353}, %rd287;
	// begin inline asm
	shfl.sync.down.b32 %r347, %r348, %r354, %r355, %r356;
	// end inline asm
	// begin inline asm
	shfl.sync.down.b32 %r352, %r353, %r354, %r355, %r356;
	// end inline asm
	mov.b64 	%rd40, {%r347, %r352};
	setp.gt.s32 	%p181, %r276, 23;
	mov.u64 	%rd288, %rd287;
	mov.f64 	%fd303, %fd302;
	@%p181 bra 	$L__BB7_43;
	abs.f64 	%fd49, %fd302;
	abs.f64 	%fd50, %fd48;
	setp.lt.f64 	%p182, %fd49, %fd50;
	mov.u64 	%rd288, %rd40;
	mov.f64 	%fd303, %fd48;
	@%p182 bra 	$L__BB7_43;
	setp.lt.f64 	%p183, %fd50, %fd49;
	mov.u64 	%rd288, %rd287;
	mov.f64 	%fd303, %fd302;
	@%p183 bra 	$L__BB7_43;
	setp.lt.s64 	%p184, %rd287, %rd40;
	min.s64 	%rd288, %rd287, %rd40;
	selp.f64 	%fd303, %fd302, %fd48, %p184;
$L__BB7_43:
	mov.b64 	%rd268, %fd303;
	mov.b64 	{%r358, %r363}, %rd268;
	mov.b32 	%r374, 16;
	mov.b32 	%r375, 31;
	mov.b32 	%r376, -1;
	// begin inline asm
	shfl.sync.down.b32 %r357, %r358, %r374, %r375, %r376;
	// end inline asm
	// begin inline asm
	shfl.sync.down.b32 %r362, %r363, %r374, %r375, %r376;
	// end inline asm
	mov.b64 	%rd269, {%r357, %r362};
	mov.b64 	%fd53, %rd269;
	mov.b64 	{%r368, %r373}, %rd288;
	// begin inline asm
	shfl.sync.down.b32 %r367, %r368, %r374, %r375, %r376;
	// end inline asm
	// begin inline asm
	shfl.sync.down.b32 %r372, %r373, %r374, %r375, %r376;
	// end inline asm
	mov.b64 	%rd43, {%r367, %r372};
	setp.gt.s32 	%p185, %r276, 15;
	mov.u64 	%rd340, %rd288;
	mov.f64 	%fd351, %fd303;
	@%p185 bra 	$L__BB7_47;
	abs.f64 	%fd54, %fd303;
	abs.f64 	%fd55, %fd53;
	setp.lt.f64 	%p186, %fd54, %fd55;
	mov.u64 	%rd340, %rd43;
	mov.f64 	%fd351, %fd53;
	@%p186 bra 	$L__BB7_47;
	setp.lt.f64 	%p187, %fd55, %fd54;
	mov.u64 	%rd340, %rd288;
	mov.f64 	%fd351, %fd303;
	@%p187 bra 	$L__BB7_47;
	setp.lt.s64 	%p188, %rd288, %rd43;
	min.s64 	%rd340, %rd288, %rd43;
	selp.f64 	%fd351, %fd303, %fd53, %p188;
$L__BB7_47:
	setp.ne.s32 	%p189, %r276, 0;
	@%p189 bra 	$L__BB7_49;
	shr.u32 	%r377, %r2, 1;
	and.b32  	%r378, %r377, 496;
	mov.u32 	%r379, _ZN6thrust24THRUST_300001_SM_1000_NS8cuda_cub4core6detail5shmemE;
	add.s32 	%r380, %r379, %r378;
	st.shared.f64 	[%r380+8], %fd351;
	st.shared.u64 	[%r380+16], %rd340;
$L__BB7_49:
	bar.sync 	0;
	setp.ne.s32 	%p190, %r2, 0;
	@%p190 bra 	$L__BB7_204;
	ld.shared.f64 	%fd58, [_ZN6thrust24THRUST_300001_SM_1000_NS8cuda_cub4core6detail5shmemE+24];
	ld.shared.u64 	%rd46, [_ZN6thrust24THRUST_300001_SM_1000_NS8cuda_cub4core6detail5shmemE+32];
	abs.f64 	%fd59, %fd351;
	abs.f64 	%fd60, %fd58;
	setp.lt.f64 	%p191, %fd59, %fd60;
	mov.u64 	%rd290, %rd46;
	mov.f64 	%fd305, %fd58;
	@%p191 bra 	$L__BB7_53;
	setp.lt.f64 	%p192, %fd60, %fd59;
	mov.u64 	%rd290, %rd340;
	mov.f64 	%fd305, %fd351;
	@%p192 bra 	$L__BB7_53;
	setp.lt.s64 	%p193, %rd340, %rd46;
	min.s64 	%rd290, %rd340, %rd46;
	selp.f64 	%fd305, %fd351, %fd58, %p193;
$L__BB7_53:
	ld.shared.f64 	%fd63, [_ZN6thrust24THRUST_300001_SM_1000_NS8cuda_cub4core6detail5shmemE+40];
	ld.shared.u64 	%rd49, [_ZN6thrust24THRUST_300001_SM_1000_NS8cuda_cub4core6detail5shmemE+48];
	abs.f64 	%fd64, %fd305;
	abs.f64 	%fd65, %fd63;
	setp.lt.f64 	%p194, %fd64, %fd65;
	mov.u64 	%rd291, %rd49;
	mov.f64 	%fd306, %fd63;
	@%p194 bra 	$L__BB7_56;
	setp.lt.f64 	%p195, %fd65, %fd64;
	mov.u64 	%rd291, %rd290;
	mov.f64 	%fd306, %fd305;
	@%p195 bra 	$L__BB7_56;
	setp.lt.s64 	%p196, %rd290, %rd49;
	min.s64 	%rd291, %rd290, %rd49;
	selp.f64 	%fd306, %fd305, %fd63, %p196;
$L__BB7_56:
	ld.shared.f64 	%fd68, [_ZN6thrust24THRUST_300001_SM_1000_NS8cuda_cub4core6detail5shmemE+56];
	ld.shared.u64 	%rd52, [_ZN6thrust24THRUST_300001_SM_1000_NS8cuda_cub4core6detail5shmemE+64];
	abs.f64 	%fd69, %fd306;
	abs.f64 	%fd70, %fd68;
	setp.lt.f64 	%p197, %fd69, %fd70;
	mov.u64 	%rd292, %rd52;
	mov.f64 	%fd307, %fd68;
	@%p197 bra 	$L__BB7_59;
	setp.lt.f64 	%p198, %fd70, %fd69;
	mov.u64 	%rd292, %rd291;
	mov.f64 	%fd307, %fd306;
	@%p198 bra 	$L__BB7_59;
	setp.lt.s64 	%p199, %rd291, %rd52;
	min.s64 	%rd292, %rd291, %rd52;
	selp.f64 	%fd307, %fd306, %fd68, %p199;
$L__BB7_59:
	ld.shared.f64 	%fd73, [_ZN6thrust24THRUST_300001_SM_1000_NS8cuda_cub4core6detail5shmemE+72];
	ld.shared.u64 	%rd55, [_ZN6thrust24THRUST_300001_SM_1000_NS8cuda_cub4core6detail5shmemE+80];
	abs.f64 	%fd74, %fd307;
	abs.f64 	%fd75, %fd73;
	setp.lt.f64 	%p200, %fd74, %fd75;
	mov.u64 	%rd293, %rd55;
	mov.f64 	%fd308, %fd73;
	@%p200 bra 	$L__BB7_62;
	setp.lt.f64 	%p201, %fd75, %fd74;
	mov.u64 	%rd293, %rd292;
	mov.f64 	%fd308, %fd307;
	@%p201 bra 	$L__BB7_62;
	setp.lt.s64 	%p202, %rd292, %rd55;
	min.s64 	%rd293, %rd292, %rd55;
	selp.f64 	%fd308, %fd307, %fd73, %p202;
$L__BB7_62:
	ld.shared.f64 	%fd78, [_ZN6thrust24THRUST_300001_SM_1000_NS8cuda_cub4core6detail5shmemE+88];
	ld.shared.u64 	%rd58, [_ZN6thrust24THRUST_300001_SM_1000_NS8cuda_cub4core6detail5shmemE+96];
	abs.f64 	%fd79, %fd308;
	abs.f64 	%fd80, %fd78;
	setp.lt.f64 	%p203, %fd79, %fd80;
	mov.u64 	%rd294, %rd58;
	mov.f64 	%fd309, %fd78;
	@%p203 bra 	$L__BB7_65;
	setp.lt.f64 	%p204, %fd80, %fd79;
	mov.u64 	%rd294, %rd293;
	mov.f64 	%fd309, %fd308;
	@%p204 bra 	$L__BB7_65;
	setp.lt.s64 	%p205, %rd293, %rd58;
	min.s64 	%rd294, %rd293, %rd58;
	selp.f64 	%fd309, %fd308, %fd78, %p205;
$L__BB7_65:
	ld.shared.f64 	%fd83, [_ZN6thrust24THRUST_300001_SM_1000_NS8cuda_cub4core6detail5shmemE+104];
	ld.shared.u64 	%rd61, [_ZN6thrust24THRUST_300001_SM_1000_NS8cuda_cub4core6detail5shmemE+112];
	abs.f64 	%fd84, %fd309;
	abs.f64 	%fd85, %fd83;
	setp.lt.f64 	%p206, %fd84, %fd85;
	mov.u64 	%rd295, %rd61;
	mov.f64 	%fd310, %fd83;
	@%p206 bra 	$L__BB7_68;
	setp.lt.f64 	%p207, %fd85, %fd84;
	mov.u64 	%rd295, %rd294;
	mov.f64 	%fd310, %fd309;
	@%p207 bra 	$L__BB7_68;
	setp.lt.s64 	%p208, %rd294, %rd61;
	min.s64 	%rd295, %rd294, %rd61;
	selp.f64 	%fd310, %fd309, %fd83, %p208;
$L__BB7_68:
	ld.shared.f64 	%fd88, [_ZN6thrust24THRUST_300001_SM_1000_NS8cuda_cub4core6detail5shmemE+120];
	ld.shared.u64 	%rd64, [_ZN6thrust24THRUST_300001_SM_1000_NS8cuda_cub4core6detail5shmemE+128];
	abs.f64 	%fd89, %fd310;
	abs.f64 	%fd90, %fd88;
	setp.lt.f64 	%p209, %fd89, %fd90;
	mov.u64 	%rd340, %rd64;
	mov.f64 	%fd351, %fd88;
	@%p209 bra 	$L__BB7_204;
	setp.lt.f64 	%p210, %fd90, %fd89;
	mov.u64 	%rd340, %rd295;
	mov.f64 	%fd351, %fd310;
	@%p210 bra 	$L__BB7_204;
	setp.lt.s64 	%p211, %rd295, %rd64;
	min.s64 	%rd340, %rd295, %rd64;
	selp.f64 	%fd351, %fd310, %fd88, %p211;
	bra.uni 	$L__BB7_204;
$L__BB7_71:
	// begin inline asm
	mov.u32 %r163, %laneid;
	// end inline asm
	and.b32  	%r184, %r2, 992;
	add.s32 	%r185, %r184, 32;
	setp.gt.s32 	%p118, %r185, %r1;
	not.b32 	%r186, %r184;
	add.s32 	%r187, %r1, %r186;
	selp.b32 	%r182, %r187, 31, %p118;
	mov.b64 	%rd250, %fd298;
	mov.b64 	{%r165, %r170}, %rd250;
	mov.b32 	%r181, 1;
	mov.b32 	%r183, -1;
	// begin inline asm
	shfl.sync.down.b32 %r164, %r165, %r181, %r182, %r183;
	// end inline asm
	// begin inline asm
	shfl.sync.down.b32 %r169, %r170, %r181, %r182, %r183;
	// end inline asm
	mov.b64 	%rd251, {%r164, %r169};
	mov.b64 	%fd92, %rd251;
	mov.b64 	{%r175, %r180}, %rd283;
	// begin inline asm
	shfl.sync.down.b32 %r174, %r175, %r181, %r182, %r183;
	// end inline asm
	// begin inline asm
	shfl.sync.down.b32 %r179, %r180, %r181, %r182, %r183;
	// end inline asm
	mov.b64 	%rd66, {%r174, %r179};
	setp.ge.s32 	%p119, %r163, %r182;
	mov.u64 	%rd296, %rd283;
	mov.f64 	%fd311, %fd298;
	@%p119 bra 	$L__BB7_75;
	abs.f64 	%fd93, %fd298;
	abs.f64 	%fd94, %fd92;
	setp.lt.f64 	%p120, %fd93, %fd94;
	mov.u64 	%rd296, %rd66;
	mov.f64 	%fd311, %fd92;
	@%p120 bra 	$L__BB7_75;
	setp.lt.f64 	%p121, %fd94, %fd93;
	mov.u64 	%rd296, %rd283;
	mov.f64 	%fd311, %fd298;
	@%p121 bra 	$L__BB7_75;
	setp.lt.s64 	%p122, %rd283, %rd66;
	min.s64 	%rd296, %rd283, %rd66;
	selp.f64 	%fd311, %fd298, %fd92, %p122;
$L__BB7_75:
	mov.b64 	%rd252, %fd311;
	mov.b64 	{%r189, %r194}, %rd252;
	mov.b32 	%r205, 2;
	mov.b32 	%r207, -1;
	// begin inline asm
	shfl.sync.down.b32 %r188, %r189, %r205, %r182, %r207;
	// end inline asm
	// begin inline asm
	shfl.sync.down.b32 %r193, %r194, %r205, %r182, %r207;
	// end inline asm
	mov.b64 	%rd253, {%r188, %r193};
	mov.b64 	%fd97, %rd253;
	mov.b64 	{%r199, %r204}, %rd296;
	// begin inline asm
	shfl.sync.down.b32 %r198, %r199, %r205, %r182, %r207;
	// end inline asm
	// begin inline asm
	shfl.sync.down.b32 %r203, %r204, %r205, %r182, %r207;
	// end inline asm
	mov.b64 	%rd69, {%r198, %r203};
	add.s32 	%r208, %r163, 2;
	setp.gt.s32 	%p123, %r208, %r182;
	mov.u64 	%rd297, %rd296;
	mov.f64 	%fd312, %fd311;
	@%p123 bra 	$L__BB7_79;
	abs.f64 	%fd98, %fd311;
	abs.f64 	%fd99, %fd97;
	setp.lt.f64 	%p124, %fd98, %fd99;
	mov.u64 	%rd297, %rd69;
	mov.f64 	%fd312, %fd97;
	@%p124 bra 	$L__BB7_79;
	setp.lt.f64 	%p125, %fd99, %fd98;
	mov.u64 	%rd297, %rd296;
	mov.f64 	%fd312, %fd311;
	@%p125 bra 	$L__BB7_79;
	setp.lt.s64 	%p126, %rd296, %rd69;
	min.s64 	%rd297, %rd296, %rd69;
	selp.f64 	%fd312, %fd311, %fd97, %p126;
$L__BB7_79:
	mov.b64 	%rd254, %fd312;
	mov.b64 	{%r210, %r215}, %rd254;
	mov.b32 	%r226, 4;
	mov.b32 	%r228, -1;
	// begin inline asm
	shfl.sync.down.b32 %r209, %r210, %r226, %r182, %r228;
	// end inline asm
	// begin inline asm
	shfl.sync.down.b32 %r214, %r215, %r226, %r182, %r228;
	// end inline asm
	mov.b64 	%rd255, {%r209, %r214};
	mov.b64 	%fd102, %rd255;
	mov.b64 	{%r220, %r225}, %rd297;
	// begin inline asm
	shfl.sync.down.b32 %r219, %r220, %r226, %r182, %r228;
	// end inline asm
	// begin inline asm
	shfl.sync.down.b32 %r224, %r225, %r226, %r182, %r228;
	// end inline asm
	mov.b64 	%rd72, {%r219, %r224};
	add.s32 	%r229, %r163, 4;
	setp.gt.s32 	%p127, %r229, %r182;
	mov.u64 	%rd298, %rd297;
	mov.f64 	%fd313, %fd312;
	@%p127 bra 	$L__BB7_83;
	abs.f64 	%fd103, %fd312;
	abs.f64 	%fd104, %fd102;
	setp.lt.f64 	%p128, %fd103, %fd104;
	mov.u64 	%rd298, %rd72;
	mov.f64 	%fd313, %fd102;
	@%p128 bra 	$L__BB7_83;
	setp.lt.f64 	%p129, %fd104, %fd103;
	mov.u64 	%rd298, %rd297;
	mov.f64 	%fd313, %fd312;
	@%p129 bra 	$L__BB7_83;
	setp.lt.s64 	%p130, %rd297, %rd72;
	min.s64 	%rd298, %rd297, %rd72;
	selp.f64 	%fd313, %fd312, %fd102, %p130;
$L__BB7_83:
	mov.b64 	%rd256, %fd313;
	mov.b64 	{%r231, %r236}, %rd256;
	mov.b32 	%r247, 8;
	mov.b32 	%r249, -1;
	// begin inline asm
	shfl.sync.down.b32 %r230, %r231, %r247, %r182, %r249;
	// end inline asm
	// begin inline asm
	shfl.sync.down.b32 %r235, %r236, %r247, %r182, %r249;
	// end inline asm
	mov.b64 	%rd257, {%r230, %r235};
	mov.b64 	%fd107, %rd257;
	mov.b64 	{%r241, %r246}, %rd298;
	// begin inline asm
	shfl.sync.down.b32 %r240, %r241, %r247, %r182, %r249;
	// end inline asm
	// begin inline asm
	shfl.sync.down.b32 %r245, %r246, %r247, %r182, %r249;
	// end inline asm
	mov.b64 	%rd75, {%r240, %r245};
	add.s32 	%r250, %r163, 8;
	setp.gt.s32 	%p131, %r250, %r182;
	mov.u64 	%rd299, %rd298;
	mov.f64 	%fd314, %fd313;
	@%p131 bra 	$L__BB7_87;
	abs.f64 	%fd108, %fd313;
	abs.f64 	%fd109, %fd107;
	setp.lt.f64 	%p132, %fd108, %fd109;
	mov.u64 	%rd299, %rd75;
	mov.f64 	%fd314, %fd107;
	@%p132 bra 	$L__BB7_87;
	setp.lt.f64 	%p133, %fd109, %fd108;
	mov.u64 	%rd299, %rd298;
	mov.f64 	%fd314, %fd313;
	@%p133 bra 	$L__BB7_87;
	setp.lt.s64 	%p134, %rd298, %rd75;
	min.s64 	%rd299, %rd298, %rd75;
	selp.f64 	%fd314, %fd313, %fd107, %p134;
$L__BB7_87:
	mov.b64 	%rd258, %fd314;
	mov.b64 	{%r252, %r257}, %rd258;
	mov.b32 	%r268, 16;
	mov.b32 	%r270, -1;
	// begin inline asm
	shfl.sync.down.b32 %r251, %r252, %r268, %r182, %r270;
	// end inline asm
	// begin inline asm
	shfl.sync.down.b32 %r256, %r257, %r268, %r182, %r270;
	// end inline asm
	mov.b64 	%rd259, {%r251, %r256};
	mov.b64 	%fd112, %rd259;
	mov.b64 	{%r262, %r267}, %rd299;
	// begin inline asm
	shfl.sync.down.b32 %r261, %r262, %r268, %r182, %r270;
	// end inline asm
	// begin inline asm
	shfl.sync.down.b32 %r266, %r267, %r268, %r182, %r270;
	// end inline asm
	mov.b64 	%rd78, {%r261, %r266};
	add.s32 	%r271, %r163, 16;
	setp.gt.s32 	%p135, %r271, %r182;
	mov.u64 	%rd340, %rd299;
	mov.f64 	%fd351, %fd314;
	@%p135 bra 	$L__BB7_91;
	abs.f64 	%fd113, %fd314;
	abs.f64 	%fd114, %fd112;
	setp.lt.f64 	%p136, %fd113, %fd114;
	mov.u64 	%rd340, %rd78;
	mov.f64 	%fd351, %fd112;
	@%p136 bra 	$L__BB7_91;
	setp.lt.f64 	%p137, %fd114, %fd113;
	mov.u64 	%rd340, %rd299;
	mov.f64 	%fd351, %fd314;
	@%p137 bra 	$L__BB7_91;
	setp.lt.s64 	%p138, %rd299, %rd78;
	min.s64 	%rd340, %rd299, %rd78;
	selp.f64 	%fd351, %fd314, %fd112, %p138;
$L__BB7_91:
	setp.ne.s32 	%p139, %r163, 0;
	@%p139 bra 	$L__BB7_93;
	shr.u32 	%r272, %r2, 1;
	and.b32  	%r273, %r272, 496;
	mov.u32 	%r274, _ZN6thrust24THRUST_300001_SM_1000_NS8cuda_cub4core6detail5shmemE;
	add.s32 	%r275, %r274, %r273;
	st.shared.f64 	[%r275+8], %fd351;
	st.shared.u64 	[%r275+16], %rd340;
$L__BB7_93:
	bar.sync 	0;
	setp.ne.s32 	%p140, %r2, 0;
	@%p140 bra 	$L__BB7_204;
	setp.lt.s32 	%p141, %r1, 33;
	mov.f64 	%fd316, %fd351;
	mov.u64 	%rd301, %rd340;
	@%p141 bra 	$L__BB7_98;
	ld.shared.f64 	%fd117, [_ZN6thrust24THRUST_300001_SM_1000_NS8cuda_cub4core6detail5shmemE+24];
	ld.shared.u64 	%rd81, [_ZN6thrust24THRUST_300001_SM_1000_NS8cuda_cub4core6detail5shmemE+32];
	abs.f64 	%fd118, %fd351;
	abs.f64 	%fd119, %fd117;
	setp.lt.f64 	%p142, %fd118, %fd119;
	mov.f64 	%fd316, %fd117;
	mov.u64 	%rd301, %rd81;
	@%p142 bra 	$L__BB7_98;
	setp.lt.f64 	%p143, %fd119, %fd118;
	mov.f64 	%fd316, %fd351;
	mov.u64 	%rd301, %rd340;
	@%p143 bra 	$L__BB7_98;
	setp.lt.s64 	%p144, %rd340, %rd81;
	min.s64 	%rd301, %rd340, %rd81;
	selp.f64 	%fd316, %fd351, %fd117, %p144;
$L__BB7_98:
	setp.lt.s32 	%p145, %r1, 65;
	mov.f64 	%fd317, %fd316;
	mov.u64 	%rd302, %rd301;
	@%p145 bra 	$L__BB7_102;
	ld.shared.f64 	%fd122, [_ZN6thrust24THRUST_300001_SM_1000_NS8cuda_cub4core6detail5shmemE+40];
	ld.shared.u64 	%rd84, [_ZN6thrust24THRUST_300001_SM_1000_NS8cuda_cub4core6detail5shmemE+48];
	abs.f64 	%fd123, %fd316;
	abs.f64 	%fd124, %fd122;
	setp.lt.f64 	%p146, %fd123, %fd124;
	mov.f64 	%fd317, %fd122;
	mov.u64 	%rd302, %rd84;
	@%p146 bra 	$L__BB7_102;
	setp.lt.f64 	%p147, %fd124, %fd123;
	mov.f64 	%fd317, %fd316;
	mov.u64 	%rd302, %rd301;
	@%p147 bra 	$L__BB7_102;
	setp.lt.s64 	%p148, %rd301, %rd84;
	min.s64 	%rd302, %rd301, %rd84;
	selp.f64 	%fd317, %fd316, %fd122, %p148;
$L__BB7_102:
	setp.lt.s32 	%p149, %r1, 97;
	mov.f64 	%fd318, %fd317;
	mov.u64 	%rd303, %rd302;
	@%p149 bra 	$L__BB7_106;
	ld.shared.f64 	%fd127, [_ZN6thrust24THRUST_300001_SM_1000_NS8cuda_cub4core6detail5shmemE+56];
	ld.shared.u64 	%rd87, [_ZN6thrust24THRUST_300001_SM_1000_NS8cuda_cub4core6detail5shmemE+64];
	abs.f64 	%fd128, %fd317;
	abs.f64 	%fd129, %fd127;
	setp.lt.f64 	%p150, %fd128, %fd129;
	mov.f64 	%fd318, %fd127;
	mov.u64 	%rd303, %rd87;
	@%p150 bra 	$L__BB7_106;
	setp.lt.f64 	%p151, %fd129, %fd128;
	mov.f64 	%fd318, %fd317;
	mov.u64 	%rd303, %rd302;
	@%p151 bra 	$L__BB7_106;
	setp.lt.s64 	%p152, %rd302, %rd87;
	min.s64 	%rd303, %rd302, %rd87;
	selp.f64 	%fd318, %fd317, %fd127, %p152;
$L__BB7_106:
	setp.lt.s32 	%p153, %r1, 129;
	mov.f64 	%fd319, %fd318;
	mov.u64 	%rd304, %rd303;
	@%p153 bra 	$L__BB7_110;
	ld.shared.f64 	%fd132, [_ZN6thrust24THRUST_300001_SM_1000_NS8cuda_cub4core6detail5shmemE+72];
	ld.shared.u64 	%rd90, [_ZN6thrust24THRUST_300001_SM_1000_NS8cuda_cub4core6detail5shmemE+80];
	abs.f64 	%fd133, %fd318;
	abs.f64 	%fd134, %fd132;
	setp.lt.f64 	%p154, %fd133, %fd134;
	mov.f64 	%fd319, %fd132;
	mov.u64 	%rd304, %rd90;
	@%p154 bra 	$L__BB7_110;
	setp.lt.f64 	%p155, %fd134, %fd133;
	mov.f64 	%fd319, %fd318;
	mov.u64 	%rd304, %rd303;
	@%p155 bra 	$L__BB7_110;
	setp.lt.s64 	%p156, %rd303, %rd90;
	min.s64 	%rd304, %rd303, %rd90;
	selp.f64 	%fd319, %fd318, %fd132, %p156;
$L__BB7_110:
	setp.lt.s32 	%p157, %r1, 161;
	mov.f64 	%fd320, %fd319;
	mov.u64 	%rd305, %rd304;
	@%p157 bra 	$L__BB7_114;
	ld.shared.f64 	%fd137, [_ZN6thrust24THRUST_300001_SM_1000_NS8cuda_cub4core6detail5shmemE+88];
	ld.shared.u64 	%rd93, [_ZN6thrust24THRUST_300001_SM_1000_NS8cuda_cub4core6detail5shmemE+96];
	abs.f64 	%fd138, %fd319;
	abs.f64 	%fd139, %fd137;
	setp.lt.f64 	%p158, %fd138, %fd139;
	mov.f64 	%fd320, %fd137;
	mov.u64 	%rd305, %rd93;
	@%p158 bra 	$L__BB7_114;
	setp.lt.f64 	%p159, %fd139, %fd138;
	mov.f64 	%fd320, %fd319;
	mov.u64 	%rd305, %rd304;
	@%p159 bra 	$L__BB7_114;
	setp.lt.s64 	%p160, %rd304, %rd93;
	min.s64 	%rd305, %rd304, %rd93;
	selp.f64 	%fd320, %fd319, %fd137, %p160;
$L__BB7_114:
	setp.lt.s32 	%p161, %r1, 193;
	mov.f64 	%fd321, %fd320;
	mov.u64 	%rd306, %rd305;
	@%p161 bra 	$L__BB7_118;
	ld.shared.f64 	%fd142, [_ZN6thrust24THRUST_300001_SM_1000_NS8cuda_cub4core6detail5shmemE+104];
	ld.shared.u64 	%rd96, [_ZN6thrust24THRUST_300001_SM_1000_NS8cuda_cub4core6detail5shmemE+112];
	abs.f64 	%fd143, %fd320;
	abs.f64 	%fd144, %fd142;
	setp.lt.f64 	%p162, %fd143, %fd144;
	mov.f64 	%fd321, %fd142;
	mov.u64 	%rd306, %rd96;
	@%p162 bra 	$L__BB7_118;
	setp.lt.f64 	%p163, %fd144, %fd143;
	mov.f64 	%fd321, %fd320;
	mov.u64 	%rd306, %rd305;
	@%p163 bra 	$L__BB7_118;
	setp.lt.s64 	%p164, %rd305, %rd96;
	min.s64 	%rd306, %rd305, %rd96;
	selp.f64 	%fd321, %fd320, %fd142, %p164;
$L__BB7_118:
	setp.lt.s32 	%p165, %r1, 225;
	mov.u64 	%rd340, %rd306;
	mov.f64 	%fd351, %fd321;
	@%p165 bra 	$L__BB7_204;
	ld.shared.f64 	%fd147, [_ZN6thrust24THRUST_300001_SM_1000_NS8cuda_cub4core6detail5shmemE+120];
	ld.shared.u64 	%rd99, [_ZN6thrust24THRUST_300001_SM_1000_NS8cuda_cub4core6detail5shmemE+128];
	abs.f64 	%fd148, %fd321;
	abs.f64 	%fd149, %fd147;
	setp.lt.f64 	%p166, %fd148, %fd149;
	mov.u64 	%rd340, %rd99;
	mov.f64 	%fd351, %fd147;
	@%p166 bra 	$L__BB7_204;
	setp.lt.f64 	%p167, %fd149, %fd148;
	mov.u64 	%rd340, %rd306;
	mov.f64 	%fd351, %fd321;
	@%p167 bra 	$L__BB7_204;
	setp.lt.s64 	%p168, %rd306, %rd99;
	min.s64 	%rd340, %rd306, %rd99;
	selp.f64 	%fd351, %fd321, %fd147, %p168;
	bra.uni 	$L__BB7_204;
$L__BB7_122:
	mov.u32 	%r18, %tid.x;
	cvt.u64.u32 	%rd101, %r18;
	mul.wide.u32 	%rd195, %r18, 8;
	add.s64 	%rd102, %rd1, %rd195;
	ld.global.f64 	%fd274, [%rd102];
	add.s32 	%r31, %r18, 256;
	cvt.u64.u32 	%rd196, %r31;
	ld.global.f64 	%fd275, [%rd102+2048];
	add.s32 	%r32, %r18, 512;
	cvt.u64.u32 	%rd197, %r32;
	ld.global.f64 	%fd276, [%rd102+4096];
	add.s32 	%r33, %r18, 768;
	cvt.u64.u32 	%rd198, %r33;
	ld.global.f64 	%fd277, [%rd102+6144];
	or.b32  	%r34, %r18, 1024;
	cvt.u64.u32 	%rd103, %r34;
	add.s64 	%rd327, %rd192, %rd103;
	ld.global.f64 	%fd338, [%rd102+8192];
	abs.f64 	%fd278, %fd274;
	abs.f64 	%fd279, %fd275;
	setp.geu.f64 	%p3, %fd278, %fd279;
	selp.f64 	%fd280, %fd274, %fd275, %p3;
	selp.b64 	%rd199, %rd101, %rd196, %p3;
	abs.f64 	%fd281, %fd280;
	abs.f64 	%fd282, %fd276;
	setp.geu.f64 	%p4, %fd281, %fd282;
	selp.f64 	%fd283, %fd280, %fd276, %p4;
	selp.b64 	%rd200, %rd199, %rd197, %p4;
	abs.f64 	%fd284, %fd283;
	abs.f64 	%fd285, %fd277;
	setp.geu.f64 	%p5, %fd284, %fd285;
	selp.f64 	%fd152, %fd283, %fd277, %p5;
	selp.b64 	%rd105, %rd200, %rd198, %p5;
	abs.f64 	%fd153, %fd152;
	abs.f64 	%fd154, %fd338;
	setp.lt.f64 	%p6, %fd153, %fd154;
	@%p6 bra 	$L__BB7_124;
	setp.lt.f64 	%p7, %fd154, %fd153;
	setp.lt.u64 	%p8, %rd105, %rd103;
	or.pred  	%p9, %p7, %p8;
	selp.f64 	%fd338, %fd152, %fd338, %p9;
	add.s64 	%rd203, %rd192, %rd105;
	selp.b64 	%rd327, %rd203, %rd327, %p9;
$L__BB7_124:
	setp.lt.u64 	%p10, %rd194, 2560;
	mov.b64 	%rd316, 1280;
	@%p10 bra 	$L__BB7_137;
	mov.b64 	%rd308, 1280;
	mov.f64 	%fd323, %fd338;
$L__BB7_126:
	add.s64 	%rd206, %rd308, %rd101;
	shl.b64 	%rd207, %rd308, 3;
	add.s64 	%rd208, %rd102, %rd207;
	add.s64 	%rd310, %rd206, %rd192;
	ld.global.f64 	%fd324, [%rd208];
	ld.global.f64 	%fd325, [%rd208+2048];
	ld.global.f64 	%fd326, [%rd208+4096];
	add.s64 	%rd313, %rd310, 768;
	ld.global.f64 	%fd327, [%rd208+6144];
	ld.global.f64 	%fd338, [%rd208+8192];
	abs.f64 	%fd163, %fd323;
	abs.f64 	%fd164, %fd324;
	setp.lt.f64 	%p11, %fd163, %fd164;
	@%p11 bra 	$L__BB7_128;
	setp.lt.f64 	%p12, %fd164, %fd163;
	setp.lt.s64 	%p13, %rd327, %rd310;
	or.pred  	%p14, %p12, %p13;
	selp.f64 	%fd324, %fd323, %fd324, %p14;
	selp.b64 	%rd310, %rd327, %rd310, %p14;
$L__BB7_128:
	add.s64 	%rd209, %rd308, %rd101;
	add.s64 	%rd210, %rd209, %rd192;
	add.s64 	%rd311, %rd210, 256;
	abs.f64 	%fd167, %fd324;
	abs.f64 	%fd168, %fd325;
	setp.lt.f64 	%p15, %fd167, %fd168;
	@%p15 bra 	$L__BB7_130;
	setp.lt.f64 	%p16, %fd168, %fd167;
	setp.lt.s64 	%p17, %rd310, %rd311;
	or.pred  	%p18, %p16, %p17;
	selp.f64 	%fd325, %fd324, %fd325, %p18;
	selp.b64 	%rd311, %rd310, %rd311, %p18;
$L__BB7_130:
	add.s64 	%rd211, %rd308, %rd101;
	add.s64 	%rd212, %rd211, %rd192;
	add.s64 	%rd312, %rd212, 512;
	abs.f64 	%fd171, %fd325;
	abs.f64 	%fd172, %fd326;
	setp.lt.f64 	%p19, %fd171, %fd172;
	@%p19 bra 	$L__BB7_132;
	setp.lt.f64 	%p20, %fd172, %fd171;
	setp.lt.s64 	%p21, %rd311, %rd312;
	or.pred  	%p22, %p20, %p21;
	selp.f64 	%fd326, %fd325, %fd326, %p22;
	selp.b64 	%rd312, %rd311, %rd312, %p22;
$L__BB7_132:
	abs.f64 	%fd175, %fd326;
	abs.f64 	%fd176, %fd327;
	setp.lt.f64 	%p23, %fd175, %fd176;
	@%p23 bra 	$L__BB7_134;
	setp.lt.f64 	%p24, %fd176, %fd175;
	setp.lt.s64 	%p25, %rd312, %rd313;
	or.pred  	%p26, %p24, %p25;
	selp.f64 	%fd327, %fd326, %fd327, %p26;
	selp.b64 	%rd313, %rd312, %rd313, %p26;
$L__BB7_134:
	add.s64 	%rd213, %rd308, %rd101;
	add.s64 	%rd214, %rd213, %rd192;
	add.s64 	%rd327, %rd214, 1024;
	abs.f64 	%fd179, %fd327;
	abs.f64 	%fd180, %fd338;
	setp.lt.f64 	%p27, %fd179, %fd180;
	@%p27 bra 	$L__BB7_136;
	setp.lt.f64 	%p28, %fd180, %fd179;
	setp.lt.s64 	%p29, %rd313, %rd327;
	or.pred  	%p30, %p28, %p29;
	selp.f64 	%fd338, %fd327, %fd338, %p30;
	selp.b64 	%rd327, %rd313, %rd327, %p30;
$L__BB7_136:
	add.s64 	%rd316, %rd308, 1280;
	add.s64 	%rd215, %rd308, 2560;
	setp.le.s64 	%p31, %rd215, %rd194;
	mov.u64 	%rd308, %rd316;
	mov.f64 	%fd323, %fd338;
	@%p31 bra 	$L__BB7_126;
$L__BB7_137:
	setp.le.s64 	%p32, %rd194, %rd316;
	@%p32 bra 	$L__BB7_160;
	cvt.u32.u64 	%r35, %rd316;
	cvt.u32.u64 	%r36, %rd194;
	sub.s32 	%r19, %r36, %r35;
	setp.ge.s32 	%p33, %r18, %r19;
	@%p33 bra 	$L__BB7_160;
	cvta.to.global.u64 	%rd128, %rd191;
	not.b32 	%r38, %r18;
	add.s32 	%r39, %r38, %r36;
	sub.s32 	%r20, %r39, %r35;
	and.b32  	%r41, %r20, 768;
	setp.eq.s32 	%p34, %r41, 768;
	mov.u32 	%r389, %r18;
	@%p34 bra 	$L__BB7_145;
	add.s64 	%rd217, %rd316, %rd101;
	add.s64 	%rd318, %rd217, %rd192;
	shl.b64 	%rd218, %rd217, 3;
	add.s64 	%rd317, %rd128, %rd218;
	shr.u32 	%r42, %r20, 8;
	add.s32 	%r43, %r42, 1;
	and.b32  	%r44, %r43, 3;
	neg.s32 	%r387, %r44;
	mov.u32 	%r389, %r18;
$L__BB7_141:
	.pragma "nounroll";
	mov.u64 	%rd133, %rd327;
	mov.f64 	%fd184, %fd338;
	ld.global.f64 	%fd185, [%rd317];
	abs.f64 	%fd186, %fd184;
	abs.f64 	%fd187, %fd185;
	setp.lt.f64 	%p35, %fd186, %fd187;
	mov.f64 	%fd338, %fd185;
	mov.u64 	%rd327, %rd318;
	@%p35 bra 	$L__BB7_144;
	setp.lt.f64 	%p36, %fd187, %fd186;
	mov.f64 	%fd338, %fd184;
	mov.u64 	%rd327, %rd133;
	@%p36 bra 	$L__BB7_144;
	setp.lt.s64 	%p37, %rd133, %rd318;
	selp.f64 	%fd338, %fd184, %fd185, %p37;
	min.s64 	%rd327, %rd133, %rd318;
$L__BB7_144:
	add.s32 	%r389, %r389, 256;
	add.s64 	%rd318, %rd318, 256;
	add.s64 	%rd317, %rd317, 2048;
	add.s32 	%r387, %r387, 1;
	setp.ne.s32 	%p38, %r387, 0;
	@%p38 bra 	$L__BB7_141;
$L__BB7_145:
	setp.lt.u32 	%p39, %r20, 768;
	@%p39 bra 	$L__BB7_160;
	add.s32 	%r390, %r389, 512;
$L__BB7_147:
	mov.u32 	%r28, %r390;
	add.s32 	%r45, %r28, -512;
	cvt.u64.u32 	%rd219, %r45;
	add.s64 	%rd220, %rd316, %rd219;
	shl.b64 	%rd221, %rd220, 3;
	add.s64 	%rd141, %rd128, %rd221;
	add.s64 	%rd142, %rd220, %rd192;
	ld.global.f64 	%fd193, [%rd141];
	abs.f64 	%fd194, %fd338;
	abs.f64 	%fd195, %fd193;
	setp.lt.f64 	%p40, %fd194, %fd195;
	mov.f64 	%fd335, %fd193;
	mov.u64 	%rd324, %rd142;
	@%p40 bra 	$L__BB7_150;
	setp.lt.f64 	%p41, %fd195, %fd194;
	mov.f64 	%fd335, %fd338;
	mov.u64 	%rd324, %rd327;
	@%p41 bra 	$L__BB7_150;
	setp.lt.s64 	%p42, %rd327, %rd142;
	selp.f64 	%fd335, %fd338, %fd193, %p42;
	min.s64 	%rd324, %rd327, %rd142;
$L__BB7_150:
	add.s32 	%r46, %r28, -256;
	cvt.u64.u32 	%rd222, %r46;
	add.s64 	%rd223, %rd316, %rd222;
	add.s64 	%rd145, %rd223, %rd192;
	ld.global.f64 	%fd198, [%rd141+2048];
	abs.f64 	%fd199, %fd335;
	abs.f64 	%fd200, %fd198;
	setp.lt.f64 	%p43, %fd199, %fd200;
	mov.f64 	%fd336, %fd198;
	mov.u64 	%rd325, %rd145;
	@%p43 bra 	$L__BB7_153;
	setp.lt.f64 	%p44, %fd200, %fd199;
	mov.f64 	%fd336, %fd335;
	mov.u64 	%rd325, %rd324;
	@%p44 bra 	$L__BB7_153;
	setp.lt.s64 	%p45, %rd324, %rd145;
	selp.f64 	%fd336, %fd335, %fd198, %p45;
	min.s64 	%rd325, %rd324, %rd145;
$L__BB7_153:
	cvt.u64.u32 	%rd224, %r28;
	add.s64 	%rd225, %rd316, %rd224;
	add.s64 	%rd148, %rd225, %rd192;
	ld.global.f64 	%fd203, [%rd141+4096];
	abs.f64 	%fd204, %fd336;
	abs.f64 	%fd205, %fd203;
	setp.lt.f64 	%p46, %fd204, %fd205;
	mov.f64 	%fd337, %fd203;
	mov.u64 	%rd326, %rd148;
	@%p46 bra 	$L__BB7_156;
	setp.lt.f64 	%p47, %fd205, %fd204;
	mov.f64 	%fd337, %fd336;
	mov.u64 	%rd326, %rd325;
	@%p47 bra 	$L__BB7_156;
	setp.lt.s64 	%p48, %rd325, %rd148;
	selp.f64 	%fd337, %fd336, %fd203, %p48;
	min.s64 	%rd326, %rd325, %rd148;
$L__BB7_156:
	add.s32 	%r47, %r28, 256;
	cvt.u64.u32 	%rd226, %r47;
	add.s64 	%rd227, %rd316, %rd226;
	add.s64 	%rd151, %rd227, %rd192;
	ld.global.f64 	%fd208, [%rd141+6144];
	abs.f64 	%fd209, %fd337;
	abs.f64 	%fd210, %fd208;
	setp.lt.f64 	%p49, %fd209, %fd210;
	mov.f64 	%fd338, %fd208;
	mov.u64 	%rd327, %rd151;
	@%p49 bra 	$L__BB7_159;
	setp.lt.f64 	%p50, %fd210, %fd209;
	mov.f64 	%fd338, %fd337;
	mov.u64 	%rd327, %rd326;
	@%p50 bra 	$L__BB7_159;
	setp.lt.s64 	%p51, %rd326, %rd151;
	selp.f64 	%fd338, %fd337, %fd208, %p51;
	min.s64 	%rd327, %rd326, %rd151;
$L__BB7_159:
	add.s32 	%r390, %r28, 1024;
	add.s32 	%r48, %r28, 512;
	setp.lt.s32 	%p52, %r48, %r19;
	@%p52 bra 	$L__BB7_147;
$L__BB7_160:
	// begin inline asm
	mov.u32 %r49, %laneid;
	// end inline asm
	mov.b64 	%rd228, %fd338;
	mov.b64 	{%r51, %r56}, %rd228;
	mov.b32 	%r67, 1;
	mov.b32 	%r68, 31;
	mov.b32 	%r69, -1;
	// begin inline asm
	shfl.sync.down.b32 %r50, %r51, %r67, %r68, %r69;
	// end inline asm
	// begin inline asm
	shfl.sync.down.b32 %r55, %r56, %r67, %r68, %r69;
	// end inline asm
	mov.b64 	%rd229, {%r50, %r55};
	mov.b64 	%fd214, %rd229;
	mov.b64 	{%r61, %r66}, %rd327;
	// begin inline asm
	shfl.sync.down.b32 %r60, %r61, %r67, %r68, %r69;
	// end inline asm
	// begin inline asm
	shfl.sync.down.b32 %r65, %r66, %r67, %r68, %r69;
	// end inline asm
	mov.b64 	%rd155, {%r60, %r65};
	setp.gt.s32 	%p53, %r49, 30;
	mov.f64 	%fd340, %fd338;
	mov.u64 	%rd329, %rd327;
	@%p53 bra 	$L__BB7_164;
	abs.f64 	%fd215, %fd338;
	abs.f64 	%fd216, %fd214;
	setp.lt.f64 	%p54, %fd215, %fd216;
	mov.f64 	%fd340, %fd214;
	mov.u64 	%rd329, %rd155;
	@%p54 bra 	$L__BB7_164;
	setp.lt.f64 	%p55, %fd216, %fd215;
	mov.f64 	%fd340, %fd338;
	mov.u64 	%rd329, %rd327;
	@%p55 bra 	$L__BB7_164;
	setp.lt.s64 	%p56, %rd327, %rd155;
	selp.f64 	%fd340, %fd338, %fd214, %p56;
	min.s64 	%rd329, %rd327, %rd155;
$L__BB7_164:
	mov.b64 	%rd230, %fd340;
	mov.b64 	{%r71, %r76}, %rd230;
	mov.b32 	%r87, 2;
	mov.b32 	%r88, 31;
	mov.b32 	%r89, -1;
	// begin inline asm
	shfl.sync.down.b32 %r70, %r71, %r87, %r88, %r89;
	// end inline asm
	// begin inline asm
	shfl.sync.down.b32 %r75, %r76, %r87, %r88, %r89;
	// end inline asm
	mov.b64 	%rd231, {%r70, %r75};
	mov.b64 	%fd219, %rd231;
	mov.b64 	{%r81, %r86}, %rd329;
	// begin inline asm
	shfl.sync.down.b32 %r80, %r81, %r87, %r88, %r89;
	// end inline asm
	// begin inline asm
	shfl.sync.down.b32 %r85, %r86, %r87, %r88, %r89;
	// end inline asm
	mov.b64 	%rd158, {%r80, %r85};
	setp.gt.s32 	%p57, %r49, 29;
	mov.f64 	%fd341, %fd340;
	mov.u64 	%rd330, %rd329;
	@%p57 bra 	$L__BB7_168;
	abs.f64 	%fd220, %fd340;
	abs.f64 	%fd221, %fd219;
	setp.lt.f64 	%p58, %fd220, %fd221;
	mov.f64 	%fd341, %fd219;
	mov.u64 	%rd330, %rd158;
	@%p58 bra 	$L__BB7_168;
	setp.lt.f64 	%p59, %fd221, %fd220;
	mov.f64 	%fd341, %fd340;
	mov.u64 	%rd330, %rd329;
	@%p59 bra 	$L__BB7_168;
	setp.lt.s64 	%p60, %rd329, %rd158;
	selp.f64 	%fd341, %fd340, %fd219, %p60;
	min.s64 	%rd330, %rd329, %rd158;
$L__BB7_168:
	mov.b64 	%rd232, %fd341;
	mov.b64 	{%r91, %r96}, %rd232;
	mov.b32 	%r107, 4;
	mov.b32 	%r108, 31;
	mov.b32 	%r109, -1;
	// begin inline asm
	shfl.sync.down.b32 %r90, %r91, %r107, %r108, %r109;
	// end inline asm
	// begin inline asm
	shfl.sync.down.b32 %r95, %r96, %r107, %r108, %r109;
	// end inline asm
	mov.b64 	%rd233, {%r90, %r95};
	mov.b64 	%fd224, %rd233;
	mov.b64 	{%r101, %r106}, %rd330;
	// begin inline asm
	shfl.sync.down.b32 %r100, %r101, %r107, %r108, %r109;
	// end inline asm
	// begin inline asm
	shfl.sync.down.b32 %r105, %r106, %r107, %r108, %r109;
	// end inline asm
	mov.b64 	%rd161, {%r100, %r105};
	setp.gt.s32 	%p61, %r49, 27;
	mov.f64 	%fd342, %fd341;
	mov.u64 	%rd331, %rd330;
	@%p61 bra 	$L__BB7_172;
	abs.f64 	%fd225, %fd341;
	abs.f64 	%fd226, %fd224;
	setp.lt.f64 	%p62, %fd225, %fd226;
	mov.f64 	%fd342, %fd224;
	mov.u64 	%rd331, %rd161;
	@%p62 bra 	$L__BB7_172;
	setp.lt.f64 	%p63, %fd226, %fd225;
	mov.f64 	%fd342, %fd341;
	mov.u64 	%rd331, %rd330;
	@%p63 bra 	$L__BB7_172;
	setp.lt.s64 	%p64, %rd330, %rd161;
	selp.f64 	%fd342, %fd341, %fd224, %p64;
	min.s64 	%rd331, %rd330, %rd161;
$L__BB7_172:
	mov.b64 	%rd234, %fd342;
	mov.b64 	{%r111, %r116}, %rd234;
	mov.b32 	%r127, 8;
	mov.b32 	%r128, 31;
	mov.b32 	%r129, -1;
	// begin inline asm
	shfl.sync.down.b32 %r110, %r111, %r127, %r128, %r129;
	// end inline asm
	// begin inline asm
	shfl.sync.down.b32 %r115, %r116, %r127, %r128, %r129;
	// end inline asm
	mov.b64 	%rd235, {%r110, %r115};
	mov.b64 	%fd229, %rd235;
	mov.b64 	{%r121, %r126}, %rd331;
	// begin inline asm
	shfl.sync.down.b32 %r120, %r121, %r127, %r128, %r129;
	// end inline asm
	// begin inline asm
	shfl.sync.down.b32 %r125, %r126, %r127, %r128, %r129;
	// end inline asm
	mov.b64 	%rd164, {%r120, %r125};
	setp.gt.s32 	%p65, %r49, 23;
	mov.f64 	%fd343, %fd342;
	mov.u64 	%rd332, %rd331;
	@%p65 bra 	$L__BB7_176;
	abs.f64 	%fd230, %fd342;
	abs.f64 	%fd231, %fd229;
	setp.lt.f64 	%p66, %fd230, %fd231;
	mov.f64 	%fd343, %fd229;
	mov.u64 	%rd332, %rd164;
	@%p66 bra 	$L__BB7_176;
	setp.lt.f64 	%p67, %fd231, %fd230;
	mov.f64 	%fd343, %fd342;
	mov.u64 	%rd332, %rd331;
	@%p67 bra 	$L__BB7_176;
	setp.lt.s64 	%p68, %rd331, %rd164;
	selp.f64 	%fd343, %fd342, %fd229, %p68;
	min.s64 	%rd332, %rd331, %rd164;
$L__BB7_176:
	mov.b64 	%rd236, %fd343;
	mov.b64 	{%r131, %r136}, %rd236;
	mov.b32 	%r147, 16;
	mov.b32 	%r148, 31;
	mov.b32 	%r149, -1;
	// begin inline asm
	shfl.sync.down.b32 %r130, %r131, %r147, %r148, %r149;
	// end inline asm
	// begin inline asm
	shfl.sync.down.b32 %r135, %r136, %r147, %r148, %r149;
	// end inline asm
	mov.b64 	%rd237, {%r130, %r135};
	mov.b64 	%fd234, %rd237;
	mov.b64 	{%r141, %r146}, %rd332;
	// begin inline asm
	shfl.sync.down.b32 %r140, %r141, %r147, %r148, %r149;
	// end inline asm
	// begin inline asm
	shfl.sync.down.b32 %r145, %r146, %r147, %r148, %r149;
	// end inline asm
	mov.b64 	%rd167, {%r140, %r145};
	setp.gt.s32 	%p69, %r49, 15;
	mov.f64 	%fd351, %fd343;
	mov.u64 	%rd340, %rd332;
	@%p69 bra 	$L__BB7_180;
	abs.f64 	%fd235, %fd343;
	abs.f64 	%fd236, %fd234;
	setp.lt.f64 	%p70, %fd235, %fd236;
	mov.f64 	%fd351, %fd234;
	mov.u64 	%rd340, %rd167;
	@%p70 bra 	$L__BB7_180;
	setp.lt.f64 	%p71, %fd236, %fd235;
	mov.f64 	%fd351, %fd343;
	mov.u64 	%rd340, %rd332;
	@%p71 bra 	$L__BB7_180;
	setp.lt.s64 	%p72, %rd332, %rd167;
	selp.f64 	%fd351, %fd343, %fd234, %p72;
	min.s64 	%rd340, %rd332, %rd167;
$L__BB7_180:
	setp.ne.s32 	%p73, %r49, 0;
	@%p73 bra 	$L__BB7_182;
	shr.u32 	%r150, %r18, 1;
	and.b32  	%r151, %r150, 496;
	mov.u32 	%r152, _ZN6thrust24THRUST_300001_SM_1000_NS8cuda_cub4core6detail5shmemE;
	add.s32 	%r153, %r152, %r151;
	st.shared.f64 	[%r153+8], %fd351;
	st.shared.u64 	[%r153+16], %rd340;
$L__BB7_182:
	bar.sync 	0;
	setp.ne.s32 	%p74, %r18, 0;
	@%p74 bra 	$L__BB7_204;
	ld.shared.f64 	%fd239, [_ZN6thrust24THRUST_300001_SM_1000_NS8cuda_cub4core6detail5shmemE+24];
	ld.shared.u64 	%rd170, [_ZN6thrust24THRUST_300001_SM_1000_NS8cuda_cub4core6detail5shmemE+32];
	abs.f64 	%fd240, %fd351;
	abs.f64 	%fd241, %fd239;
	setp.lt.f64 	%p75, %fd240, %fd241;
	mov.f64 	%fd345, %fd239;
	mov.u64 	%rd334, %rd170;
	@%p75 bra 	$L__BB7_186;
	setp.lt.f64 	%p76, %fd241, %fd240;
	mov.f64 	%fd345, %fd351;
	mov.u64 	%rd334, %rd340;
	@%p76 bra 	$L__BB7_186;
	setp.lt.s64 	%p77, %rd340, %rd170;
	selp.f64 	%fd345, %fd351, %fd239, %p77;
	min.s64 	%rd334, %rd340, %rd170;
$L__BB7_186:
	ld.shared.f64 	%fd244, [_ZN6thrust24THRUST_300001_SM_1000_NS8cuda_cub4core6detail5shmemE+40];
	ld.shared.u64 	%rd173, [_ZN6thrust24THRUST_300001_SM_1000_NS8cuda_cub4core6detail5shmemE+48];
	abs.f64 	%fd245, %fd345;
	abs.f64 	%fd246, %fd244;
	setp.lt.f64 	%p78, %fd245, %fd246;
	mov.f64 	%fd346, %fd244;
	mov.u64 	%rd335, %rd173;
	@%p78 bra 	$L__BB7_189;
	setp.lt.f64 	%p79, %fd246, %fd245;
	mov.f64 	%fd346, %fd345;
	mov.u64 	%rd335, %rd334;
	@%p79 bra 	$L__BB7_189;
	setp.lt.s64 	%p80, %rd334, %rd173;
	selp.f64 	%fd346, %fd345, %fd244, %p80;
	min.s64 	%rd335, %rd334, %rd173;
$L__BB7_189:
	ld.shared.f64 	%fd249, [_ZN6thrust24THRUST_300001_SM_1000_NS8cuda_cub4core6detail5shmemE+56];
	ld.shared.u64 	%rd176, [_ZN6thrust24THRUST_300001_SM_1000_NS8cuda_cub4core6detail5shmemE+64];
	abs.f64 	%fd250, %fd346;
	abs.f64 	%fd251, %fd249;
	setp.lt.f64 	%p81, %fd250, %fd251;
	mov.f64 	%fd347, %fd249;
	mov.u64 	%rd336, %rd176;
	@%p81 bra 	$L__BB7_192;
	setp.lt.f64 	%p82, %fd251, %fd250;
	mov.f64 	%fd347, %fd346;
	mov.u64 	%rd336, %rd335;
	@%p82 bra 	$L__BB7_192;
	setp.lt.s64 	%p83, %rd335, %rd176;
	selp.f64 	%fd347, %fd346, %fd249, %p83;
	min.s64 	%rd336, %rd335, %rd176;
$L__BB7_192:
	ld.shared.f64 	%fd254, [_ZN6thrust24THRUST_300001_SM_1000_NS8cuda_cub4core6detail5shmemE+72];
	ld.shared.u64 	%rd179, [_ZN6thrust24THRUST_300001_SM_1000_NS8cuda_cub4core6detail5shmemE+80];
	abs.f64 	%fd255, %fd347;
	abs.f64 	%fd256, %fd254;
	setp.lt.f64 	%p84, %fd255, %fd256;
	mov.f64 	%fd348, %fd254;
	mov.u64 	%rd337, %rd179;
	@%p84 bra 	$L__BB7_195;
	setp.lt.f64 	%p85, %fd256, %fd255;
	mov.f64 	%fd348, %fd347;
	mov.u64 	%rd337, %rd336;
	@%p85 bra 	$L__BB7_195;
	setp.lt.s64 	%p86, %rd336, %rd179;
	selp.f64 	%fd348, %fd347, %fd254, %p86;
	min.s64 	%rd337, %rd336, %rd179;
$L__BB7_195:
	ld.shared.f64 	%fd259, [_ZN6thrust24THRUST_300001_SM_1000_NS8cuda_cub4core6detail5shmemE+88];
	ld.shared.u64 	%rd182, [_ZN6thrust24THRUST_300001_SM_1000_NS8cuda_cub4core6detail5shmemE+96];
	abs.f64 	%fd260, %fd348;
	abs.f64 	%fd261, %fd259;
	setp.lt.f64 	%p87, %fd260, %fd261;
	mov.f64 	%fd349, %fd259;
	mov.u64 	%rd338, %rd182;
	@%p87 bra 	$L__BB7_198;
	setp.lt.f64 	%p88, %fd261, %fd260;
	mov.f64 	%fd349, %fd348;
	mov.u64 	%rd338, %rd337;
	@%p88 bra 	$L__BB7_198;
	setp.lt.s64 	%p89, %rd337, %rd182;
	selp.f64 	%fd349, %fd348, %fd259, %p89;
	min.s64 	%rd338, %rd337, %rd182;
$L__BB7_198:
	ld.shared.f64 	%fd264, [_ZN6thrust24THRUST_300001_SM_1000_NS8cuda_cub4core6detail5shmemE+104];
	ld.shared.u64 	%rd185, [_ZN6thrust24THRUST_300001_SM_1000_NS8cuda_cub4core6detail5shmemE+112];
	abs.f64 	%fd265, %fd349;
	abs.f64 	%fd266, %fd264;
	setp.lt.f64 	%p90, %fd265, %fd266;
	mov.f64 	%fd350, %fd264;
	mov.u64 	%rd339, %rd185;
	@%p90 bra 	$L__BB7_201;
	setp.lt.f64 	%p91, %fd266, %fd265;
	mov.f64 	%fd350, %fd349;
	mov.u64 	%rd339, %rd338;
	@%p91 bra 	$L__BB7_201;
	setp.lt.s64 	%p92, %rd338, %rd185;
	selp.f64 	%fd350, %fd349, %fd264, %p92;
	min.s64 	%rd339, %rd338, %rd185;
$L__BB7_201:
	ld.shared.f64 	%fd269, [_ZN6thrust24THRUST_300001_SM_1000_NS8cuda_cub4core6detail5shmemE+120];
	ld.shared.u64 	%rd188, [_ZN6thrust24THRUST_300001_SM_1000_NS8cuda_cub4core6detail5shmemE+128];
	abs.f64 	%fd270, %fd350;
	abs.f64 	%fd271, %fd269;
	setp.lt.f64 	%p93, %fd270, %fd271;
	mov.u64 	%rd340, %rd188;
	mov.f64 	%fd351, %fd269;
	@%p93 bra 	$L__BB7_204;
	setp.lt.f64 	%p94, %fd271, %fd270;
	mov.u64 	%rd340, %rd339;
	mov.f64 	%fd351, %fd350;
	@%p94 bra 	$L__BB7_204;
	setp.lt.s64 	%p95, %rd339, %rd188;
	selp.f64 	%fd351, %fd350, %fd269, %p95;
	min.s64 	%rd340, %rd339, %rd188;
$L__BB7_204:
	mov.u32 	%r381, %tid.x;
	setp.ne.s32 	%p212, %r381, 0;
	@%p212 bra 	$L__BB7_206;
	ld.param.u64 	%rd271, [_ZN6thrust24THRUST_300001_SM_1000_NS8cuda_cub4core6detail13_kernel_agentINS1_8__reduce11ReduceAgentINS0_12zip_iteratorIN4cuda3std3__45tupleIJNS0_10device_ptrIdEENS0_17counting_iteratorIlNS0_11use_defaultESF_SF_EEEEEEEPNSB_IJdlEEESJ_lNS1_9__extrema9arg_max_fIdl11_comparatorEEEEJSI_SK_lSO_EEEvDpT0__param_1];
	cvta.to.global.u64 	%rd270, %rd271;
	st.global.f64 	[%rd270], %fd351;
	st.global.u64 	[%rd270+8], %rd340;
$L__BB7_206:
	ret;

}
	// .globl	_ZN6thrust24THRUST_300001_SM_1000_NS8cuda_cub4core6detail13_kernel_agentINS1_8__reduce11ReduceAgentINS0_12zip_iteratorIN4cuda3std3__45tupleIJNS0_10device_ptrIdEENS0_17counting_iteratorIlNS0_11use_defaultESF_SF_EEEEEEEPNSB_IJdlEEESJ_lNS1_9__extrema9arg_max_fIdl11_comparatorEEEEJSI_SK_lN3cub18CUB_300001_SM_100013GridEvenShareIlEENSR_9GridQueueIyEESO_EEEvDpT0_
.visible .entry _ZN6thrust24THRUST_300001_SM_1000_NS8cuda_cub4core6detail13_kernel_agentINS1_8__reduce11ReduceAgentINS0_12zip_iteratorIN4cuda3std3__45tupleIJNS0_10device_ptrIdEENS0_17counting_iteratorIlNS0_11use_defaultESF_SF_EEEEEEEPNSB_IJdlEEESJ_lNS1_9__extrema9arg_max_fIdl11_comparatorEEEEJSI_SK_lN3cub18CUB_300001_SM_100013GridEvenShareIlEENSR_9GridQueueIyEESO_EEEvDpT0_(
	.param .align 8 .b8 _ZN6thrust24THRUST_300001_SM_1000_NS8cuda_cub4core6detail13_kernel_agentINS1_8__reduce11ReduceAgentINS0_12zip_iteratorIN4cuda3std3__45tupleIJNS0_10device_ptrIdEENS0_17counting_iteratorIlNS0_11use_defaultESF_SF_EEEEEEEPNSB_IJdlEEESJ_lNS1_9__extrema9arg_max_fIdl11_comparatorEEEEJSI_SK_lN3cub18CUB_300001_SM_100013GridEvenShareIlEENSR_9GridQueueIyEESO_EEEvDpT0__param_0[16],
	.param .u64 .ptr .align 1 _ZN6thrust24THRUST_300001_SM_1000_NS8cuda_cub4core6detail13_kernel_agentINS1_8__reduce11ReduceAgentINS0_12zip_iteratorIN4cuda3std3__45tupleIJNS0_10device_ptrIdEENS0_17counting_iteratorIlNS0_11use_defaultESF_SF_EEEEEEEPNSB_IJdlEEESJ_lNS1_9__extrema9arg_max_fIdl11_comparatorEEEEJSI_SK_lN3cub18CUB_300001_SM_100013GridEvenShareIlEENSR_9GridQueueIyEESO_EEEvDpT0__param_1,
	.param .u64 _ZN6thrust24THRUST_300001_SM_1000_NS8cuda_cub4core6detail13_kernel_agentINS1_8__reduce11ReduceAgentINS0_12zip_iteratorIN4cuda3std3__45tupleIJNS0_10device_ptrIdEENS0_17counting_iteratorIlNS0_11use_defaultESF_SF_EEEEEEEPNSB_IJdlEEESJ_lNS1_9__extrema9arg_max_fIdl11_comparatorEEEEJSI_SK_lN3cub18CUB_300001_SM_100013GridEvenShareIlEENSR_9GridQueueIyEESO_EEEvDpT0__param_2,
	.param .align 8 .b8 _ZN6thrust24THRUST_300001_SM_1000_NS8cuda_cub4core6detail13_kernel_agentINS1_8__reduce11ReduceAgentINS0_12zip_iteratorIN4cuda3std3__45tupleIJNS0_10device_ptrIdEENS0_17counting_iteratorIlNS0_11use_defaultESF_SF_EEEEEEEPNSB_IJdlEEESJ_lNS1_9__extrema9arg_max_fIdl11_comparatorEEEEJSI_SK_lN3cub18CUB_300001_SM_100013GridEvenShareIlEENSR_9GridQueueIyEESO_EEEvDpT0__param_3[72],
	.param .align 8 .b8 _ZN6thrust24THRUST_300001_SM_1000_NS8cuda_cub4core6detail13_kernel_agentINS1_8__reduce11ReduceAgentINS0_12zip_iteratorIN4cuda3std3__45tupleIJNS0_10device_ptrIdEENS0_17counting_iteratorIlNS0_11use_defaultESF_SF_EEEEEEEPNSB_IJdlEEESJ_lNS1_9__extrema9arg_max_fIdl11_comparatorEEEEJSI_SK_lN3cub18CUB_300001_SM_100013GridEvenShareIlEENSR_9GridQueueIyEESO_EEEvDpT0__param_4[8],
	.param .align 1 .b8 _ZN6thrust24THRUST_300001_SM_1000_NS8cuda_cub4core6detail13_kernel_agentINS1_8__reduce11ReduceAgentINS0_12zip_iteratorIN4cuda3std3__45tupleIJNS0_10device_ptrIdEENS0_17counting_iteratorIlNS0_11use_defaultESF_SF_EEEEEEEPNSB_IJdlEEESJ_lNS1_9__extrema9arg_max_fIdl11_comparatorEEEEJSI_SK_lN3cub18CUB_300001_SM_100013GridEvenShareIlEENSR_9GridQueueIyEESO_EEEvDpT0__param_5[1]
)
.maxntid 256
{
	.reg .pred 	%p<215>;
	.reg .b32 	%r<399>;
	.reg .b64 	%rd<356>;
	.reg .b64 	%fd<352>;

	ld.param.u64 	%rd196, [_ZN6thrust24THRUST_300001_SM_1000_NS8cuda_cub4core6detail13_kernel_agentINS1_8__reduce11ReduceAgentINS0_12zip_iteratorIN4cuda3std3__45tupleIJNS0_10device_ptrIdEENS0_17counting_iteratorIlNS0_11use_defaultESF_SF_EEEEEEEPNSB_IJdlEEESJ_lNS1_9__extrema9arg_max_fIdl11_comparatorEEEEJSI_SK_lN3cub18CUB_300001_SM_100013GridEvenShareIlEENSR_9GridQueueIyEESO_EEEvDpT0__param_0+8];
	ld.param.u64 	%rd195, [_ZN6thrust24THRUST_300001_SM_1000_NS8cuda_cub4core6detail13_kernel_agentINS1_8__reduce11ReduceAgentINS0_12zip_iteratorIN4cuda3std3__45tupleIJNS0_10device_ptrIdEENS0_17counting_iteratorIlNS0_11use_defaultESF_SF_EEEEEEEPNSB_IJdlEEESJ_lNS1_9__extrema9arg_max_fIdl11_comparatorEEEEJSI_SK_lN3cub18CUB_300001_SM_100013GridEvenShareIlEENSR_9GridQueueIyEESO_EEEvDpT0__param_0];
	ld.param.u64 	%rd199, [_ZN6thrust24THRUST_300001_SM_1000_NS8cuda_cub4core6detail13_kernel_agentINS1_8__reduce11ReduceAgentINS0_12zip_iteratorIN4cuda3std3__45tupleIJNS0_10device_ptrIdEENS0_17counting_iteratorIlNS0_11use_defaultESF_SF_EEEEEEEPNSB_IJdlEEESJ_lNS1_9__extrema9arg_max_fIdl11_comparatorEEEEJSI_SK_lN3cub18CUB_300001_SM_100013GridEvenShareIlEENSR_9GridQueueIyEESO_EEEvDpT0__param_4];
	ld.param.u64 	%rd198, [_ZN6thrust24THRUST_300001_SM_1000_NS8cuda_cub4core6detail13_kernel_agentINS1_8__reduce11ReduceAgentINS0_12zip_iteratorIN4cuda3std3__45tupleIJNS0_10device_ptrIdEENS0_17counting_iteratorIlNS0_11use_defaultESF_SF_EEEEEEEPNSB_IJdlEEESJ_lNS1_9__extrema9arg_max_fIdl11_comparatorEEEEJSI_SK_lN3cub18CUB_300001_SM_100013GridEvenShareIlEENSR_9GridQueueIyEESO_EEEvDpT0__param_2];
	cvta.to.global.u64 	%rd1, %rd199;
	cvta.to.global.u64 	%rd2, %rd195;
	mov.u32 	%r1, %ctaid.x;
	mul.lo.s32 	%r33, %r1, 1280;
	cvt.u64.u32 	%rd4, %r33;
	mov.u32 	%r34, %nctaid.x;
	mul.lo.s32 	%r35, %r34, 1280;
	cvt.u64.u32 	%rd5, %r35;
	add.s64 	%rd200, %rd4, 1280;
	setp.le.s64 	%p1, %rd200, %rd198;
	@%p1 bra 	$L__BB8_121;
	cvt.u32.u64 	%r159, %rd4;
	cvt.u32.u64 	%r2, %rd198;
	sub.s32 	%r3, %r2, %r159;
	mov.u32 	%r4, %tid.x;
	setp.ge.s32 	%p98, %r4, %r3;
	mov.f64 	%fd298, 0d0000000000000000;
	mov.b64 	%rd298, 0;
	mov.u32 	%r393, %r4;
	@%p98 bra 	$L__BB8_3;
	cvt.u64.u32 	%rd246, %r4;
	add.s64 	%rd247, %rd4, %rd246;
	shl.b64 	%rd248, %rd247, 3;
	add.s64 	%rd249, %rd2, %rd248;
	add.s64 	%rd298, %rd196, %rd247;
	ld.global.f64 	%fd298, [%rd249];
	add.s32 	%r393, %r4, 256;
$L__BB8_3:
	setp.ge.s32 	%p99, %r393, %r3;
	@%p99 bra 	$L__BB8_25;
	not.b32 	%r161, %r393;
	add.s32 	%r162, %r161, %r2;
	sub.s32 	%r7, %r162, %r159;
	and.b32  	%r163, %r7, 768;
	setp.eq.s32 	%p100, %r163, 768;
	@%p100 bra 	$L__BB8_10;
	cvt.u64.u32 	%rd251, %r393;
	add.s64 	%rd252, %rd251, %rd4;
	add.s64 	%rd289, %rd252, %rd196;
	shl.b64 	%rd253, %rd252, 3;
	add.s64 	%rd288, %rd2, %rd253;
	shr.u32 	%r164, %r7, 8;
	add.s32 	%r165, %r164, 1;
	and.b32  	%r166, %r165, 3;
	neg.s32 	%r391, %r166;
$L__BB8_6:
	.pragma "nounroll";
	mov.u64 	%rd12, %rd298;
	mov.f64 	%fd3, %fd298;
	ld.global.f64 	%fd4, [%rd288];
	abs.f64 	%fd5, %fd3;
	abs.f64 	%fd6, %fd4;
	setp.lt.f64 	%p101, %fd5, %fd6;
	mov.u64 	%rd298, %rd289;
	mov.f64 	%fd298, %fd4;
	@%p101 bra 	$L__BB8_9;
	setp.lt.f64 	%p102, %fd6, %fd5;
	mov.u64 	%rd298, %rd12;
	mov.f64 	%fd298, %fd3;
	@%p102 bra 	$L__BB8_9;
	setp.lt.s64 	%p103, %rd12, %rd289;
	min.s64 	%rd298, %rd12, %rd289;
	selp.f64 	%fd298, %fd3, %fd4, %p103;
$L__BB8_9:
	add.s32 	%r393, %r393, 256;
	add.s64 	%rd289, %rd289, 256;
	add.s64 	%rd288, %rd288, 2048;
	add.s32 	%r391, %r391, 1;
	setp.ne.s32 	%p104, %r391, 0;
	@%p104 bra 	$L__BB8_6;
$L__BB8_10:
	setp.lt.u32 	%p105, %r7, 768;
	@%p105 bra 	$L__BB8_25;
	add.s32 	%r394, %r393, 512;
$L__BB8_12:
	mov.u32 	%r15, %r394;
	add.s32 	%r167, %r15, -512;
	cvt.s64.s32 	%rd254, %r167;
	add.s64 	%rd255, %rd254, %rd4;
	shl.b64 	%rd256, %rd255, 3;
	add.s64 	%rd20, %rd2, %rd256;
	add.s64 	%rd21, %rd255, %rd196;
	ld.global.f64 	%fd12, [%rd20];
	abs.f64 	%fd13, %fd298;
	abs.f64 	%fd14, %fd12;
	setp.lt.f64 	%p106, %fd13, %fd14;
	mov.u64 	%rd295, %rd21;
	mov.f64 	%fd295, %fd12;
	@%p106 bra 	$L__BB8_15;
	setp.lt.f64 	%p107, %fd14, %fd13;
	mov.u64 	%rd295, %rd298;
	mov.f64 	%fd295, %fd298;
	@%p107 bra 	$L__BB8_15;
	setp.lt.s64 	%p108, %rd298, %rd21;
	min.s64 	%rd295, %rd298, %rd21;
	selp.f64 	%fd295, %fd298, %fd12, %p108;
$L__BB8_15:
	add.s32 	%r168, %r15, -256;
	cvt.s64.s32 	%rd257, %r168;
	add.s64 	%rd258, %rd257, %rd4;
	add.s64 	%rd24, %rd258, %rd196;
	ld.global.f64 	%fd17, [%rd20+2048];
	abs.f64 	%fd18, %fd295;
	abs.f64 	%fd19, %fd17;
	setp.lt.f64 	%p109, %fd18, %fd19;
	mov.u64 	%rd296, %rd24;
	mov.f64 	%fd296, %fd17;
	@%p109 bra 	$L__BB8_18;
	setp.lt.f64 	%p110, %fd19, %fd18;
	mov.u64 	%rd296, %rd295;
	mov.f64 	%fd296, %fd295;
	@%p110 bra 	$L__BB8_18;
	setp.lt.s64 	%p111, %rd295, %rd24;
	min.s64 	%rd296, %rd295, %rd24;
	selp.f64 	%fd296, %fd295, %fd17, %p111;
$L__BB8_18:
	cvt.s64.s32 	%rd259, %r15;
	add.s64 	%rd260, %rd259, %rd4;
	add.s64 	%rd27, %rd260, %rd196;
	ld.global.f64 	%fd22, [%rd20+4096];
	abs.f64 	%fd23, %fd296;
	abs.f64 	%fd24, %fd22;
	setp.lt.f64 	%p112, %fd23, %fd24;
	mov.u64 	%rd297, %rd27;
	mov.f64 	%fd297, %fd22;
	@%p112 bra 	$L__BB8_21;
	setp.lt.f64 	%p113, %fd24, %fd23;
	mov.u64 	%rd297, %rd296;
	mov.f64 	%fd297, %fd296;
	@%p113 bra 	$L__BB8_21;
	setp.lt.s64 	%p114, %rd296, %rd27;
	min.s64 	%rd297, %rd296, %rd27;
	selp.f64 	%fd297, %fd296, %fd22, %p114;
$L__BB8_21:
	add.s32 	%r169, %r15, 256;
	cvt.s64.s32 	%rd261, %r169;
	add.s64 	%rd262, %rd261, %rd4;
	add.s64 	%rd30, %rd262, %rd196;
	ld.global.f64 	%fd27, [%rd20+6144];
	abs.f64 	%fd28, %fd297;
	abs.f64 	%fd29, %fd27;
	setp.lt.f64 	%p115, %fd28, %fd29;
	mov.u64 	%rd298, %rd30;
	mov.f64 	%fd298, %fd27;
	@%p115 bra 	$L__BB8_24;
	setp.lt.f64 	%p116, %fd29, %fd28;
	mov.u64 	%rd298, %rd297;
	mov.f64 	%fd298, %fd297;
	@%p116 bra 	$L__BB8_24;
	setp.lt.s64 	%p117, %rd297, %rd30;
	min.s64 	%rd298, %rd297, %rd30;
	selp.f64 	%fd298, %fd297, %fd27, %p117;
$L__BB8_24:
	add.s32 	%r394, %r15, 1024;
	add.s32 	%r170, %r15, 512;
	setp.lt.s32 	%p118, %r170, %r3;
	@%p118 bra 	$L__BB8_12;
$L__BB8_25:
	setp.lt.s32 	%p119, %r3, 256;
	@%p119 bra 	$L__BB8_70;
	// begin inline asm
	mov.u32 %r284, %laneid;
	// end inline asm
	mov.b64 	%rd273, %fd298;
	mov.b64 	{%r286, %r291}, %rd273;
	mov.b32 	%r302, 1;
	mov.b32 	%r303, 31;
	mov.b32 	%r304, -1;
	// begin inline asm
	shfl.sync.down.b32 %r285, %r286, %r302, %r303, %r304;
	// end inline asm
	// begin inline asm
	shfl.sync.down.b32 %r290, %r291, %r302, %r303, %r304;
	// end inline asm
	mov.b64 	%rd274, {%r285, %r290};
	mov.b64 	%fd33, %rd274;
	mov.b64 	{%r296, %r301}, %rd298;
	// begin inline asm
	shfl.sync.down.b32 %r295, %r296, %r302, %r303, %r304;
	// end inline asm
	// begin inline asm
	shfl.sync.down.b32 %r300, %r301, %r302, %r303, %r304;
	// end inline asm
	mov.b64 	%rd34, {%r295, %r300};
	setp.gt.s32 	%p171, %r284, 30;
	mov.u64 	%rd300, %rd298;
	mov.f64 	%fd300, %fd298;
	@%p171 bra 	$L__BB8_30;
	abs.f64 	%fd34, %fd298;
	abs.f64 	%fd35, %fd33;
	setp.lt.f64 	%p172, %fd34, %fd35;
	mov.u64 	%rd300, %rd34;
	mov.f64 	%fd300, %fd33;
	@%p172 bra 	$L__BB8_30;
	setp.lt.f64 	%p173, %fd35, %fd34;
	mov.u64 	%rd300, %rd298;
	mov.f64 	%fd300, %fd298;
	@%p173 bra 	$L__BB8_30;
	setp.lt.s64 	%p174, %rd298, %rd34;
	min.s64 	%rd300, %rd298, %rd34;
	selp.f64 	%fd300, %fd298, %fd33, %p174;
$L__BB8_30:
	mov.b64 	%rd275, %fd300;
	mov.b64 	{%r306, %r311}, %rd275;
	mov.b32 	%r322, 2;
	mov.b32 	%r323, 31;
	mov.b32 	%r324, -1;
	// begin inline asm
	shfl.sync.down.b32 %r305, %r306, %r322, %r323, %r324;
	// end inline asm
	// begin inline asm
	shfl.sync.down.b32 %r310, %r311, %r322, %r323, %r324;
	// end inline asm
	mov.b64 	%rd276, {%r305, %r310};
	mov.b64 	%fd38, %rd276;
	mov.b64 	{%r316, %r321}, %rd300;
	// begin inline asm
	shfl.sync.down.b32 %r315, %r316, %r322, %r323, %r324;
	// end inline asm
	// begin inline asm
	shfl.sync.down.b32 %r320, %r321, %r322, %r323, %r324;
	// end inline asm
	mov.b64 	%rd37, {%r315, %r320};
	setp.gt.s32 	%p175, %r284, 29;
	mov.u64 	%rd301, %rd300;
	mov.f64 	%fd301, %fd300;
	@%p175 bra 	$L__BB8_34;
	abs.f64 	%fd39, %fd300;
	abs.f64 	%fd40, %fd38;
	setp.lt.f64 	%p176, %fd39, %fd40;
	mov.u64 	%rd301, %rd37;
	mov.f64 	%fd301, %fd38;
	@%p176 bra 	$L__BB8_34;
	setp.lt.f64 	%p177, %fd40, %fd39;
	mov.u64 	%rd301, %rd300;
	mov.f64 	%fd301, %fd300;
	@%p177 bra 	$L__BB8_34;
	setp.lt.s64 	%p178, %rd300, %rd37;
	min.s64 	%rd301, %rd300, %rd37;
	selp.f64 	%fd301, %fd300, %fd38, %p178;
$L__BB8_34:
	mov.b64 	%rd277, %fd301;
	mov.b64 	{%r326, %r331}, %rd277;
	mov.b32 	%r342, 4;
	mov.b32 	%r343, 31;
	mov.b32 	%r344, -1;
	// begin inline asm
	shfl.sync.down.b32 %r325, %r326, %r342, %r343, %r344;
	// end inline asm
	// begin inline asm
	shfl.sync.down.b32 %r330, %r331, %r342, %r343, %r344;
	// end inline asm
	mov.b64 	%rd278, {%r325, %r330};
	mov.b64 	%fd43, %rd278;
	mov.b64 	{%r336, %r341}, %rd301;
	// begin inline asm
	shfl.sync.down.b32 %r335, %r336, %r342, %r343, %r344;
	// end inline asm
	// begin inline asm
	shfl.sync.down.b32 %r340, %r341, %r342, %r343, %r344;
	// end inline asm
	mov.b64 	%rd40, {%r335, %r340};
	setp.gt.s32 	%p179, %r284, 27;
	mov.u64 	%rd302, %rd301;
	mov.f64 	%fd302, %fd301;
	@%p179 bra 	$L__BB8_38;
	abs.f64 	%fd44, %fd301;
	abs.f64 	%fd45, %fd43;
	setp.lt.f64 	%p180, %fd44, %fd45;
	mov.u64 	%rd302, %rd40;
	mov.f64 	%fd302, %fd43;
	@%p180 bra 	$L__BB8_38;
	setp.lt.f64 	%p181, %fd45, %fd44;
	mov.u64 	%rd302, %rd301;
	mov.f64 	%fd302, %fd301;
	@%p181 bra 	$L__BB8_38;
	setp.lt.s64 	%p182, %rd301, %rd40;
	min.s64 	%rd302, %rd301, %rd40;
	selp.f64 	%fd302, %fd301, %fd43, %p182;
$L__BB8_38:
	mov.b64 	%rd279, %fd302;
	mov.b64 	{%r346, %r351}, %rd279;
	mov.b32 	%r362, 8;
	mov.b32 	%r363, 31;
	mov.b32 	%r364, -1;
	// begin inline asm
	shfl.sync.down.b32 %r345, %r346, %r362, %r363, %r364;
	// end inline asm
	// begin inline asm
	shfl.sync.down.b32 %r350, %r351, %r362, %r363, %r364;
	// end inline asm
	mov.b64 	%rd280, {%r345, %r350};
	mov.b64 	%fd48, %rd280;
	mov.b64 	{%r356, %r361}, %rd302;
	// begin inline asm
	shfl.sync.down.b32 %r355, %r356, %r362, %r363, %r364;
	// end inline asm
	// begin inline asm
	shfl.sync.down.b32 %r360, %r361, %r362, %r363, %r364;
	// end inline asm
	mov.b64 	%rd43, {%r355, %r360};
	setp.gt.s32 	%p183, %r284, 23;
	mov.u64 	%rd303, %rd302;
	mov.f64 	%fd303, %fd302;
	@%p183 bra 	$L__BB8_42;
	abs.f64 	%fd49, %fd302;
	abs.f64 	%fd50, %fd48;
	setp.lt.f64 	%p184, %fd49, %fd50;
	mov.u64 	%rd303, %rd43;
	mov.f64 	%fd303, %fd48;
	@%p184 bra 	$L__BB8_42;
	setp.lt.f64 	%p185, %fd50, %fd49;
	mov.u64 	%rd303, %rd302;
	mov.f64 	%fd303, %fd302;
	@%p185 bra 	$L__BB8_42;
	setp.lt.s64 	%p186, %rd302, %rd43;
	min.s64 	%rd303, %rd302, %rd43;
	selp.f64 	%fd303, %fd302, %fd48, %p186;
$L__BB8_42:
	mov.b64 	%rd281, %fd303;
	mov.b64 	{%r366, %r371}, %rd281;
	mov.b32 	%r382, 16;
	mov.b32 	%r383, 31;
	mov.b32 	%r384, -1;
	// begin inline asm
	shfl.sync.down.b32 %r365, %r366, %r382, %r383, %r384;
	// end inline asm
	// begin inline asm
	shfl.sync.down.b32 %r370, %r371, %r382, %r383, %r384;
	// end inline asm
	mov.b64 	%rd282, {%r365, %r370};
	mov.b64 	%fd53, %rd282;
	mov.b64 	{%r376, %r381}, %rd303;
	// begin inline asm
	shfl.sync.down.b32 %r375, %r376, %r382, %r383, %r384;
	// end inline asm
	// begin inline asm
	shfl.sync.down.b32 %r380, %r381, %r382, %r383, %r384;
	// end inline asm
	mov.b64 	%rd46, {%r375, %r380};
	setp.gt.s32 	%p187, %r284, 15;
	mov.u64 	%rd355, %rd303;
	mov.f64 	%fd351, %fd303;
	@%p187 bra 	$L__BB8_46;
	abs.f64 	%fd54, %fd303;
	abs.f64 	%fd55, %fd53;
	setp.lt.f64 	%p188, %fd54, %fd55;
	mov.u64 	%rd355, %rd46;
	mov.f64 	%fd351, %fd53;
	@%p188 bra 	$L__BB8_46;
	setp.lt.f64 	%p189, %fd55, %fd54;
	mov.u64 	%rd355, %rd303;
	mov.f64 	%fd351, %fd303;
	@%p189 bra 	$L__BB8_46;
	setp.lt.s64 	%p190, %rd303, %rd46;
	min.s64 	%rd355, %rd303, %rd46;
	selp.f64 	%fd351, %fd303, %fd53, %p190;
$L__BB8_46:
	setp.ne.s32 	%p191, %r284, 0;
	@%p191 bra 	$L__BB8_48;
	shr.u32 	%r385, %r4, 1;
	and.b32  	%r386, %r385, 496;
	mov.u32 	%r387, _ZN6thrust24THRUST_300001_SM_1000_NS8cuda_cub4core6detail5shmemE;
	add.s32 	%r388, %r387, %r386;
	st.shared.f64 	[%r388+8], %fd351;
	st.shared.u64 	[%r388+16], %rd355;
$L__BB8_48:
	bar.sync 	0;
	setp.ne.s32 	%p192, %r4, 0;
	@%p192 bra 	$L__BB8_208;
	ld.shared.f64 	%fd58, [_ZN6thrust24THRUST_300001_SM_1000_NS8cuda_cub4core6detail5shmemE+24];
	ld.shared.u64 	%rd49, [_ZN6thrust24THRUST_300001_SM_1000_NS8cuda_cub4core6detail5shmemE+32];
	abs.f64 	%fd59, %fd351;
	abs.f64 	%fd60, %fd58;
	setp.lt.f64 	%p193, %fd59, %fd60;
	mov.u64 	%rd305, %rd49;
	mov.f64 	%fd305, %fd58;
	@%p193 bra 	$L__BB8_52;
	setp.lt.f64 	%p194, %fd60, %fd59;
	mov.u64 	%rd305, %rd355;
	mov.f64 	%fd305, %fd351;
	@%p194 bra 	$L__BB8_52;
	setp.lt.s64 	%p195, %rd355, %rd49;
	min.s64 	%rd305, %rd355, %rd49;
	selp.f64 	%fd305, %fd351, %fd58, %p195;
$L__BB8_52:
	ld.shared.f64 	%fd63, [_ZN6thrust24THRUST_300001_SM_1000_NS8cuda_cub4core6detail5shmemE+40];
	ld.shared.u64 	%rd52, [_ZN6thrust24THRUST_300001_SM_1000_NS8cuda_cub4core6detail5shmemE+48];
	abs.f64 	%fd64, %fd305;
	abs.f64 	%fd65, %fd63;
	setp.lt.f64 	%p196, %fd64, %fd65;
	mov.u64 	%rd306, %rd52;
	mov.f64 	%fd306, %fd63;
	@%p196 bra 	$L__BB8_55;
	setp.lt.f64 	%p197, %fd65, %fd64;
	mov.u64 	%rd306, %rd305;
	mov.f64 	%fd306, %fd305;
	@%p197 bra 	$L__BB8_55;
	setp.lt.s64 	%p198, %rd305, %rd52;
	min.s64 	%rd306, %rd305, %rd52;
	selp.f64 	%fd306, %fd305, %fd63, %p198;
$L__BB8_55:
	ld.shared.f64 	%fd68, [_ZN6thrust24THRUST_300001_SM_1000_NS8cuda_cub4core6detail5shmemE+56];
	ld.shared.u64 	%rd55, [_ZN6thrust24THRUST_300001_SM_1000_NS8cuda_cub4core6detail5shmemE+64];
	abs.f64 	%fd69, %fd306;
	abs.f64 	%fd70, %fd68;
	setp.lt.f64 	%p199, %fd69, %fd70;
	mov.u64 	%rd307, %rd55;
	mov.f64 	%fd307, %fd68;
	@%p199 bra 	$L__BB8_58;
	setp.lt.f64 	%p200, %fd70, %fd69;
	mov.u64 	%rd307, %rd306;
	mov.f64 	%fd307, %fd306;
	@%p200 bra 	$L__BB8_58;
	setp.lt.s64 	%p201, %rd306, %rd55;
	min.s64 	%rd307, %rd306, %rd55;
	selp.f64 	%fd307, %fd306, %fd68, %p201;
$L__BB8_58:
	ld.shared.f64 	%fd73, [_ZN6thrust24THRUST_300001_SM_1000_NS8cuda_cub4core6detail5shmemE+72];
	ld.shared.u64 	%rd58, [_ZN6thrust24THRUST_300001_SM_1000_NS8cuda_cub4core6detail5shmemE+80];
	abs.f64 	%fd74, %fd307;
	abs.f64 	%fd75, %fd73;
	setp.lt.f64 	%p202, %fd74, %fd75;
	mov.u64 	%rd308, %rd58;
	mov.f64 	%fd308, %fd73;
	@%p202 bra 	$L__BB8_61;
	setp.lt.f64 	%p203, %fd75, %fd74;
	mov.u64 	%rd308, %rd307;
	mov.f64 	%fd308, %fd307;
	@%p203 bra 	$L__BB8_61;
	setp.lt.s64 	%p204, %rd307, %rd58;
	min.s64 	%rd308, %rd307, %rd58;
	selp.f64 	%fd308, %fd307, %fd73, %p204;
$L__BB8_61:
	ld.shared.f64 	%fd78, [_ZN6thrust24THRUST_300001_SM_1000_NS8cuda_cub4core6detail5shmemE+88];
	ld.shared.u64 	%rd61, [_ZN6thrust24THRUST_300001_SM_1000_NS8cuda_cub4core6detail5shmemE+96];
	abs.f64 	%fd79, %fd308;
	abs.f64 	%fd80, %fd78;
	setp.lt.f64 	%p205, %fd79, %fd80;
	mov.u64 	%rd309, %rd61;
	mov.f64 	%fd309, %fd78;
	@%p205 bra 	$L__BB8_64;
	setp.lt.f64 	%p206, %fd80, %fd79;
	mov.u64 	%rd309, %rd308;
	mov.f64 	%fd309, %fd308;
	@%p206 bra 	$L__BB8_64;
	setp.lt.s64 	%p207, %rd308, %rd61;
	min.s64 	%rd309, %rd308, %rd61;
	selp.f64 	%fd309, %fd308, %fd78, %p207;
$L__BB8_64:
	ld.shared.f64 	%fd83, [_ZN6thrust24THRUST_300001_SM_1000_NS8cuda_cub4core6detail5shmemE+104];
	ld.shared.u64 	%rd64, [_ZN6thrust24THRUST_300001_SM_1000_NS8cuda_cub4core6detail5shmemE+112];
	abs.f64 	%fd84, %fd309;
	abs.f64 	%fd85, %fd83;
	setp.lt.f64 	%p208, %fd84, %fd85;
	mov.u64 	%rd310, %rd64;
	mov.f64 	%fd310, %fd83;
	@%p208 bra 	$L__BB8_67;
	setp.lt.f64 	%p209, %fd85, %fd84;
	mov.u64 	%rd310, %rd309;
	mov.f64 	%fd310, %fd309;
	@%p209 bra 	$L__BB8_67;
	setp.lt.s64 	%p210, %rd309, %rd64;
	min.s64 	%rd310, %rd309, %rd64;
	selp.f64 	%fd310, %fd309, %fd83, %p210;
$L__BB8_67:
	ld.shared.f64 	%fd88, [_ZN6thrust24THRUST_300001_SM_1000_NS8cuda_cub4core6detail5shmemE+120];
	ld.shared.u64 	%rd67, [_ZN6thrust24THRUST_300001_SM_1000_NS8cuda_cub4core6detail5shmemE+128];
	abs.f64 	%fd89, %fd310;
	abs.f64 	%fd90, %fd88;
	setp.lt.f64 	%p211, %fd89, %fd90;
	mov.u64 	%rd355, %rd67;
	mov.f64 	%fd351, %fd88;
	@%p211 bra 	$L__BB8_208;
	setp.lt.f64 	%p212, %fd90, %fd89;
	mov.u64 	%rd355, %rd310;
	mov.f64 	%fd351, %fd310;
	@%p212 bra 	$L__BB8_208;
	setp.lt.s64 	%p213, %rd310, %rd67;
	min.s64 	%rd355, %rd310, %rd67;
	selp.f64 	%fd351, %fd310, %fd88, %p213;
	bra.uni 	$L__BB8_208;
$L__BB8_70:
	// begin inline asm
	mov.u32 %r171, %laneid;
	// end inline asm
	and.b32  	%r192, %r4, 992;
	add.s32 	%r193, %r192, 32;
	setp.gt.s32 	%p120, %r193, %r3;
	not.b32 	%r194, %r192;
	add.s32 	%r195, %r3, %r194;
	selp.b32 	%r190, %r195, 31, %p120;
	mov.b64 	%rd263, %fd298;
	mov.b64 	{%r173, %r178}, %rd263;
	mov.b32 	%r189, 1;
	mov.b32 	%r191, -1;
	// begin inline asm
	shfl.sync.down.b32 %r172, %r173, %r189, %r190, %r191;
	// end inline asm
	// begin inline asm
	shfl.sync.down.b32 %r177, %r178, %r189, %r190, %r191;
	// end inline asm
	mov.b64 	%rd264, {%r172, %r177};
	mov.b64 	%fd92, %rd264;
	mov.b64 	{%r183, %r188}, %rd298;
	// begin inline asm
	shfl.sync.down.b32 %r182, %r183, %r189, %r190, %r191;
	// end inline asm
	// begin inline asm
	shfl.sync.down.b32 %r187, %r188, %r189, %r190, %r191;
	// end inline asm
	mov.b64 	%rd69, {%r182, %r187};
	setp.ge.s32 	%p121, %r171, %r190;
	mov.u64 	%rd311, %rd298;
	mov.f64 	%fd311, %fd298;
	@%p121 bra 	$L__BB8_74;
	abs.f64 	%fd93, %fd298;
	abs.f64 	%fd94, %fd92;
	setp.lt.f64 	%p122, %fd93, %fd94;
	mov.u64 	%rd311, %rd69;
	mov.f64 	%fd311, %fd92;
	@%p122 bra 	$L__BB8_74;
	setp.lt.f64 	%p123, %fd94, %fd93;
	mov.u64 	%rd311, %rd298;
	mov.f64 	%fd311, %fd298;
	@%p123 bra 	$L__BB8_74;
	setp.lt.s64 	%p124, %rd298, %rd69;
	min.s64 	%rd311, %rd298, %rd69;
	selp.f64 	%fd311, %fd298, %fd92, %p124;
$L__BB8_74:
	mov.b64 	%rd265, %fd311;
	mov.b64 	{%r197, %r202}, %rd265;
	mov.b32 	%r213, 2;
	mov.b32 	%r215, -1;
	// begin inline asm
	shfl.sync.down.b32 %r196, %r197, %r213, %r190, %r215;
	// end inline asm
	// begin inline asm
	shfl.sync.down.b32 %r201, %r202, %r213, %r190, %r215;
	// end inline asm
	mov.b64 	%rd266, {%r196, %r201};
	mov.b64 	%fd97, %rd266;
	mov.b64 	{%r207, %r212}, %rd311;
	// begin inline asm
	shfl.sync.down.b32 %r206, %r207, %r213, %r190, %r215;
	// end inline asm
	// begin inline asm
	shfl.sync.down.b32 %r211, %r212, %r213, %r190, %r215;
	// end inline asm
	mov.b64 	%rd72, {%r206, %r211};
	add.s32 	%r216, %r171, 2;
	setp.gt.s32 	%p125, %r216, %r190;
	mov.u64 	%rd312, %rd311;
	mov.f64 	%fd312, %fd311;
	@%p125 bra 	$L__BB8_78;
	abs.f64 	%fd98, %fd311;
	abs.f64 	%fd99, %fd97;
	setp.lt.f64 	%p126, %fd98, %fd99;
	mov.u64 	%rd312, %rd72;
	mov.f64 	%fd312, %fd97;
	@%p126 bra 	$L__BB8_78;
	setp.lt.f64 	%p127, %fd99, %fd98;
	mov.u64 	%rd312, %rd311;
	mov.f64 	%fd312, %fd311;
	@%p127 bra 	$L__BB8_78;
	setp.lt.s64 	%p128, %rd311, %rd72;
	min.s64 	%rd312, %rd311, %rd72;
	selp.f64 	%fd312, %fd311, %fd97, %p128;
$L__BB8_78:
	mov.b64 	%rd267, %fd312;
	mov.b64 	{%r218, %r223}, %rd267;
	mov.b32 	%r234, 4;
	mov.b32 	%r236, -1;
	// begin inline asm
	shfl.sync.down.b32 %r217, %r218, %r234, %r190, %r236;
	// end inline asm
	// begin inline asm
	shfl.sync.down.b32 %r222, %r223, %r234, %r190, %r236;
	// end inline asm
	mov.b64 	%rd268, {%r217, %r222};
	mov.b64 	%fd102, %rd268;
	mov.b64 	{%r228, %r233}, %rd312;
	// begin inline asm
	shfl.sync.down.b32 %r227, %r228, %r234, %r190, %r236;
	// end inline asm
	// begin inline asm
	shfl.sync.down.b32 %r232, %r233, %r234, %r190, %r236;
	// end inline asm
	mov.b64 	%rd75, {%r227, %r232};
	add.s32 	%r237, %r171, 4;
	setp.gt.s32 	%p129, %r237, %r190;
	mov.u64 	%rd313, %rd312;
	mov.f64 	%fd313, %fd312;
	@%p129 bra 	$L__BB8_82;
	abs.f64 	%fd103, %fd312;
	abs.f64 	%fd104, %fd102;
	setp.lt.f64 	%p130, %fd103, %fd104;
	mov.u64 	%rd313, %rd75;
	mov.f64 	%fd313, %fd102;
	@%p130 bra 	$L__BB8_82;
	setp.lt.f64 	%p131, %fd104, %fd103;
	mov.u64 	%rd313, %rd312;
	mov.f64 	%fd313, %fd312;
	@%p131 bra 	$L__BB8_82;
	setp.lt.s64 	%p132, %rd312, %rd75;
	min.s64 	%rd313, %rd312, %rd75;
	selp.f64 	%fd313, %fd312, %fd102, %p132;
$L__BB8_82:
	mov.b64 	%rd269, %fd313;
	mov.b64 	{%r239, %r244}, %rd269;
	mov.b32 	%r255, 8;
	mov.b32 	%r257, -1;
	// begin inline asm
	shfl.sync.down.b32 %r238, %r239, %r255, %r190, %r257;
	// end inline asm
	// begin inline asm
	shfl.sync.down.b32 %r243, %r244, %r255, %r190, %r257;
	// end inline asm
	mov.b64 	%rd270, {%r238, %r243};
	mov.b64 	%fd107, %rd270;
	mov.b64 	{%r249, %r254}, %rd313;
	// begin inline asm
	shfl.sync.down.b32 %r248, %r249, %r255, %r190, %r257;
	// end inline asm
	// begin inline asm
	shfl.sync.down.b32 %r253, %r254, %r255, %r190, %r257;
	// end inline asm
	mov.b64 	%rd78, {%r248, %r253};
	add.s32 	%r258, %r171, 8;
	setp.gt.s32 	%p133, %r258, %r190;
	mov.u64 	%rd314, %rd313;
	mov.f64 	%fd314, %fd313;
	@%p133 bra 	$L__BB8_86;
	abs.f64 	%fd108, %fd313;
	abs.f64 	%fd109, %fd107;
	setp.lt.f64 	%p134, %fd108, %fd109;
	mov.u64 	%rd314, %rd78;
	mov.f64 	%fd314, %fd107;
	@%p134 bra 	$L__BB8_86;
	setp.lt.f64 	%p135, %fd109, %fd108;
	mov.u64 	%rd314, %rd313;
	mov.f64 	%fd314, %fd313;
	@%p135 bra 	$L__BB8_86;
	setp.lt.s64 	%p136, %rd313, %rd78;
	min.s64 	%rd314, %rd313, %rd78;
	selp.f64 	%fd314, %fd313, %fd107, %p136;
$L__BB8_86:
	mov.b64 	%rd271, %fd314;
	mov.b64 	{%r260, %r265}, %rd271;
	mov.b32 	%r276, 16;
	mov.b32 	%r278, -1;
	// begin inline asm
	shfl.sync.down.b32 %r259, %r260, %r276, %r190, %r278;
	// end inline asm
	// begin inline asm
	shfl.sync.down.b32 %r264, %r265, %r276, %r190, %r278;
	// end inline asm
	mov.b64 	%rd272, {%r259, %r264};
	mov.b64 	%fd112, %rd272;
	mov.b64 	{%r270, %r275}, %rd314;
	// begin inline asm
	shfl.sync.down.b32 %r269, %r270, %r276, %r190, %r278;
	// end inline asm
	// begin inline asm
	shfl.sync.down.b32 %r274, %r275, %r276, %r190, %r278;
	// end inline asm
	mov.b64 	%rd81, {%r269, %r274};
	add.s32 	%r279, %r171, 16;
	setp.gt.s32 	%p137, %r279, %r190;
	mov.u64 	%rd355, %rd314;
	mov.f64 	%fd351, %fd314;
	@%p137 bra 	$L__BB8_90;
	abs.f64 	%fd113, %fd314;
	abs.f64 	%fd114, %fd112;
	setp.lt.f64 	%p138, %fd113, %fd114;
	mov.u64 	%rd355, %rd81;
	mov.f64 	%fd351, %fd112;
	@%p138 bra 	$L__BB8_90;
	setp.lt.f64 	%p139, %fd114, %fd113;
	mov.u64 	%rd355, %rd314;
	mov.f64 	%fd351, %fd314;
	@%p139 bra 	$L__BB8_90;
	setp.lt.s64 	%p140, %rd314, %rd81;
	min.s64 	%rd355, %rd314, %rd81;
	selp.f64 	%fd351, %fd314, %fd112, %p140;
$L__BB8_90:
	setp.ne.s32 	%p141, %r171, 0;
	@%p141 bra 	$L__BB8_92;
	shr.u32 	%r280, %r4, 1;
	and.b32  	%r281, %r280, 496;
	mov.u32 	%r282, _ZN6thrust24THRUST_300001_SM_1000_NS8cuda_cub4core6detail5shmemE;
	add.s32 	%r283, %r282, %r281;
	st.shared.f64 	[%r283+8], %fd351;
	st.shared.u64 	[%r283+16], %rd355;
$L__BB8_92:
	bar.sync 	0;
	setp.ne.s32 	%p142, %r4, 0;
	@%p142 bra 	$L__BB8_208;
	setp.lt.s32 	%p143, %r3, 33;
	mov.f64 	%fd316, %fd351;
	mov.u64 	%rd316, %rd355;
	@%p143 bra 	$L__BB8_97;
	ld.shared.f64 	%fd117, [_ZN6thrust24THRUST_300001_SM_1000_NS8cuda_cub4core6detail5shmemE+24];
	ld.shared.u64 	%rd84, [_ZN6thrust24THRUST_300001_SM_1000_NS8cuda_cub4core6detail5shmemE+32];
	abs.f64 	%fd118, %fd351;
	abs.f64 	%fd119, %fd117;
	setp.lt.f64 	%p144, %fd118, %fd119;
	mov.f64 	%fd316, %fd117;
	mov.u64 	%rd316, %rd84;
	@%p144 bra 	$L__BB8_97;
	setp.lt.f64 	%p145, %fd119, %fd118;
	mov.f64 	%fd316, %fd351;
	mov.u64 	%rd316, %rd355;
	@%p145 bra 	$L__BB8_97;
	setp.lt.s64 	%p146, %rd355, %rd84;
	selp.f64 	%fd316, %fd351, %fd117, %p146;
	min.s64 	%rd316, %rd355, %rd84;
$L__BB8_97:
	setp.lt.s32 	%p147, %r3, 65;
	mov.f64 	%fd317, %fd316;
	mov.u64 	%rd317, %rd316;
	@%p147 bra 	$L__BB8_101;
	ld.shared.f64 	%fd122, [_ZN6thrust24THRUST_300001_SM_1000_NS8cuda_cub4core6detail5shmemE+40];
	ld.shared.u64 	%rd87, [_ZN6thrust24THRUST_300001_SM_1000_NS8cuda_cub4core6detail5shmemE+48];
	abs.f64 	%fd123, %fd316;
	abs.f64 	%fd124, %fd122;
	setp.lt.f64 	%p148, %fd123, %fd124;
	mov.f64 	%fd317, %fd122;
	mov.u64 	%rd317, %rd87;
	@%p148 bra 	$L__BB8_101;
	setp.lt.f64 	%p149, %fd124, %fd123;
	mov.f64 	%fd317, %fd316;
	mov.u64 	%rd317, %rd316;
	@%p149 bra 	$L__BB8_101;
	setp.lt.s64 	%p150, %rd316, %rd87;
	selp.f64 	%fd317, %fd316, %fd122, %p150;
	min.s64 	%rd317, %rd316, %rd87;
$L__BB8_101:
	setp.lt.s32 	%p151, %r3, 97;
	mov.f64 	%fd318, %fd317;
	mov.u64 	%rd318, %rd317;
	@%p151 bra 	$L__BB8_105;
	ld.shared.f64 	%fd127, [_ZN6thrust24THRUST_300001_SM_1000_NS8cuda_cub4core6detail5shmemE+56];
	ld.shared.u64 	%rd90, [_ZN6thrust24THRUST_300001_SM_1000_NS8cuda_cub4core6detail5shmemE+64];
	abs.f64 	%fd128, %fd317;
	abs.f64 	%fd129, %fd127;
	setp.lt.f64 	%p152, %fd128, %fd129;
	mov.f64 	%fd318, %fd127;
	mov.u64 	%rd318, %rd90;
	@%p152 bra 	$L__BB8_105;
	setp.lt.f64 	%p153, %fd129, %fd128;
	mov.f64 	%fd318, %fd317;
	mov.u64 	%rd318, %rd317;
	@%p153 bra 	$L__BB8_105;
	setp.lt.s64 	%p154, %rd317, %rd90;
	selp.f64 	%fd318, %fd317, %fd127, %p154;
	min.s64 	%rd318, %rd317, %rd90;
$L__BB8_105:
	setp.lt.s32 	%p155, %r3, 129;
	mov.f64 	%fd319, %fd318;
	mov.u64 	%rd319, %rd318;
	@%p155 bra 	$L__BB8_109;
	ld.shared.f64 	%fd132, [_ZN6thrust24THRUST_300001_SM_1000_NS8cuda_cub4core6detail5shmemE+72];
	ld.shared.u64 	%rd93, [_ZN6thrust24THRUST_300001_SM_1000_NS8cuda_cub4core6detail5shmemE+80];
	abs.f64 	%fd133, %fd318;
	abs.f64 	%fd134, %fd132;
	setp.lt.f64 	%p156, %fd133, %fd134;
	mov.f64 	%fd319, %fd132;
	mov.u64 	%rd319, %rd93;
	@%p156 bra 	$L__BB8_109;
	setp.lt.f64 	%p157, %fd134, %fd133;
	mov.f64 	%fd319, %fd318;
	mov.u64 	%rd319, %rd318;
	@%p157 bra 	$L__BB8_109;
	setp.lt.s64 	%p158, %rd318, %rd93;
	selp.f64 	%fd319, %fd318, %fd132, %p158;
	min.s64 	%rd319, %rd318, %rd93;
$L__BB8_109:
	setp.lt.s32 	%p159, %r3, 161;
	mov.f64 	%fd320, %fd319;
	mov.u64 	%rd320, %rd319;
	@%p159 bra 	$L__BB8_113;
	ld.shared.f64 	%fd137, [_ZN6thrust24THRUST_300001_SM_1000_NS8cuda_cub4core6detail5shmemE+88];
	ld.shared.u64 	%rd96, [_ZN6thrust24THRUST_300001_SM_1000_NS8cuda_cub4core6detail5shmemE+96];
	abs.f64 	%fd138, %fd319;
	abs.f64 	%fd139, %fd137;
	setp.lt.f64 	%p160, %fd138, %fd139;
	mov.f64 	%fd320, %fd137;
	mov.u64 	%rd320, %rd96;
	@%p160 bra 	$L__BB8_113;
	setp.lt.f64 	%p161, %fd139, %fd138;
	mov.f64 	%fd320, %fd319;
	mov.u64 	%rd320, %rd319;
	@%p161 bra 	$L__BB8_113;
	setp.lt.s64 	%p162, %rd319, %rd96;
	selp.f64 	%fd320, %fd319, %fd137, %p162;
	min.s64 	%rd320, %rd319, %rd96;
$L__BB8_113:
	setp.lt.s32 	%p163, %r3, 193;
	mov.f64 	%fd321, %fd320;
	mov.u64 	%rd321, %rd320;
	@%p163 bra 	$L__BB8_117;
	ld.shared.f64 	%fd142, [_ZN6thrust24THRUST_300001_SM_1000_NS8cuda_cub4core6detail5shmemE+104];
	ld.shared.u64 	%rd99, [_ZN6thrust24THRUST_300001_SM_1000_NS8cuda_cub4core6detail5shmemE+112];
	abs.f64 	%fd143, %fd320;
	abs.f64 	%fd144, %fd142;
	setp.lt.f64 	%p164, %fd143, %fd144;
	mov.f64 	%fd321, %fd142;
	mov.u64 	%rd321, %rd99;
	@%p164 bra 	$L__BB8_117;
	setp.lt.f64 	%p165, %fd144, %fd143;
	mov.f64 	%fd321, %fd320;
	mov.u64 	%rd321, %rd320;
	@%p165 bra 	$L__BB8_117;
	setp.lt.s64 	%p166, %rd320, %rd99;
	selp.f64 	%fd321, %fd320, %fd142, %p166;
	min.s64 	%rd321, %rd320, %rd99;
$L__BB8_117:
	setp.lt.s32 	%p167, %r3, 225;
	mov.u64 	%rd355, %rd321;
	mov.f64 	%fd351, %fd321;
	@%p167 bra 	$L__BB8_208;
	ld.shared.f64 	%fd147, [_ZN6thrust24THRUST_300001_SM_1000_NS8cuda_cub4core6detail5shmemE+120];
	ld.shared.u64 	%rd102, [_ZN6thrust24THRUST_300001_SM_1000_NS8cuda_cub4core6detail5shmemE+128];
	abs.f64 	%fd148, %fd321;
	abs.f64 	%fd149, %fd147;
	setp.lt.f64 	%p168, %fd148, %fd149;
	mov.u64 	%rd355, %rd102;
	mov.f64 	%fd351, %fd147;
	@%p168 bra 	$L__BB8_208;
	setp.lt.f64 	%p169, %fd149, %fd148;
	mov.u64 	%rd355, %rd321;
	mov.f64 	%fd351, %fd321;
	@%p169 bra 	$L__BB8_208;
	setp.lt.s64 	%p170, %rd321, %rd102;
	selp.f64 	%fd351, %fd321, %fd147, %p170;
	min.s64 	%rd355, %rd321, %rd102;
	bra.uni 	$L__BB8_208;
$L__BB8_121:
	mov.u32 	%r20, %tid.x;
	add.s64 	%rd104, %rd196, %rd4;
	cvt.u64.u32 	%rd105, %r20;
	add.s64 	%rd201, %rd105, %rd4;
	cvta.to.global.u64 	%rd202, %rd195;
	shl.b64 	%rd203, %rd201, 3;
	add.s64 	%rd204, %rd202, %rd203;
	ld.global.f64 	%fd274, [%rd204];
	add.s32 	%r36, %r20, 256;
	cvt.u64.u32 	%rd205, %r36;
	ld.global.f64 	%fd275, [%rd204+2048];
	add.s32 	%r37, %r20, 512;
	cvt.u64.u32 	%rd206, %r37;
	ld.global.f64 	%fd276, [%rd204+4096];
	add.s32 	%r38, %r20, 768;
	cvt.u64.u32 	%rd207, %r38;
	ld.global.f64 	%fd277, [%rd204+6144];
	or.b32  	%r39, %r20, 1024;
	cvt.u64.u32 	%rd106, %r39;
	add.s64 	%rd343, %rd104, %rd106;
	ld.global.f64 	%fd339, [%rd204+8192];
	abs.f64 	%fd278, %fd274;
	abs.f64 	%fd279, %fd275;
	setp.geu.f64 	%p2, %fd278, %fd279;
	selp.f64 	%fd280, %fd274, %fd275, %p2;
	selp.b64 	%rd208, %rd105, %rd205, %p2;
	abs.f64 	%fd281, %fd280;
	abs.f64 	%fd282, %fd276;
	setp.geu.f64 	%p3, %fd281, %fd282;
	selp.f64 	%fd283, %fd280, %fd276, %p3;
	selp.b64 	%rd209, %rd208, %rd206, %p3;
	abs.f64 	%fd284, %fd283;
	abs.f64 	%fd285, %fd277;
	setp.geu.f64 	%p4, %fd284, %fd285;
	selp.f64 	%fd152, %fd283, %fd277, %p4;
	selp.b64 	%rd108, %rd209, %rd207, %p4;
	abs.f64 	%fd153, %fd152;
	abs.f64 	%fd154, %fd339;
	setp.lt.f64 	%p5, %fd153, %fd154;
	@%p5 bra 	$L__BB8_123;
	setp.lt.f64 	%p6, %fd154, %fd153;
	setp.lt.u64 	%p7, %rd108, %rd106;
	or.pred  	%p8, %p6, %p7;
	selp.f64 	%fd339, %fd152, %fd339, %p8;
	add.s64 	%rd212, %rd104, %rd108;
	selp.b64 	%rd343, %rd212, %rd343, %p8;
$L__BB8_123:
	setp.le.u64 	%p9, %rd198, %rd5;
	@%p9 bra 	$L__BB8_164;
	setp.ne.s32 	%p10, %r20, 0;
	@%p10 bra 	$L__BB8_126;
	atom.global.add.u64 	%rd213, [%rd1+8], 1280;
	add.s64 	%rd214, %rd213, %rd5;
	st.shared.u64 	[_ZN6thrust24THRUST_300001_SM_1000_NS8cuda_cub4core6detail5shmemE+152], %rd214;
$L__BB8_126:
	bar.sync 	0;
	ld.shared.u64 	%rd331, [_ZN6thrust24THRUST_300001_SM_1000_NS8cuda_cub4core6detail5shmemE+152];
	add.s64 	%rd215, %rd331, 1280;
	setp.gt.s64 	%p11, %rd215, %rd198;
	@%p11 bra 	$L__BB8_141;
	mov.f64 	%fd323, %fd339;
	mov.u64 	%rd324, %rd343;
$L__BB8_128:
	add.s64 	%rd216, %rd331, %rd105;
	cvta.to.global.u64 	%rd217, %rd195;
	shl.b64 	%rd218, %rd216, 3;
	add.s64 	%rd219, %rd217, %rd218;
	add.s64 	%rd325, %rd216, %rd196;
	ld.global.f64 	%fd324, [%rd219];
	add.s64 	%rd326, %rd325, 256;
	ld.global.f64 	%fd325, [%rd219+2048];
	add.s64 	%rd327, %rd325, 512;
	ld.global.f64 	%fd326, [%rd219+4096];
	add.s64 	%rd328, %rd325, 768;
	ld.global.f64 	%fd327, [%rd219+6144];
	add.s64 	%rd343, %rd325, 1024;
	ld.global.f64 	%fd339, [%rd219+8192];
	abs.f64 	%fd163, %fd323;
	abs.f64 	%fd164, %fd324;
	setp.lt.f64 	%p12, %fd163, %fd164;
	@%p12 bra 	$L__BB8_130;
	setp.lt.f64 	%p13, %fd164, %fd163;
	setp.lt.s64 	%p14, %rd324, %rd325;
	or.pred  	%p15, %p13, %p14;
	selp.f64 	%fd324, %fd323, %fd324, %p15;
	selp.b64 	%rd325, %rd324, %rd325, %p15;
$L__BB8_130:
	abs.f64 	%fd167, %fd324;
	abs.f64 	%fd168, %fd325;
	setp.lt.f64 	%p16, %fd167, %fd168;
	@%p16 bra 	$L__BB8_132;
	setp.lt.f64 	%p17, %fd168, %fd167;
	setp.lt.s64 	%p18, %rd325, %rd326;
	or.pred  	%p19, %p17, %p18;
	selp.f64 	%fd325, %fd324, %fd325, %p19;
	selp.b64 	%rd326, %rd325, %rd326, %p19;
$L__BB8_132:
	abs.f64 	%fd171, %fd325;
	abs.f64 	%fd172, %fd326;
	setp.lt.f64 	%p20, %fd171, %fd172;
	@%p20 bra 	$L__BB8_134;
	setp.lt.f64 	%p21, %fd172, %fd171;
	setp.lt.s64 	%p22, %rd326, %rd327;
	or.pred  	%p23, %p21, %p22;
	selp.f64 	%fd326, %fd325, %fd326, %p23;
	selp.b64 	%rd327, %rd326, %rd327, %p23;
$L__BB8_134:
	abs.f64 	%fd175, %fd326;
	abs.f64 	%fd176, %fd327;
	setp.lt.f64 	%p24, %fd175, %fd176;
	@%p24 bra 	$L__BB8_136;
	setp.lt.f64 	%p25, %fd176, %fd175;
	setp.lt.s64 	%p26, %rd327, %rd328;
	or.pred  	%p27, %p25, %p26;
	selp.f64 	%fd327, %fd326, %fd327, %p27;
	selp.b64 	%rd328, %rd327, %rd328, %p27;
$L__BB8_136:
	abs.f64 	%fd179, %fd327;
	abs.f64 	%fd180, %fd339;
	setp.lt.f64 	%p28, %fd179, %fd180;
	@%p28 bra 	$L__BB8_138;
	setp.lt.f64 	%p29, %fd180, %fd179;
	setp.lt.s64 	%p30, %rd328, %rd343;
	or.pred  	%p31, %p29, %p30;
	selp.f64 	%fd339, %fd327, %fd339, %p31;
	selp.b64 	%rd343, %rd328, %rd343, %p31;
$L__BB8_138:
	setp.ne.s32 	%p32, %r20, 0;
	bar.sync 	0;
	@%p32 bra 	$L__BB8_140;
	atom.global.add.u64 	%rd220, [%rd1+8], 1280;
	add.s64 	%rd221, %rd220, %rd5;
	st.shared.u64 	[_ZN6thrust24THRUST_300001_SM_1000_NS8cuda_cub4core6detail5shmemE+152], %rd221;
$L__BB8_140:
	bar.sync 	0;
	ld.shared.u64 	%rd331, [_ZN6thrust24THRUST_300001_SM_1000_NS8cuda_cub4core6detail5shmemE+152];
	add.s64 	%rd222, %rd331, 1280;
	setp.le.s64 	%p33, %rd222, %rd198;
	mov.f64 	%fd323, %fd339;
	mov.u64 	%rd324, %rd343;
	@%p33 bra 	$L__BB8_128;
$L__BB8_141:
	setp.le.s64 	%p34, %rd198, %rd331;
	@%p34 bra 	$L__BB8_164;
	cvt.u32.u64 	%r40, %rd331;
	cvt.u32.u64 	%r41, %rd198;
	sub.s32 	%r21, %r41, %r40;
	setp.ge.s32 	%p35, %r20, %r21;
	@%p35 bra 	$L__BB8_164;
	cvta.to.global.u64 	%rd132, %rd195;
	not.b32 	%r43, %r20;
	add.s32 	%r44, %r43, %r41;
	sub.s32 	%r22, %r44, %r40;
	and.b32  	%r46, %r22, 768;
	setp.eq.s32 	%p36, %r46, 768;
	mov.u32 	%r397, %r20;
	@%p36 bra 	$L__BB8_149;
	add.s64 	%rd224, %rd331, %rd105;
	add.s64 	%rd333, %rd224, %rd196;
	shl.b64 	%rd225, %rd224, 3;
	add.s64 	%rd332, %rd132, %rd225;
	shr.u32 	%r47, %r22, 8;
	add.s32 	%r48, %r47, 1;
	and.b32  	%r49, %r48, 3;
	neg.s32 	%r395, %r49;
	mov.u32 	%r397, %r20;
$L__BB8_145:
	.pragma "nounroll";
	mov.u64 	%rd137, %rd343;
	mov.f64 	%fd184, %fd339;
	ld.global.f64 	%fd185, [%rd332];
	abs.f64 	%fd186, %fd184;
	abs.f64 	%fd187, %fd185;
	setp.lt.f64 	%p37, %fd186, %fd187;
	mov.f64 	%fd339, %fd185;
	mov.u64 	%rd343, %rd333;
	@%p37 bra 	$L__BB8_148;
	setp.lt.f64 	%p38, %fd187, %fd186;
	mov.f64 	%fd339, %fd184;
	mov.u64 	%rd343, %rd137;
	@%p38 bra 	$L__BB8_148;
	setp.lt.s64 	%p39, %rd137, %rd333;
	selp.f64 	%fd339, %fd184, %fd185, %p39;
	min.s64 	%rd343, %rd137, %rd333;
$L__BB8_148:
	add.s32 	%r397, %r397, 256;
	add.s64 	%rd333, %rd333, 256;
	add.s64 	%rd332, %rd332, 2048;
	add.s32 	%r395, %r395, 1;
	setp.ne.s32 	%p40, %r395, 0;
	@%p40 bra 	$L__BB8_145;
$L__BB8_149:
	setp.lt.u32 	%p41, %r22, 768;
	@%p41 bra 	$L__BB8_164;
	add.s32 	%r398, %r397, 512;
$L__BB8_151:
	mov.u32 	%r30, %r398;
	add.s32 	%r50, %r30, -512;
	cvt.u64.u32 	%rd226, %r50;
	add.s64 	%rd227, %rd331, %rd226;
	shl.b64 	%rd228, %rd227, 3;
	add.s64 	%rd145, %rd132, %rd228;
	add.s64 	%rd146, %rd227, %rd196;
	ld.global.f64 	%fd193, [%rd145];
	abs.f64 	%fd194, %fd339;
	abs.f64 	%fd195, %fd193;
	setp.lt.f64 	%p42, %fd194, %fd195;
	mov.f64 	%fd335, %fd193;
	mov.u64 	%rd339, %rd146;
	@%p42 bra 	$L__BB8_154;
	setp.lt.f64 	%p43, %fd195, %fd194;
	mov.f64 	%fd335, %fd339;
	mov.u64 	%rd339, %rd343;
	@%p43 bra 	$L__BB8_154;
	setp.lt.s64 	%p44, %rd343, %rd146;
	selp.f64 	%fd335, %fd339, %fd193, %p44;
	min.s64 	%rd339, %rd343, %rd146;
$L__BB8_154:
	add.s32 	%r51, %r30, -256;
	cvt.u64.u32 	%rd229, %r51;
	add.s64 	%rd230, %rd331, %rd229;
	add.s64 	%rd149, %rd230, %rd196;
	ld.global.f64 	%fd198, [%rd145+2048];
	abs.f64 	%fd199, %fd335;
	abs.f64 	%fd200, %fd198;
	setp.lt.f64 	%p45, %fd199, %fd200;
	mov.f64 	%fd336, %fd198;
	mov.u64 	%rd340, %rd149;
	@%p45 bra 	$L__BB8_157;
	setp.lt.f64 	%p46, %fd200, %fd199;
	mov.f64 	%fd336, %fd335;
	mov.u64 	%rd340, %rd339;
	@%p46 bra 	$L__BB8_157;
	setp.lt.s64 	%p47, %rd339, %rd149;
	selp.f64 	%fd336, %fd335, %fd198, %p47;
	min.s64 	%rd340, %rd339, %rd149;
$L__BB8_157:
	cvt.u64.u32 	%rd231, %r30;
	add.s64 	%rd232, %rd331, %rd231;
	add.s64 	%rd152, %rd232, %rd196;
	ld.global.f64 	%fd203, [%rd145+4096];
	abs.f64 	%fd204, %fd336;
	abs.f64 	%fd205, %fd203;
	setp.lt.f64 	%p48, %fd204, %fd205;
	mov.f64 	%fd337, %fd203;
	mov.u64 	%rd341, %rd152;
	@%p48 bra 	$L__BB8_160;
	setp.lt.f64 	%p49, %fd205, %fd204;
	mov.f64 	%fd337, %fd336;
	mov.u64 	%rd341, %rd340;
	@%p49 bra 	$L__BB8_160;
	setp.lt.s64 	%p50, %rd340, %rd152;
	selp.f64 	%fd337, %fd336, %fd203, %p50;
	min.s64 	%rd341, %rd340, %rd152;
$L__BB8_160:
	add.s32 	%r52, %r30, 256;
	cvt.u64.u32 	%rd233, %r52;
	add.s64 	%rd234, %rd331, %rd233;
	add.s64 	%rd155, %rd234, %rd196;
	ld.global.f64 	%fd208, [%rd145+6144];
	abs.f64 	%fd209, %fd337;
	abs.f64 	%fd210, %fd208;
	setp.lt.f64 	%p51, %fd209, %fd210;
	mov.f64 	%fd339, %fd208;
	mov.u64 	%rd343, %rd155;
	@%p51 bra 	$L__BB8_163;
	setp.lt.f64 	%p52, %fd210, %fd209;
	mov.f64 	%fd339, %fd337;
	mov.u64 	%rd343, %rd341;
	@%p52 bra 	$L__BB8_163;
	setp.lt.s64 	%p53, %rd341, %rd155;
	selp.f64 	%fd339, %fd337, %fd208, %p53;
	min.s64 	%rd343, %rd341, %rd155;
$L__BB8_163:
	add.s32 	%r398, %r30, 1024;
	add.s32 	%r53, %r30, 512;
	setp.lt.s32 	%p54, %r53, %r21;
	@%p54 bra 	$L__BB8_151;
$L__BB8_164:
	// begin inline asm
	mov.u32 %r54, %laneid;
	// end inline asm
	mov.b64 	%rd235, %fd339;
	mov.b64 	{%r56, %r61}, %rd235;
	mov.b32 	%r72, 1;
	mov.b32 	%r73, 31;
	mov.b32 	%r74, -1;
	// begin inline asm
	shfl.sync.down.b32 %r55, %r56, %r72, %r73, %r74;
	// end inline asm
	// begin inline asm
	shfl.sync.down.b32 %r60, %r61, %r72, %r73, %r74;
	// end inline asm
	mov.b64 	%rd236, {%r55, %r60};
	mov.b64 	%fd214, %rd236;
	mov.b64 	{%r66, %r71}, %rd343;
	// begin inline asm
	shfl.sync.down.b32 %r65, %r66, %r72, %r73, %r74;
	// end inline asm
	// begin inline asm
	shfl.sync.down.b32 %r70, %r71, %r72, %r73, %r74;
	// end inline asm
	mov.b64 	%rd159, {%r65, %r70};
	setp.gt.s32 	%p55, %r54, 30;
	mov.f64 	%fd340, %fd339;
	mov.u64 	%rd344, %rd343;
	@%p55 bra 	$L__BB8_168;
	abs.f64 	%fd215, %fd339;
	abs.f64 	%fd216, %fd214;
	setp.lt.f64 	%p56, %fd215, %fd216;
	mov.f64 	%fd340, %fd214;
	mov.u64 	%rd344, %rd159;
	@%p56 bra 	$L__BB8_168;
	setp.lt.f64 	%p57, %fd216, %fd215;
	mov.f64 	%fd340, %fd339;
	mov.u64 	%rd344, %rd343;
	@%p57 bra 	$L__BB8_168;
	setp.lt.s64 	%p58, %rd343, %rd159;
	selp.f64 	%fd340, %fd339, %fd214, %p58;
	min.s64 	%rd344, %rd343, %rd159;
$L__BB8_168:
	mov.b64 	%rd237, %fd340;
	mov.b64 	{%r76, %r81}, %rd237;
	mov.b32 	%r92, 2;
	mov.b32 	%r93, 31;
	mov.b32 	%r94, -1;
	// begin inline asm
	shfl.sync.down.b32 %r75, %r76, %r92, %r93, %r94;
	// end inline asm
	// begin inline asm
	shfl.sync.down.b32 %r80, %r81, %r92, %r93, %r94;
	// end inline asm
	mov.b64 	%rd238, {%r75, %r80};
	mov.b64 	%fd219, %rd238;
	mov.b64 	{%r86, %r91}, %rd344;
	// begin inline asm
	shfl.sync.down.b32 %r85, %r86, %r92, %r93, %r94;
	// end inline asm
	// begin inline asm
	shfl.sync.down.b32 %r90, %r91, %r92, %r93, %r94;
	// end inline asm
	mov.b64 	%rd162, {%r85, %r90};
	setp.gt.s32 	%p59, %r54, 29;
	mov.f64 	%fd341, %fd340;
	mov.u64 	%rd345, %rd344;
	@%p59 bra 	$L__BB8_172;
	abs.f64 	%fd220, %fd340;
	abs.f64 	%fd221, %fd219;
	setp.lt.f64 	%p60, %fd220, %fd221;
	mov.f64 	%fd341, %fd219;
	mov.u64 	%rd345, %rd162;
	@%p60 bra 	$L__BB8_172;
	setp.lt.f64 	%p61, %fd221, %fd220;
	mov.f64 	%fd341, %fd340;
	mov.u64 	%rd345, %rd344;
	@%p61 bra 	$L__BB8_172;
	setp.lt.s64 	%p62, %rd344, %rd162;
	selp.f64 	%fd341, %fd340, %fd219, %p62;
	min.s64 	%rd345, %rd344, %rd162;
$L__BB8_172:
	mov.b64 	%rd239, %fd341;
	mov.b64 	{%r96, %r101}, %rd239;
	mov.b32 	%r112, 4;
	mov.b32 	%r113, 31;
	mov.b32 	%r114, -1;
	// begin inline asm
	shfl.sync.down.b32 %r95, %r96, %r112, %r113, %r114;
	// end inline asm
	// begin inline asm
	shfl.sync.down.b32 %r100, %r101, %r112, %r113, %r114;
	// end inline asm
	mov.b64 	%rd240, {%r95, %r100};
	mov.b64 	%fd224, %rd240;
	mov.b64 	{%r106, %r111}, %rd345;
	// begin inline asm
	shfl.sync.down.b32 %r105, %r106, %r112, %r113, %r114;
	// end inline asm
	// begin inline asm
	shfl.sync.down.b32 %r110, %r111, %r112, %r113, %r114;
	// end inline asm
	mov.b64 	%rd165, {%r105, %r110};
	setp.gt.s32 	%p63, %r54, 27;
	mov.f64 	%fd342, %fd341;
	mov.u64 	%rd346, %rd345;
	@%p63 bra 	$L__BB8_176;
	abs.f64 	%fd225, %fd341;
	abs.f64 	%fd226, %fd224;
	setp.lt.f64 	%p64, %fd225, %fd226;
	mov.f64 	%fd342, %fd224;
	mov.u64 	%rd346, %rd165;
	@%p64 bra 	$L__BB8_176;
	setp.lt.f64 	%p65, %fd226, %fd225;
	mov.f64 	%fd342, %fd341;
	mov.u64 	%rd346, %rd345;
	@%p65 bra 	$L__BB8_176;
	setp.lt.s64 	%p66, %rd345, %rd165;
	selp.f64 	%fd342, %fd341, %fd224, %p66;
	min.s64 	%rd346, %rd345, %rd165;
$L__BB8_176:
	mov.b64 	%rd241, %fd342;
	mov.b64 	{%r116, %r121}, %rd241;
	mov.b32 	%r132, 8;
	mov.b32 	%r133, 31;
	mov.b32 	%r134, -1;
	// begin inline asm
	shfl.sync.down.b32 %r115, %r116, %r132, %r133, %r134;
	// end inline asm
	// begin inline asm
	shfl.sync.down.b32 %r120, %r121, %r132, %r133, %r134;
	// end inline asm
	mov.b64 	%rd242, {%r115, %r120};
	mov.b64 	%fd229, %rd242;
	mov.b64 	{%r126, %r131}, %rd346;
	// begin inline asm
	shfl.sync.down.b32 %r125, %r126, %r132, %r133, %r134;
	// end inline asm
	// begin inline asm
	shfl.sync.down.b32 %r130, %r131, %r132, %r133, %r134;
	// end inline asm
	mov.b64 	%rd168, {%r125, %r130};
	setp.gt.s32 	%p67, %r54, 23;
	mov.f64 	%fd343, %fd342;
	mov.u64 	%rd347, %rd346;
	@%p67 bra 	$L__BB8_180;
	abs.f64 	%fd230, %fd342;
	abs.f64 	%fd231, %fd229;
	setp.lt.f64 	%p68, %fd230, %fd231;
	mov.f64 	%fd343, %fd229;
	mov.u64 	%rd347, %rd168;
	@%p68 bra 	$L__BB8_180;
	setp.lt.f64 	%p69, %fd231, %fd230;
	mov.f64 	%fd343, %fd342;
	mov.u64 	%rd347, %rd346;
	@%p69 bra 	$L__BB8_180;
	setp.lt.s64 	%p70, %rd346, %rd168;
	selp.f64 	%fd343, %fd342, %fd229, %p70;
	min.s64 	%rd347, %rd346, %rd168;
$L__BB8_180:
	mov.b64 	%rd243, %fd343;
	mov.b64 	{%r136, %r141}, %rd243;
	mov.b32 	%r152, 16;
	mov.b32 	%r153, 31;
	mov.b32 	%r154, -1;
	// begin inline asm
	shfl.sync.down.b32 %r135, %r136, %r152, %r153, %r154;
	// end inline asm
	// begin inline asm
	shfl.sync.down.b32 %r140, %r141, %r152, %r153, %r154;
	// end inline asm
	mov.b64 	%rd244, {%r135, %r140};
	mov.b64 	%fd234, %rd244;
	mov.b64 	{%r146, %r151}, %rd347;
	// begin inline asm
	shfl.sync.down.b32 %r145, %r146, %r152, %r153, %r154;
	// end inline asm
	// begin inline asm
	shfl.sync.down.b32 %r150, %r151, %r152, %r153, %r154;
	// end inline asm
	mov.b64 	%rd171, {%r145, %r150};
	setp.gt.s32 	%p71, %r54, 15;
	mov.f64 	%fd351, %fd343;
	mov.u64 	%rd355, %rd347;
	@%p71 bra 	$L__BB8_184;
	abs.f64 	%fd235, %fd343;
	abs.f64 	%fd236, %fd234;
	setp.lt.f64 	%p72, %fd235, %fd236;
	mov.f64 	%fd351, %fd234;
	mov.u64 	%rd355, %rd171;
	@%p72 bra 	$L__BB8_184;
	setp.lt.f64 	%p73, %fd236, %fd235;
	mov.f64 	%fd351, %fd343;
	mov.u64 	%rd355, %rd347;
	@%p73 bra 	$L__BB8_184;
	setp.lt.s64 	%p74, %rd347, %rd171;
	selp.f64 	%fd351, %fd343, %fd234, %p74;
	min.s64 	%rd355, %rd347, %rd171;
$L__BB8_184:
	setp.ne.s32 	%p75, %r54, 0;
	@%p75 bra 	$L__BB8_186;
	shr.u32 	%r155, %r20, 1;
	and.b32  	%r156, %r155, 496;
	mov.u32 	%r157, _ZN6thrust24THRUST_300001_SM_1000_NS8cuda_cub4core6detail5shmemE;
	add.s32 	%r158, %r157, %r156;
	st.shared.f64 	[%r158+8], %fd351;
	st.shared.u64 	[%r158+16], %rd355;
$L__BB8_186:
	bar.sync 	0;
	setp.ne.s32 	%p76, %r20, 0;
	@%p76 bra 	$L__BB8_208;
	ld.shared.f64 	%fd239, [_ZN6thrust24THRUST_300001_SM_1000_NS8cuda_cub4core6detail5shmemE+24];
	ld.shared.u64 	%rd174, [_ZN6thrust24THRUST_300001_SM_1000_NS8cuda_cub4core6detail5shmemE+32];
	abs.f64 	%fd240, %fd351;
	abs.f64 	%fd241, %fd239;
	setp.lt.f64 	%p77, %fd240, %fd241;
	mov.f64 	%fd345, %fd239;
	mov.u64 	%rd349, %rd174;
	@%p77 bra 	$L__BB8_190;
	setp.lt.f64 	%p78, %fd241, %fd240;
	mov.f64 	%fd345, %fd351;
	mov.u64 	%rd349, %rd355;
	@%p78 bra 	$L__BB8_190;
	setp.lt.s64 	%p79, %rd355, %rd174;
	selp.f64 	%fd345, %fd351, %fd239, %p79;
	min.s64 	%rd349, %rd355, %rd174;
$L__BB8_190:
	ld.shared.f64 	%fd244, [_ZN6thrust24THRUST_300001_SM_1000_NS8cuda_cub4core6detail5shmemE+40];
	ld.shared.u64 	%rd177, [_ZN6thrust24THRUST_300001_SM_1000_NS8cuda_cub4core6detail5shmemE+48];
	abs.f64 	%fd245, %fd345;
	abs.f64 	%fd246, %fd244;
	setp.lt.f64 	%p80, %fd245, %fd246;
	mov.f64 	%fd346, %fd244;
	mov.u64 	%rd350, %rd177;
	@%p80 bra 	$L__BB8_193;
	setp.lt.f64 	%p81, %fd246, %fd245;
	mov.f64 	%fd346, %fd345;
	mov.u64 	%rd350, %rd349;
	@%p81 bra 	$L__BB8_193;
	setp.lt.s64 	%p82, %rd349, %rd177;
	selp.f64 	%fd346, %fd345, %fd244, %p82;
	min.s64 	%rd350, %rd349, %rd177;
$L__BB8_193:
	ld.shared.f64 	%fd249, [_ZN6thrust24THRUST_300001_SM_1000_NS8cuda_cub4core6detail5shmemE+56];
	ld.shared.u64 	%rd180, [_ZN6thrust24THRUST_300001_SM_1000_NS8cuda_cub4core6detail5shmemE+64];
	abs.f64 	%fd250, %fd346;
	abs.f64 	%fd251, %fd249;
	setp.lt.f64 	%p83, %fd250, %fd251;
	mov.f64 	%fd347, %fd249;
	mov.u64 	%rd351, %rd180;
	@%p83 bra 	$L__BB8_196;
	setp.lt.f64 	%p84, %fd251, %fd250;
	mov.f64 	%fd347, %fd346;
	mov.u64 	%rd351, %rd350;
	@%p84 bra 	$L__BB8_196;
	setp.lt.s64 	%p85, %rd350, %rd180;
	selp.f64 	%fd347, %fd346, %fd249, %p85;
	min.s64 	%rd351, %rd350, %rd180;
$L__BB8_196:
	ld.shared.f64 	%fd254, [_ZN6thrust24THRUST_300001_SM_1000_NS8cuda_cub4core6detail5shmemE+72];
	ld.shared.u64 	%rd183, [_ZN6thrust24THRUST_300001_SM_1000_NS8cuda_cub4core6detail5shmemE+80];
	abs.f64 	%fd255, %fd347;
	abs.f64 	%fd256, %fd254;
	setp.lt.f64 	%p86, %fd255, %fd256;
	mov.f64 	%fd348, %fd254;
	mov.u64 	%rd352, %rd183;
	@%p86 bra 	$L__BB8_199;
	setp.lt.f64 	%p87, %fd256, %fd255;
	mov.f64 	%fd348, %fd347;
	mov.u64 	%rd352, %rd351;
	@%p87 bra 	$L__BB8_199;
	setp.lt.s64 	%p88, %rd351, %rd183;
	selp.f64 	%fd348, %fd347, %fd254, %p88;
	min.s64 	%rd352, %rd351, %rd183;
$L__BB8_199:
	ld.shared.f64 	%fd259, [_ZN6thrust24THRUST_300001_SM_1000_NS8cuda_cub4core6detail5shmemE+88];
	ld.shared.u64 	%rd186, [_ZN6thrust24THRUST_300001_SM_1000_NS8cuda_cub4core6detail5shmemE+96];
	abs.f64 	%fd260, %fd348;
	abs.f64 	%fd261, %fd259;
	setp.lt.f64 	%p89, %fd260, %fd261;
	mov.f64 	%fd349, %fd259;
	mov.u64 	%rd353, %rd186;
	@%p89 bra 	$L__BB8_202;
	setp.lt.f64 	%p90, %fd261, %fd260;
	mov.f64 	%fd349, %fd348;
	mov.u64 	%rd353, %rd352;
	@%p90 bra 	$L__BB8_202;
	setp.lt.s64 	%p91, %rd352, %rd186;
	selp.f64 	%fd349, %fd348, %fd259, %p91;
	min.s64 	%rd353, %rd352, %rd186;
$L__BB8_202:
	ld.shared.f64 	%fd264, [_ZN6thrust24THRUST_300001_SM_1000_NS8cuda_cub4core6detail5shmemE+104];
	ld.shared.u64 	%rd189, [_ZN6thrust24THRUST_300001_SM_1000_NS8cuda_cub4core6detail5shmemE+112];
	abs.f64 	%fd265, %fd349;
	abs.f64 	%fd266, %fd264;
	setp.lt.f64 	%p92, %fd265, %fd266;
	mov.f64 	%fd350, %fd264;
	mov.u64 	%rd354, %rd189;
	@%p92 bra 	$L__BB8_205;
	setp.lt.f64 	%p93, %fd266, %fd265;
	mov.f64 	%fd350, %fd349;
	mov.u64 	%rd354, %rd353;
	@%p93 bra 	$L__BB8_205;
	setp.lt.s64 	%p94, %rd353, %rd189;
	selp.f64 	%fd350, %fd349, %fd264, %p94;
	min.s64 	%rd354, %rd353, %rd189;
$L__BB8_205:
	ld.shared.f64 	%fd269, [_ZN6thrust24THRUST_300001_SM_1000_NS8cuda_cub4core6detail5shmemE+120];
	ld.shared.u64 	%rd192, [_ZN6thrust24THRUST_300001_SM_1000_NS8cuda_cub4core6detail5shmemE+128];
	abs.f64 	%fd270, %fd350;
	abs.f64 	%fd271, %fd269;
	setp.lt.f64 	%p95, %fd270, %fd271;
	mov.u64 	%rd355, %rd192;
	mov.f64 	%fd351, %fd269;
	@%p95 bra 	$L__BB8_208;
	setp.lt.f64 	%p96, %fd271, %fd270;
	mov.u64 	%rd355, %rd354;
	mov.f64 	%fd351, %fd350;
	@%p96 bra 	$L__BB8_208;
	setp.lt.s64 	%p97, %rd354, %rd192;
	selp.f64 	%fd351, %fd350, %fd269, %p97;
	min.s64 	%rd355, %rd354, %rd192;
$L__BB8_208:
	mov.u32 	%r389, %tid.x;
	setp.ne.s32 	%p214, %r389, 0;
	@%p214 bra 	$L__BB8_210;
	ld.param.u64 	%rd286, [_ZN6thrust24THRUST_300001_SM_1000_NS8cuda_cub4core6detail13_kernel_agentINS1_8__reduce11ReduceAgentINS0_12zip_iteratorIN4cuda3std3__45tupleIJNS0_10device_ptrIdEENS0_17counting_iteratorIlNS0_11use_defaultESF_SF_EEEEEEEPNSB_IJdlEEESJ_lNS1_9__extrema9arg_max_fIdl11_comparatorEEEEJSI_SK_lN3cub18CUB_300001_SM_100013GridEvenShareIlEENSR_9GridQueueIyEESO_EEEvDpT0__param_1];
	cvta.to.global.u64 	%rd283, %rd286;
	mul.wide.u32 	%rd284, %r1, 16;
	add.s64 	%rd285, %rd283, %rd284;
	st.global.f64 	[%rd285], %fd351;
	st.global.u64 	[%rd285+8], %rd355;
$L__BB8_210:
	ret;

}
	// .globl	_ZN6thrust24THRUST_300001_SM_1000_NS8cuda_cub4core6detail13_kernel_agentINS1_8__reduce10DrainAgentIlEEJN3cub18CUB_300001_SM_10009GridQueueIyEElEEEvDpT0_
.visible .entry _ZN6thrust24THRUST_300001_SM_1000_NS8cuda_cub4core6detail13_kernel_agentINS1_8__reduce10DrainAgentIlEEJN3cub18CUB_300001_SM_10009GridQueueIyEElEEEvDpT0_(
	.param .align 8 .b8 _ZN6thrust24THRUST_300001_SM_1000_NS8cuda_cub4core6detail13_kernel_agentINS1_8__reduce10DrainAgentIlEEJN3cub18CUB_300001_SM_10009GridQueueIyEElEEEvDpT0__param_0[8],
	.param .u64 _ZN6thrust24THRUST_300001_SM_1000_NS8cuda_cub4core6detail13_kernel_agentINS1_8__reduce10DrainAgentIlEEJN3cub18CUB_300001_SM_10009GridQueueIyEElEEEvDpT0__param_1
)
.maxntid 1
{
	.reg .b64 	%rd<5>;

	ld.param.u64 	%rd1, [_ZN6thrust24THRUST_300001_SM_1000_NS8cuda_cub4core6detail13_kernel_agentINS1_8__reduce10DrainAgentIlEEJN3cub18CUB_300001_SM_10009GridQueueIyEElEEEvDpT0__param_0];
	ld.param.u64 	%rd2, [_ZN6thrust24THRUST_300001_SM_1000_NS8cuda_cub4core6detail13_kernel_agentINS1_8__reduce10DrainAgentIlEEJN3cub18CUB_300001_SM_10009GridQueueIyEElEEEvDpT0__param_1];
	cvta.to.global.u64 	%rd3, %rd1;
	st.global.u64 	[%rd3], %rd2;
	mov.b64 	%rd4, 0;
	st.global.u64 	[%rd3+8], %rd4;
	ret;

}
	// .globl	_ZN6thrust24THRUST_300001_SM_1000_NS8cuda_cub4core6detail13_kernel_agentINS1_8__reduce11ReduceAgentIPN4cuda3std3__45tupleIJdlEEESC_SB_lNS1_9__extrema9arg_max_fIdl11_comparatorEEEEJSC_SC_iSG_EEEvDpT0_
.visible .entry _ZN6thrust24THRUST_300001_SM_1000_NS8cuda_cub4core6detail13_kernel_agentINS1_8__reduce11ReduceAgentIPN4cuda3std3__45tupleIJdlEEESC_SB_lNS1_9__extrema9arg_max_fIdl11_comparatorEEEEJSC_SC_iSG_EEEvDpT0_(
	.param .u64 .ptr .align 1 _ZN6thrust24THRUST_300001_SM_1000_NS8cuda_cub4core6detail13_kernel_agentINS1_8__reduce11ReduceAgentIPN4cuda3std3__45tupleIJdlEEESC_SB_lNS1_9__extrema9arg_max_fIdl11_comparatorEEEEJSC_SC_iSG_EEEvDpT0__param_0,
	.param .u64 .ptr .align 1 _ZN6thrust24THRUST_300001_SM_1000_NS8cuda_cub4core6detail13_kernel_agentINS1_8__reduce11ReduceAgentIPN4cuda3std3__45tupleIJdlEEESC_SB_lNS1_9__extrema9arg_max_fIdl11_comparatorEEEEJSC_SC_iSG_EEEvDpT0__param_1,
	.param .u32 _ZN6thrust24THRUST_300001_SM_1000_NS8cuda_cub4core6detail13_kernel_agentINS1_8__reduce11ReduceAgentIPN4cuda3std3__45tupleIJdlEEESC_SB_lNS1_9__extrema9arg_max_fIdl11_comparatorEEEEJSC_SC_iSG_EEEvDpT0__param_2,
	.param .align 1 .b8 _ZN6thrust24THRUST_300001_SM_1000_NS8cuda_cub4core6detail13_kernel_agentINS1_8__reduce11ReduceAgentIPN4cuda3std3__45tupleIJdlEEESC_SB_lNS1_9__extrema9arg_max_fIdl11_comparatorEEEEJSC_SC_iSG_EEEvDpT0__param_3[1]
)
.maxntid 256
{
	.reg .pred 	%p<264>;
	.reg .b32 	%r<374>;
	.reg .b64 	%rd<509>;
	.reg .b64 	%fd<423>;

	ld.param.u64 	%rd236, [_ZN6thrust24THRUST_300001_SM_1000_NS8cuda_cub4core6detail13_kernel_agentINS1_8__reduce11ReduceAgentIPN4cuda3std3__45tupleIJdlEEESC_SB_lNS1_9__extrema9arg_max_fIdl11_comparatorEEEEJSC_SC_iSG_EEEvDpT0__param_0];
	ld.param.u32 	%r29, [_ZN6thrust24THRUST_300001_SM_1000_NS8cuda_cub4core6detail13_kernel_agentINS1_8__reduce11ReduceAgentIPN4cuda3std3__45tupleIJdlEEESC_SB_lNS1_9__extrema9arg_max_fIdl11_comparatorEEEEJSC_SC_iSG_EEEvDpT0__param_2];
	cvt.s64.s32 	%rd1, %r29;
	setp.eq.s32 	%p1, %r29, 0;
	@%p1 bra 	$L__BB10_234;
	setp.gt.s32 	%p2, %r29, 1279;
	@%p2 bra 	$L__BB10_121;
	mov.u32 	%r1, %tid.x;
	setp.ge.s32 	%p147, %r1, %r29;
	mov.f64 	%fd354, 0d0000000000000000;
	mov.b64 	%rd432, 0;
	mov.u32 	%r368, %r1;
	@%p147 bra 	$L__BB10_4;
	mul.wide.u32 	%rd376, %r1, 16;
	add.s64 	%rd373, %rd236, %rd376;
	// begin inline asm
	ld.global.nc.u64 %rd372, [%rd373];
	// end inline asm
	add.s64 	%rd375, %rd373, 8;
	// begin inline asm
	ld.global.nc.u64 %rd432, [%rd375];
	// end inline asm
	mov.b64 	%fd354, %rd372;
	add.s32 	%r368, %r1, 256;
$L__BB10_4:
	setp.ge.s32 	%p148, %r368, %r29;
	@%p148 bra 	$L__BB10_25;
	not.b32 	%r141, %r368;
	add.s32 	%r4, %r29, %r141;
	and.b32  	%r142, %r4, 768;
	setp.eq.s32 	%p149, %r142, 768;
	@%p149 bra 	$L__BB10_11;
	mul.wide.u32 	%rd378, %r368, 16;
	add.s64 	%rd423, %rd236, %rd378;
	shr.u32 	%r143, %r4, 8;
	add.s32 	%r144, %r143, 1;
	and.b32  	%r145, %r144, 3;
	neg.s32 	%r366, %r145;
$L__BB10_7:
	.pragma "nounroll";
	mov.u64 	%rd6, %rd432;
	mov.f64 	%fd3, %fd354;
	// begin inline asm
	ld.global.nc.u64 %rd379, [%rd423];
	// end inline asm
	add.s64 	%rd382, %rd423, 8;
	// begin inline asm
	ld.global.nc.u64 %rd381, [%rd382];
	// end inline asm
	mov.b64 	%fd4, %rd379;
	abs.f64 	%fd5, %fd3;
	abs.f64 	%fd6, %fd4;
	setp.lt.f64 	%p150, %fd5, %fd6;
	mov.u64 	%rd432, %rd381;
	mov.f64 	%fd354, %fd4;
	@%p150 bra 	$L__BB10_10;
	setp.lt.f64 	%p151, %fd6, %fd5;
	mov.u64 	%rd432, %rd6;
	mov.f64 	%fd354, %fd3;
	@%p151 bra 	$L__BB10_10;
	setp.lt.s64 	%p152, %rd6, %rd381;
	min.s64 	%rd432, %rd6, %rd381;
	selp.f64 	%fd354, %fd3, %fd4, %p152;
$L__BB10_10:
	add.s32 	%r368, %r368, 256;
	add.s64 	%rd423, %rd423, 4096;
	add.s32 	%r366, %r366, 1;
	setp.ne.s32 	%p153, %r366, 0;
	@%p153 bra 	$L__BB10_7;
$L__BB10_11:
	setp.lt.u32 	%p154, %r4, 768;
	@%p154 bra 	$L__BB10_25;
$L__BB10_12:
	mul.wide.s32 	%rd387, %r368, 16;
	add.s64 	%rd384, %rd236, %rd387;
	// begin inline asm
	ld.global.nc.u64 %rd383, [%rd384];
	// end inline asm
	add.s64 	%rd386, %rd384, 8;
	// begin inline asm
	ld.global.nc.u64 %rd385, [%rd386];
	// end inline asm
	mov.b64 	%fd12, %rd383;
	abs.f64 	%fd13, %fd354;
	abs.f64 	%fd14, %fd12;
	setp.lt.f64 	%p155, %fd13, %fd14;
	mov.u64 	%rd429, %rd385;
	mov.f64 	%fd351, %fd12;
	@%p155 bra 	$L__BB10_15;
	setp.lt.f64 	%p156, %fd14, %fd13;
	mov.u64 	%rd429, %rd432;
	mov.f64 	%fd351, %fd354;
	@%p156 bra 	$L__BB10_15;
	setp.lt.s64 	%p157, %rd432, %rd385;
	min.s64 	%rd429, %rd432, %rd385;
	selp.f64 	%fd351, %fd354, %fd12, %p157;
$L__BB10_15:
	add.s64 	%rd389, %rd384, 4096;
	// begin inline asm
	ld.global.nc.u64 %rd388, [%rd389];
	// end inline asm
	add.s64 	%rd391, %rd384, 4104;
	// begin inline asm
	ld.global.nc.u64 %rd390, [%rd391];
	// end inline asm
	mov.b64 	%fd17, %rd388;
	abs.f64 	%fd18, %fd351;
	abs.f64 	%fd19, %fd17;
	setp.lt.f64 	%p158, %fd18, %fd19;
	mov.u64 	%rd430, %rd390;
	mov.f64 	%fd352, %fd17;
	@%p158 bra 	$L__BB10_18;
	setp.lt.f64 	%p159, %fd19, %fd18;
	mov.u64 	%rd430, %rd429;
	mov.f64 	%fd352, %fd351;
	@%p159 bra 	$L__BB10_18;
	setp.lt.s64 	%p160, %rd429, %rd390;
	min.s64 	%rd430, %rd429, %rd390;
	selp.f64 	%fd352, %fd351, %fd17, %p160;
$L__BB10_18:
	add.s64 	%rd393, %rd384, 8192;
	// begin inline asm
	ld.global.nc.u64 %rd392, [%rd393];
	// end inline asm
	add.s64 	%rd395, %rd384, 8200;
	// begin inline asm
	ld.global.nc.u64 %rd394, [%rd395];
	// end inline asm
	mov.b64 	%fd22, %rd392;
	abs.f64 	%fd23, %fd352;
	abs.f64 	%fd24, %fd22;
	setp.lt.f64 	%p161, %fd23, %fd24;
	mov.u64 	%rd431, %rd394;
	mov.f64 	%fd353, %fd22;
	@%p161 bra 	$L__BB10_21;
	setp.lt.f64 	%p162, %fd24, %fd23;
	mov.u64 	%rd431, %rd430;
	mov.f64 	%fd353, %fd352;
	@%p162 bra 	$L__BB10_21;
	setp.lt.s64 	%p163, %rd430, %rd394;
	min.s64 	%rd431, %rd430, %rd394;
	selp.f64 	%fd353, %fd352, %fd22, %p163;
$L__BB10_21:
	add.s64 	%rd397, %rd384, 12288;
	// begin inline asm
	ld.global.nc.u64 %rd396, [%rd397];
	// end inline asm
	add.s64 	%rd399, %rd384, 12296;
	// begin inline asm
	ld.global.nc.u64 %rd398, [%rd399];
	// end inline asm
	mov.b64 	%fd27, %rd396;
	abs.f64 	%fd28, %fd353;
	abs.f64 	%fd29, %fd27;
	setp.lt.f64 	%p164, %fd28, %fd29;
	mov.u64 	%rd432, %rd398;
	mov.f64 	%fd354, %fd27;
	@%p164 bra 	$L__BB10_24;
	setp.lt.f64 	%p165, %fd29, %fd28;
	mov.u64 	%rd432, %rd431;
	mov.f64 	%fd354, %fd353;
	@%p165 bra 	$L__BB10_24;
	setp.lt.s64 	%p166, %rd431, %rd398;
	min.s64 	%rd432, %rd431, %rd398;
	selp.f64 	%fd354, %fd353, %fd27, %p166;
$L__BB10_24:
	add.s32 	%r368, %r368, 1024;
	setp.lt.s32 	%p167, %r368, %r29;
	@%p167 bra 	$L__BB10_12;
$L__BB10_25:
	setp.lt.s32 	%p168, %r29, 256;
	@%p168 bra 	$L__BB10_70;
	// begin inline asm
	mov.u32 %r259, %laneid;
	// end inline asm
	mov.b64 	%rd410, %fd354;
	mov.b64 	{%r261, %r266}, %rd410;
	mov.b32 	%r277, 1;
	mov.b32 	%r278, 31;
	mov.b32 	%r279, -1;
	// begin inline asm
	shfl.sync.down.b32 %r260, %r261, %r277, %r278, %r279;
	// end inline asm
	// begin inline asm
	shfl.sync.down.b32 %r265, %r266, %r277, %r278, %r279;
	// end inline asm
	mov.b64 	%rd411, {%r260, %r265};
	mov.b64 	%fd33, %rd411;
	mov.b64 	{%r271, %r276}, %rd432;
	// begin inline asm
	shfl.sync.down.b32 %r270, %r271, %r277, %r278, %r279;
	// end inline asm
	// begin inline asm
	shfl.sync.down.b32 %r275, %r276, %r277, %r278, %r279;
	// end inline asm
	mov.b64 	%rd28, {%r270, %r275};
	setp.gt.s32 	%p220, %r259, 30;
	mov.u64 	%rd434, %rd432;
	mov.f64 	%fd356, %fd354;
	@%p220 bra 	$L__BB10_30;
	abs.f64 	%fd34, %fd354;
	abs.f64 	%fd35, %fd33;
	setp.lt.f64 	%p221, %fd34, %fd35;
	mov.u64 	%rd434, %rd28;
	mov.f64 	%fd356, %fd33;
	@%p221 bra 	$L__BB10_30;
	setp.lt.f64 	%p222, %fd35, %fd34;
	mov.u64 	%rd434, %rd432;
	mov.f64 	%fd356, %fd354;
	@%p222 bra 	$L__BB10_30;
	setp.lt.s64 	%p223, %rd432, %rd28;
	min.s64 	%rd434, %rd432, %rd28;
	selp.f64 	%fd356, %fd354, %fd33, %p223;
$L__BB10_30:
	mov.b64 	%rd412, %fd356;
	mov.b64 	{%r281, %r286}, %rd412;
	mov.b32 	%r297, 2;
	mov.b32 	%r298, 31;
	mov.b32 	%r299, -1;
	// begin inline asm
	shfl.sync.down.b32 %r280, %r281, %r297, %r298, %r299;
	// end inline asm
	// begin inline asm
	shfl.sync.down.b32 %r285, %r286, %r297, %r298, %r299;
	// end inline asm
	mov.b64 	%rd413, {%r280, %r285};
	mov.b64 	%fd38, %rd413;
	mov.b64 	{%r291, %r296}, %rd434;
	// begin inline asm
	shfl.sync.down.b32 %r290, %r291, %r297, %r298, %r299;
	// end inline asm
	// begin inline asm
	shfl.sync.down.b32 %r295, %r296, %r297, %r298, %r299;
	// end inline asm
	mov.b64 	%rd31, {%r290, %r295};
	setp.gt.s32 	%p224, %r259, 29;
	mov.u64 	%rd435, %rd434;
	mov.f64 	%fd357, %fd356;
	@%p224 bra 	$L__BB10_34;
	abs.f64 	%fd39, %fd356;
	abs.f64 	%fd40, %fd38;
	setp.lt.f64 	%p225, %fd39, %fd40;
	mov.u64 	%rd435, %rd31;
	mov.f64 	%fd357, %fd38;
	@%p225 bra 	$L__BB10_34;
	setp.lt.f64 	%p226, %fd40, %fd39;
	mov.u64 	%rd435, %rd434;
	mov.f64 	%fd357, %fd356;
	@%p226 bra 	$L__BB10_34;
	setp.lt.s64 	%p227, %rd434, %rd31;
	min.s64 	%rd435, %rd434, %rd31;
	selp.f64 	%fd357, %fd356, %fd38, %p227;
$L__BB10_34:
	mov.b64 	%rd414, %fd357;
	mov.b64 	{%r301, %r306}, %rd414;
	mov.b32 	%r317, 4;
	mov.b32 	%r318, 31;
	mov.b32 	%r319, -1;
	// begin inline asm
	shfl.sync.down.b32 %r300, %r301, %r317, %r318, %r319;
	// end inline asm
	// begin inline asm
	shfl.sync.down.b32 %r305, %r306, %r317, %r318, %r319;
	// end inline asm
	mov.b64 	%rd415, {%r300, %r305};
	mov.b64 	%fd43, %rd415;
	mov.b64 	{%r311, %r316}, %rd435;
	// begin inline asm
	shfl.sync.down.b32 %r310, %r311, %r317, %r318, %r319;
	// end inline asm
	// begin inline asm
	shfl.sync.down.b32 %r315, %r316, %r317, %r318, %r319;
	// end inline asm
	mov.b64 	%rd34, {%r310, %r315};
	setp.gt.s32 	%p228, %r259, 27;
	mov.u64 	%rd436, %rd435;
	mov.f64 	%fd358, %fd357;
	@%p228 bra 	$L__BB10_38;
	abs.f64 	%fd44, %fd357;
	abs.f64 	%fd45, %fd43;
	setp.lt.f64 	%p229, %fd44, %fd45;
	mov.u64 	%rd436, %rd34;
	mov.f64 	%fd358, %fd43;
	@%p229 bra 	$L__BB10_38;
	setp.lt.f64 	%p230, %fd45, %fd44;
	mov.u64 	%rd436, %rd435;
	mov.f64 	%fd358, %fd357;
	@%p230 bra 	$L__BB10_38;
	setp.lt.s64 	%p231, %rd435, %rd34;
	min.s64 	%rd436, %rd435, %rd34;
	selp.f64 	%fd358, %fd357, %fd43, %p231;
$L__BB10_38:
	mov.b64 	%rd416, %fd358;
	mov.b64 	{%r321, %r326}, %rd416;
	mov.b32 	%r337, 8;
	mov.b32 	%r338, 31;
	mov.b32 	%r339, -1;
	// begin inline asm
	shfl.sync.down.b32 %r320, %r321, %r337, %r338, %r339;
	// end inline asm
	// begin inline asm
	shfl.sync.down.b32 %r325, %r326, %r337, %r338, %r339;
	// end inline asm
	mov.b64 	%rd417, {%r320, %r325};
	mov.b64 	%fd48, %rd417;
	mov.b64 	{%r331, %r336}, %rd436;
	// begin inline asm
	shfl.sync.down.b32 %r330, %r331, %r337, %r338, %r339;
	// end inline asm
	// begin inline asm
	shfl.sync.down.b32 %r335, %r336, %r337, %r338, %r339;
	// end inline asm
	mov.b64 	%rd37, {%r330, %r335};
	setp.gt.s32 	%p232, %r259, 23;
	mov.u64 	%rd437, %rd436;
	mov.f64 	%fd359, %fd358;
	@%p232 bra 	$L__BB10_42;
	abs.f64 	%fd49, %fd358;
	abs.f64 	%fd50, %fd48;
	setp.lt.f64 	%p233, %fd49, %fd50;
	mov.u64 	%rd437, %rd37;
	mov.f64 	%fd359, %fd48;
	@%p233 bra 	$L__BB10_42;
	setp.lt.f64 	%p234, %fd50, %fd49;
	mov.u64 	%rd437, %rd436;
	mov.f64 	%fd359, %fd358;
	@%p234 bra 	$L__BB10_42;
	setp.lt.s64 	%p235, %rd436, %rd37;
	min.s64 	%rd437, %rd436, %rd37;
	selp.f64 	%fd359, %fd358, %fd48, %p235;
$L__BB10_42:
	mov.b64 	%rd418, %fd359;
	mov.b64 	{%r341, %r346}, %rd418;
	mov.b32 	%r357, 16;
	mov.b32 	%r358, 31;
	mov.b32 	%r359, -1;
	// begin inline asm
	shfl.sync.down.b32 %r340, %r341, %r357, %r358, %r359;
	// end inline asm
	// begin inline asm
	shfl.sync.down.b32 %r345, %r346, %r357, %r358, %r359;
	// end inline asm
	mov.b64 	%rd419, {%r340, %r345};
	mov.b64 	%fd53, %rd419;
	mov.b64 	{%r351, %r356}, %rd437;
	// begin inline asm
	shfl.sync.down.b32 %r350, %r351, %r357, %r358, %r359;
	// end inline asm
	// begin inline asm
	shfl.sync.down.b32 %r355, %r356, %r357, %r358, %r359;
	// end inline asm
	mov.b64 	%rd40, {%r350, %r355};
	setp.gt.s32 	%p236, %r259, 15;
	mov.u64 	%rd508, %rd437;
	mov.f64 	%fd422, %fd359;
	@%p236 bra 	$L__BB10_46;
	abs.f64 	%fd54, %fd359;
	abs.f64 	%fd55, %fd53;
	setp.lt.f64 	%p237, %fd54, %fd55;
	mov.u64 	%rd508, %rd40;
	mov.f64 	%fd422, %fd53;
	@%p237 bra 	$L__BB10_46;
	setp.lt.f64 	%p238, %fd55, %fd54;
	mov.u64 	%rd508, %rd437;
	mov.f64 	%fd422, %fd359;
	@%p238 bra 	$L__BB10_46;
	setp.lt.s64 	%p239, %rd437, %rd40;
	min.s64 	%rd508, %rd437, %rd40;
	selp.f64 	%fd422, %fd359, %fd53, %p239;
$L__BB10_46:
	setp.ne.s32 	%p240, %r259, 0;
	@%p240 bra 	$L__BB10_48;
	shr.u32 	%r360, %r1, 1;
	and.b32  	%r361, %r360, 496;
	mov.u32 	%r362, _ZN6thrust24THRUST_300001_SM_1000_NS8cuda_cub4core6detail5shmemE;
	add.s32 	%r363, %r362, %r361;
	st.shared.f64 	[%r363+8], %fd422;
	st.shared.u64 	[%r363+16], %rd508;
$L__BB10_48:
	bar.sync 	0;
	setp.ne.s32 	%p241, %r1, 0;
	@%p241 bra 	$L__BB10_232;
	ld.shared.f64 	%fd58, [_ZN6thrust24THRUST_300001_SM_1000_NS8cuda_cub4core6detail5shmemE+24];
	ld.shared.u64 	%rd43, [_ZN6thrust24THRUST_300001_SM_1000_NS8cuda_cub4core6detail5shmemE+32];
	abs.f64 	%fd59, %fd422;
	abs.f64 	%fd60, %fd58;
	setp.lt.f64 	%p242, %fd59, %fd60;
	mov.u64 	%rd439, %rd43;
	mov.f64 	%fd361, %fd58;
	@%p242 bra 	$L__BB10_52;
	setp.lt.f64 	%p243, %fd60, %fd59;
	mov.u64 	%rd439, %rd508;
	mov.f64 	%fd361, %fd422;
	@%p243 bra 	$L__BB10_52;
	setp.lt.s64 	%p244, %rd508, %rd43;
	min.s64 	%rd439, %rd508, %rd43;
	selp.f64 	%fd361, %fd422, %fd58, %p244;
$L__BB10_52:
	ld.shared.f64 	%fd63, [_ZN6thrust24THRUST_300001_SM_1000_NS8cuda_cub4core6detail5shmemE+40];
	ld.shared.u64 	%rd46, [_ZN6thrust24THRUST_300001_SM_1000_NS8cuda_cub4core6detail5shmemE+48];
	abs.f64 	%fd64, %fd361;
	abs.f64 	%fd65, %fd63;
	setp.lt.f64 	%p245, %fd64, %fd65;
	mov.u64 	%rd440, %rd46;
	mov.f64 	%fd362, %fd63;
	@%p245 bra 	$L__BB10_55;
	setp.lt.f64 	%p246, %fd65, %fd64;
	mov.u64 	%rd440, %rd439;
	mov.f64 	%fd362, %fd361;
	@%p246 bra 	$L__BB10_55;
	setp.lt.s64 	%p247, %rd439, %rd46;
	min.s64 	%rd440, %rd439, %rd46;
	selp.f64 	%fd362, %fd361, %fd63, %p247;
$L__BB10_55:
	ld.shared.f64 	%fd68, [_ZN6thrust24THRUST_300001_SM_1000_NS8cuda_cub4core6detail5shmemE+56];
	ld.shared.u64 	%rd49, [_ZN6thrust24THRUST_300001_SM_1000_NS8cuda_cub4core6detail5shmemE+64];
	abs.f64 	%fd69, %fd362;
	abs.f64 	%fd70, %fd68;
	setp.lt.f64 	%p248, %fd69, %fd70;
	mov.u64 	%rd441, %rd49;
	mov.f64 	%fd363, %fd68;
	@%p248 bra 	$L__BB10_58;
	setp.lt.f64 	%p249, %fd70, %fd69;
	mov.u64 	%rd441, %rd440;
	mov.f64 	%fd363, %fd362;
	@%p249 bra 	$L__BB10_58;
	setp.lt.s64 	%p250, %rd440, %rd49;
	min.s64 	%rd441, %rd440, %rd49;
	selp.f64 	%fd363, %fd362, %fd68, %p250;
$L__BB10_58:
	ld.shared.f64 	%fd73, [_ZN6thrust24THRUST_300001_SM_1000_NS8cuda_cub4core6detail5shmemE+72];
	ld.shared.u64 	%rd52, [_ZN6thrust24THRUST_300001_SM_1000_NS8cuda_cub4core6detail5shmemE+80];
	abs.f64 	%fd74, %fd363;
	abs.f64 	%fd75, %fd73;
	setp.lt.f64 	%p251, %fd74, %fd75;
	mov.u64 	%rd442, %rd52;
	mov.f64 	%fd364, %fd73;
	@%p251 bra 	$L__BB10_61;
	setp.lt.f64 	%p252, %fd75, %fd74;
	mov.u64 	%rd442, %rd441;
	mov.f64 	%fd364, %fd363;
	@%p252 bra 	$L__BB10_61;
	setp.lt.s64 	%p253, %rd441, %rd52;
	min.s64 	%rd442, %rd441, %rd52;
	selp.f64 	%fd364, %fd363, %fd73, %p253;
$L__BB10_61:
	ld.shared.f64 	%fd78, [_ZN6thrust24THRUST_300001_SM_1000_NS8cuda_cub4core6detail5shmemE+88];
	ld.shared.u64 	%rd55, [_ZN6thrust24THRUST_300001_SM_1000_NS8cuda_cub4core6detail5shmemE+96];
	abs.f64 	%fd79, %fd364;
	abs.f64 	%fd80, %fd78;
	setp.lt.f64 	%p254, %fd79, %fd80;
	mov.u64 	%rd443, %rd55;
	mov.f64 	%fd365, %fd78;
	@%p254 bra 	$L__BB10_64;
	setp.lt.f64 	%p255, %fd80, %fd79;
	mov.u64 	%rd443, %rd442;
	mov.f64 	%fd365, %fd364;
	@%p255 bra 	$L__BB10_64;
	setp.lt.s64 	%p256, %rd442, %rd55;
	min.s64 	%rd443, %rd442, %rd55;
	selp.f64 	%fd365, %fd364, %fd78, %p256;
$L__BB10_64:
	ld.shared.f64 	%fd83, [_ZN6thrust24THRUST_300001_SM_1000_NS8cuda_cub4core6detail5shmemE+104];
	ld.shared.u64 	%rd58, [_ZN6thrust24THRUST_300001_SM_1000_NS8cuda_cub4core6detail5shmemE+112];
	abs.f64 	%fd84, %fd365;
	abs.f64 	%fd85, %fd83;
	setp.lt.f64 	%p257, %fd84, %fd85;
	mov.u64 	%rd444, %rd58;
	mov.f64 	%fd366, %fd83;
	@%p257 bra 	$L__BB10_67;
	setp.lt.f64 	%p258, %fd85, %fd84;
	mov.u64 	%rd444, %rd443;
	mov.f64 	%fd366, %fd365;
	@%p258 bra 	$L__BB10_67;
	setp.lt.s64 	%p259, %rd443, %rd58;
	min.s64 	%rd444, %rd443, %rd58;
	selp.f64 	%fd366, %fd365, %fd83, %p259;
$L__BB10_67:
	ld.shared.f64 	%fd88, [_ZN6thrust24THRUST_300001_SM_1000_NS8cuda_cub4core6detail5shmemE+120];
	ld.shared.u64 	%rd61, [_ZN6thrust24THRUST_300001_SM_1000_NS8cuda_cub4core6detail5shmemE+128];
	abs.f64 	%fd89, %fd366;
	abs.f64 	%fd90, %fd88;
	setp.lt.f64 	%p260, %fd89, %fd90;
	mov.u64 	%rd508, %rd61;
	mov.f64 	%fd422, %fd88;
	@%p260 bra 	$L__BB10_232;
	setp.lt.f64 	%p261, %fd90, %fd89;
	mov.u64 	%rd508, %rd444;
	mov.f64 	%fd422, %fd366;
	@%p261 bra 	$L__BB10_232;
	setp.lt.s64 	%p262, %rd444, %rd61;
	min.s64 	%rd508, %rd444, %rd61;
	selp.f64 	%fd422, %fd366, %fd88, %p262;
	bra.uni 	$L__BB10_232;
$L__BB10_70:
	// begin inline asm
	mov.u32 %r146, %laneid;
	// end inline asm
	and.b32  	%r167, %r1, 992;
	add.s32 	%r168, %r167, 32;
	setp.gt.s32 	%p169, %r168, %r29;
	not.b32 	%r169, %r167;
	add.s32 	%r170, %r29, %r169;
	selp.b32 	%r165, %r170, 31, %p169;
	mov.b64 	%rd400, %fd354;
	mov.b64 	{%r148, %r153}, %rd400;
	mov.b32 	%r164, 1;
	mov.b32 	%r166, -1;
	// begin inline asm
	shfl.sync.down.b32 %r147, %r148, %r164, %r165, %r166;
	// end inline asm
	// begin inline asm
	shfl.sync.down.b32 %r152, %r153, %r164, %r165, %r166;
	// end inline asm
	mov.b64 	%rd401, {%r147, %r152};
	mov.b64 	%fd92, %rd401;
	mov.b64 	{%r158, %r163}, %rd432;
	// begin inline asm
	shfl.sync.down.b32 %r157, %r158, %r164, %r165, %r166;
	// end inline asm
	// begin inline asm
	shfl.sync.down.b32 %r162, %r163, %r164, %r165, %r166;
	// end inline asm
	mov.b64 	%rd63, {%r157, %r162};
	setp.ge.s32 	%p170, %r146, %r165;
	mov.u64 	%rd445, %rd432;
	mov.f64 	%fd367, %fd354;
	@%p170 bra 	$L__BB10_74;
	abs.f64 	%fd93, %fd354;
	abs.f64 	%fd94, %fd92;
	setp.lt.f64 	%p171, %fd93, %fd94;
	mov.u64 	%rd445, %rd63;
	mov.f64 	%fd367, %fd92;
	@%p171 bra 	$L__BB10_74;
	setp.lt.f64 	%p172, %fd94, %fd93;
	mov.u64 	%rd445, %rd432;
	mov.f64 	%fd367, %fd354;
	@%p172 bra 	$L__BB10_74;
	setp.lt.s64 	%p173, %rd432, %rd63;
	min.s64 	%rd445, %rd432, %rd63;
	selp.f64 	%fd367, %fd354, %fd92, %p173;
$L__BB10_74:
	mov.b64 	%rd402, %fd367;
	mov.b64 	{%r172, %r177}, %rd402;
	mov.b32 	%r188, 2;
	mov.b32 	%r190, -1;
	// begin inline asm
	shfl.sync.down.b32 %r171, %r172, %r188, %r165, %r190;
	// end inline asm
	// begin inline asm
	shfl.sync.down.b32 %r176, %r177, %r188, %r165, %r190;
	// end inline asm
	mov.b64 	%rd403, {%r171, %r176};
	mov.b64 	%fd97, %rd403;
	mov.b64 	{%r182, %r187}, %rd445;
	// begin inline asm
	shfl.sync.down.b32 %r181, %r182, %r188, %r165, %r190;
	// end inline asm
	// begin inline asm
	shfl.sync.down.b32 %r186, %r187, %r188, %r165, %r190;
	// end inline asm
	mov.b64 	%rd66, {%r181, %r186};
	add.s32 	%r191, %r146, 2;
	setp.gt.s32 	%p174, %r191, %r165;
	mov.u64 	%rd446, %rd445;
	mov.f64 	%fd368, %fd367;
	@%p174 bra 	$L__BB10_78;
	abs.f64 	%fd98, %fd367;
	abs.f64 	%fd99, %fd97;
	setp.lt.f64 	%p175, %fd98, %fd99;
	mov.u64 	%rd446, %rd66;
	mov.f64 	%fd368, %fd97;
	@%p175 bra 	$L__BB10_78;
	setp.lt.f64 	%p176, %fd99, %fd98;
	mov.u64 	%rd446, %rd445;
	mov.f64 	%fd368, %fd367;
	@%p176 bra 	$L__BB10_78;
	setp.lt.s64 	%p177, %rd445, %rd66;
	min.s64 	%rd446, %rd445, %rd66;
	selp.f64 	%fd368, %fd367, %fd97, %p177;
$L__BB10_78:
	mov.b64 	%rd404, %fd368;
	mov.b64 	{%r193, %r198}, %rd404;
	mov.b32 	%r209, 4;
	mov.b32 	%r211, -1;
	// begin inline asm
	shfl.sync.down.b32 %r192, %r193, %r209, %r165, %r211;
	// end inline asm
	// begin inline asm
	shfl.sync.down.b32 %r197, %r198, %r209, %r165, %r211;
	// end inline asm
	mov.b64 	%rd405, {%r192, %r197};
	mov.b64 	%fd102, %rd405;
	mov.b64 	{%r203, %r208}, %rd446;
	// begin inline asm
	shfl.sync.down.b32 %r202, %r203, %r209, %r165, %r211;
	// end inline asm
	// begin inline asm
	shfl.sync.down.b32 %r207, %r208, %r209, %r165, %r211;
	// end inline asm
	mov.b64 	%rd69, {%r202, %r207};
	add.s32 	%r212, %r146, 4;
	setp.gt.s32 	%p178, %r212, %r165;
	mov.u64 	%rd447, %rd446;
	mov.f64 	%fd369, %fd368;
	@%p178 bra 	$L__BB10_82;
	abs.f64 	%fd103, %fd368;
	abs.f64 	%fd104, %fd102;
	setp.lt.f64 	%p179, %fd103, %fd104;
	mov.u64 	%rd447, %rd69;
	mov.f64 	%fd369, %fd102;
	@%p179 bra 	$L__BB10_82;
	setp.lt.f64 	%p180, %fd104, %fd103;
	mov.u64 	%rd447, %rd446;
	mov.f64 	%fd369, %fd368;
	@%p180 bra 	$L__BB10_82;
	setp.lt.s64 	%p181, %rd446, %rd69;
	min.s64 	%rd447, %rd446, %rd69;
	selp.f64 	%fd369, %fd368, %fd102, %p181;
$L__BB10_82:
	mov.b64 	%rd406, %fd369;
	mov.b64 	{%r214, %r219}, %rd406;
	mov.b32 	%r230, 8;
	mov.b32 	%r232, -1;
	// begin inline asm
	shfl.sync.down.b32 %r213, %r214, %r230, %r165, %r232;
	// end inline asm
	// begin inline asm
	shfl.sync.down.b32 %r218, %r219, %r230, %r165, %r232;
	// end inline asm
	mov.b64 	%rd407, {%r213, %r218};
	mov.b64 	%fd107, %rd407;
	mov.b64 	{%r224, %r229}, %rd447;
	// begin inline asm
	shfl.sync.down.b32 %r223, %r224, %r230, %r165, %r232;
	// end inline asm
	// begin inline asm
	shfl.sync.down.b32 %r228, %r229, %r230, %r165, %r232;
	// end inline asm
	mov.b64 	%rd72, {%r223, %r228};
	add.s32 	%r233, %r146, 8;
	setp.gt.s32 	%p182, %r233, %r165;
	mov.u64 	%rd448, %rd447;
	mov.f64 	%fd370, %fd369;
	@%p182 bra 	$L__BB10_86;
	abs.f64 	%fd108, %fd369;
	abs.f64 	%fd109, %fd107;
	setp.lt.f64 	%p183, %fd108, %fd109;
	mov.u64 	%rd448, %rd72;
	mov.f64 	%fd370, %fd107;
	@%p183 bra 	$L__BB10_86;
	setp.lt.f64 	%p184, %fd109, %fd108;
	mov.u64 	%rd448, %rd447;
	mov.f64 	%fd370, %fd369;
	@%p184 bra 	$L__BB10_86;
	setp.lt.s64 	%p185, %rd447, %rd72;
	min.s64 	%rd448, %rd447, %rd72;
	selp.f64 	%fd370, %fd369, %fd107, %p185;
$L__BB10_86:
	mov.b64 	%rd408, %fd370;
	mov.b64 	{%r235, %r240}, %rd408;
	mov.b32 	%r251, 16;
	mov.b32 	%r253, -1;
	// begin inline asm
	shfl.sync.down.b32 %r234, %r235, %r251, %r165, %r253;
	// end inline asm
	// begin inline asm
	shfl.sync.down.b32 %r239, %r240, %r251, %r165, %r253;
	// end inline asm
	mov.b64 	%rd409, {%r234, %r239};
	mov.b64 	%fd112, %rd409;
	mov.b64 	{%r245, %r250}, %rd448;
	// begin inline asm
	shfl.sync.down.b32 %r244, %r245, %r251, %r165, %r253;
	// end inline asm
	// begin inline asm
	shfl.sync.down.b32 %r249, %r250, %r251, %r165, %r253;
	// end inline asm
	mov.b64 	%rd75, {%r244, %r249};
	add.s32 	%r254, %r146, 16;
	setp.gt.s32 	%p186, %r254, %r165;
	mov.u64 	%rd508, %rd448;
	mov.f64 	%fd422, %fd370;
	@%p186 bra 	$L__BB10_90;
	abs.f64 	%fd113, %fd370;
	abs.f64 	%fd114, %fd112;
	setp.lt.f64 	%p187, %fd113, %fd114;
	mov.u64 	%rd508, %rd75;
	mov.f64 	%fd422, %fd112;
	@%p187 bra 	$L__BB10_90;
	setp.lt.f64 	%p188, %fd114, %fd113;
	mov.u64 	%rd508, %rd448;
	mov.f64 	%fd422, %fd370;
	@%p188 bra 	$L__BB10_90;
	setp.lt.s64 	%p189, %rd448, %rd75;
	min.s64 	%rd508, %rd448, %rd75;
	selp.f64 	%fd422, %fd370, %fd112, %p189;
$L__BB10_90:
	setp.ne.s32 	%p190, %r146, 0;
	@%p190 bra 	$L__BB10_92;
	shr.u32 	%r255, %r1, 1;
	and.b32  	%r256, %r255, 496;
	mov.u32 	%r257, _ZN6thrust24THRUST_300001_SM_1000_NS8cuda_cub4core6detail5shmemE;
	add.s32 	%r258, %r257, %r256;
	st.shared.f64 	[%r258+8], %fd422;
	st.shared.u64 	[%r258+16], %rd508;
$L__BB10_92:
	bar.sync 	0;
	setp.ne.s32 	%p191, %r1, 0;
	@%p191 bra 	$L__BB10_232;
	setp.lt.s32 	%p192, %r29, 33;
	mov.f64 	%fd372, %fd422;
	mov.u64 	%rd450, %rd508;
	@%p192 bra 	$L__BB10_97;
	ld.shared.f64 	%fd117, [_ZN6thrust24THRUST_300001_SM_1000_NS8cuda_cub4core6detail5shmemE+24];
	ld.shared.u64 	%rd78, [_ZN6thrust24THRUST_300001_SM_1000_NS8cuda_cub4core6detail5shmemE+32];
	abs.f64 	%fd118, %fd422;
	abs.f64 	%fd119, %fd117;
	setp.lt.f64 	%p193, %fd118, %fd119;
	mov.f64 	%fd372, %fd117;
	mov.u64 	%rd450, %rd78;
	@%p193 bra 	$L__BB10_97;
	setp.lt.f64 	%p194, %fd119, %fd118;
	mov.f64 	%fd372, %fd422;
	mov.u64 	%rd450, %rd508;
	@%p194 bra 	$L__BB10_97;
	setp.lt.s64 	%p195, %rd508, %rd78;
	min.s64 	%rd450, %rd508, %rd78;
	selp.f64 	%fd372, %fd422, %fd117, %p195;
$L__BB10_97:
	setp.lt.s32 	%p196, %r29, 65;
	mov.f64 	%fd373, %fd372;
	mov.u64 	%rd451, %rd450;
	@%p196 bra 	$L__BB10_101;
	ld.shared.f64 	%fd122, [_ZN6thrust24THRUST_300001_SM_1000_NS8cuda_cub4core6detail5shmemE+40];
	ld.shared.u64 	%rd81, [_ZN6thrust24THRUST_300001_SM_1000_NS8cuda_cub4core6detail5shmemE+48];
	abs.f64 	%fd123, %fd372;
	abs.f64 	%fd124, %fd122;
	setp.lt.f64 	%p197, %fd123, %fd124;
	mov.f64 	%fd373, %fd122;
	mov.u64 	%rd451, %rd81;
	@%p197 bra 	$L__BB10_101;
	setp.lt.f64 	%p198, %fd124, %fd123;
	mov.f64 	%fd373, %fd372;
	mov.u64 	%rd451, %rd450;
	@%p198 bra 	$L__BB10_101;
	setp.lt.s64 	%p199, %rd450, %rd81;
	min.s64 	%rd451, %rd450, %rd81;
	selp.f64 	%fd373, %fd372, %fd122, %p199;
$L__BB10_101:
	setp.lt.s32 	%p200, %r29, 97;
	mov.f64 	%fd374, %fd373;
	mov.u64 	%rd452, %rd451;
	@%p200 bra 	$L__BB10_105;
	ld.shared.f64 	%fd127, [_ZN6thrust24THRUST_300001_SM_1000_NS8cuda_cub4core6detail5shmemE+56];
	ld.shared.u64 	%rd84, [_ZN6thrust24THRUST_300001_SM_1000_NS8cuda_cub4core6detail5shmemE+64];
	abs.f64 	%fd128, %fd373;
	abs.f64 	%fd129, %fd127;
	setp.lt.f64 	%p201, %fd128, %fd129;
	mov.f64 	%fd374, %fd127;
	mov.u64 	%rd452, %rd84;
	@%p201 bra 	$L__BB10_105;
	setp.lt.f64 	%p202, %fd129, %fd128;
	mov.f64 	%fd374, %fd373;
	mov.u64 	%rd452, %rd451;
	@%p202 bra 	$L__BB10_105;
	setp.lt.s64 	%p203, %rd451, %rd84;
	min.s64 	%rd452, %rd451, %rd84;
	selp.f64 	%fd374, %fd373, %fd127, %p203;
$L__BB10_105:
	setp.lt.s32 	%p204, %r29, 129;
	mov.f64 	%fd375, %fd374;
	mov.u64 	%rd453, %rd452;
	@%p204 bra 	$L__BB10_109;
	ld.shared.f64 	%fd132, [_ZN6thrust24THRUST_300001_SM_1000_NS8cuda_cub4core6detail5shmemE+72];
	ld.shared.u64 	%rd87, [_ZN6thrust24THRUST_300001_SM_1000_NS8cuda_cub4core6detail5shmemE+80];
	abs.f64 	%fd133, %fd374;
	abs.f64 	%fd134, %fd132;
	setp.lt.f64 	%p205, %fd133, %fd134;
	mov.f64 	%fd375, %fd132;
	mov.u64 	%rd453, %rd87;
	@%p205 bra 	$L__BB10_109;
	setp.lt.f64 	%p206, %fd134, %fd133;
	mov.f64 	%fd375, %fd374;
	mov.u64 	%rd453, %rd452;
	@%p206 bra 	$L__BB10_109;
	setp.lt.s64 	%p207, %rd452, %rd87;
	min.s64 	%rd453, %rd452, %rd87;
	selp.f64 	%fd375, %fd374, %fd132, %p207;
$L__BB10_109:
	setp.lt.s32 	%p208, %r29, 161;
	mov.f64 	%fd376, %fd375;
	mov.u64 	%rd454, %rd453;
	@%p208 bra 	$L__BB10_113;
	ld.shared.f64 	%fd137, [_ZN6thrust24THRUST_300001_SM_1000_NS8cuda_cub4core6detail5shmemE+88];
	ld.shared.u64 	%rd90, [_ZN6thrust24THRUST_300001_SM_1000_NS8cuda_cub4core6detail5shmemE+96];
	abs.f64 	%fd138, %fd375;
	abs.f64 	%fd139, %fd137;
	setp.lt.f64 	%p209, %fd138, %fd139;
	mov.f64 	%fd376, %fd137;
	mov.u64 	%rd454, %rd90;
	@%p209 bra 	$L__BB10_113;
	setp.lt.f64 	%p210, %fd139, %fd138;
	mov.f64 	%fd376, %fd375;
	mov.u64 	%rd454, %rd453;
	@%p210 bra 	$L__BB10_113;
	setp.lt.s64 	%p211, %rd453, %rd90;
	min.s64 	%rd454, %rd453, %rd90;
	selp.f64 	%fd376, %fd375, %fd137, %p211;
$L__BB10_113:
	setp.lt.s32 	%p212, %r29, 193;
	mov.f64 	%fd377, %fd376;
	mov.u64 	%rd455, %rd454;
	@%p212 bra 	$L__BB10_117;
	ld.shared.f64 	%fd142, [_ZN6thrust24THRUST_300001_SM_1000_NS8cuda_cub4core6detail5shmemE+104];
	ld.shared.u64 	%rd93, [_ZN6thrust24THRUST_300001_SM_1000_NS8cuda_cub4core6detail5shmemE+112];
	abs.f64 	%fd143, %fd376;
	abs.f64 	%fd144, %fd142;
	setp.lt.f64 	%p213, %fd143, %fd144;
	mov.f64 	%fd377, %fd142;
	mov.u64 	%rd455, %rd93;
	@%p213 bra 	$L__BB10_117;
	setp.lt.f64 	%p214, %fd144, %fd143;
	mov.f64 	%fd377, %fd376;
	mov.u64 	%rd455, %rd454;
	@%p214 bra 	$L__BB10_117;
	setp.lt.s64 	%p215, %rd454, %rd93;
	min.s64 	%rd455, %rd454, %rd93;
	selp.f64 	%fd377, %fd376, %fd142, %p215;
$L__BB10_117:
	setp.lt.s32 	%p216, %r29, 225;
	mov.u64 	%rd508, %rd455;
	mov.f64 	%fd422, %fd377;
	@%p216 bra 	$L__BB10_232;
	ld.shared.f64 	%fd147, [_ZN6thrust24THRUST_300001_SM_1000_NS8cuda_cub4core6detail5shmemE+120];
	ld.shared.u64 	%rd96, [_ZN6thrust24THRUST_300001_SM_1000_NS8cuda_cub4core6detail5shmemE+128];
	abs.f64 	%fd148, %fd377;
	abs.f64 	%fd149, %fd147;
	setp.lt.f64 	%p217, %fd148, %fd149;
	mov.u64 	%rd508, %rd96;
	mov.f64 	%fd422, %fd147;
	@%p217 bra 	$L__BB10_232;
	setp.lt.f64 	%p218, %fd149, %fd148;
	mov.u64 	%rd508, %rd455;
	mov.f64 	%fd422, %fd377;
	@%p218 bra 	$L__BB10_232;
	setp.lt.s64 	%p219, %rd455, %rd96;
	min.s64 	%rd508, %rd455, %rd96;
	selp.f64 	%fd422, %fd377, %fd147, %p219;
	bra.uni 	$L__BB10_232;
$L__BB10_121:
	mov.u32 	%r16, %tid.x;
	cvt.u64.u32 	%rd98, %r16;
	mul.wide.u32 	%rd258, %r16, 16;
	add.s64 	%rd239, %rd236, %rd258;
	// begin inline asm
	ld.global.nc.u64 %rd238, [%rd239];
	// end inline asm
	add.s64 	%rd241, %rd239, 8;
	// begin inline asm
	ld.global.nc.u64 %rd240, [%rd241];
	// end inline asm
	mov.b64 	%fd151, %rd238;
	add.s64 	%rd243, %rd239, 4096;
	// begin inline asm
	ld.global.nc.u64 %rd242, [%rd243];
	// end inline asm
	add.s64 	%rd245, %rd239, 4104;
	// begin inline asm
	ld.global.nc.u64 %rd456, [%rd245];
	// end inline asm
	mov.b64 	%fd378, %rd242;
	add.s64 	%rd247, %rd239, 8192;
	// begin inline asm
	ld.global.nc.u64 %rd246, [%rd247];
	// end inline asm
	add.s64 	%rd249, %rd239, 8200;
	// begin inline asm
	ld.global.nc.u64 %rd457, [%rd249];
	// end inline asm
	mov.b64 	%fd379, %rd246;
	add.s64 	%rd251, %rd239, 12288;
	// begin inline asm
	ld.global.nc.u64 %rd250, [%rd251];
	// end inline asm
	add.s64 	%rd253, %rd239, 12296;
	// begin inline asm
	ld.global.nc.u64 %rd458, [%rd253];
	// end inline asm
	mov.b64 	%fd380, %rd250;
	add.s64 	%rd255, %rd239, 16384;
	// begin inline asm
	ld.global.nc.u64 %rd254, [%rd255];
	// end inline asm
	add.s64 	%rd257, %rd239, 16392;
	// begin inline asm
	ld.global.nc.u64 %rd495, [%rd257];
	// end inline asm
	mov.b64 	%fd409, %rd254;
	abs.f64 	%fd156, %fd151;
	abs.f64 	%fd157, %fd378;
	setp.lt.f64 	%p3, %fd156, %fd157;
	@%p3 bra 	$L__BB10_123;
	setp.lt.f64 	%p4, %fd157, %fd156;
	setp.lt.s64 	%p5, %rd240, %rd456;
	or.pred  	%p6, %p4, %p5;
	selp.b64 	%rd456, %rd240, %rd456, %p6;
	selp.f64 	%fd378, %fd151, %fd378, %p6;
$L__BB10_123:
	abs.f64 	%fd160, %fd378;
	abs.f64 	%fd161, %fd379;
	setp.lt.f64 	%p7, %fd160, %fd161;
	@%p7 bra 	$L__BB10_125;
	setp.lt.f64 	%p8, %fd161, %fd160;
	setp.lt.s64 	%p9, %rd456, %rd457;
	or.pred  	%p10, %p8, %p9;
	selp.b64 	%rd457, %rd456, %rd457, %p10;
	selp.f64 	%fd379, %fd378, %fd379, %p10;
$L__BB10_125:
	abs.f64 	%fd164, %fd379;
	abs.f64 	%fd165, %fd380;
	setp.lt.f64 	%p11, %fd164, %fd165;
	@%p11 bra 	$L__BB10_127;
	setp.lt.f64 	%p12, %fd165, %fd164;
	setp.lt.s64 	%p13, %rd457, %rd458;
	or.pred  	%p14, %p12, %p13;
	selp.b64 	%rd458, %rd457, %rd458, %p14;
	selp.f64 	%fd380, %fd379, %fd380, %p14;
$L__BB10_127:
	abs.f64 	%fd168, %fd380;
	abs.f64 	%fd169, %fd409;
	setp.lt.f64 	%p15, %fd168, %fd169;
	@%p15 bra 	$L__BB10_129;
	setp.lt.f64 	%p16, %fd169, %fd168;
	setp.lt.s64 	%p17, %rd458, %rd495;
	or.pred  	%p18, %p16, %p17;
	selp.b64 	%rd495, %rd458, %rd495, %p18;
	selp.f64 	%fd409, %fd380, %fd409, %p18;
$L__BB10_129:
	setp.lt.u32 	%p19, %r29, 2560;
	mov.b64 	%rd474, 1280;
	@%p19 bra 	$L__BB10_165;
	add.s64 	%rd262, %rd1, -2560;
	mul.hi.u64 	%rd263, %rd262, -3689348814741910323;
	shr.u64 	%rd112, %rd263, 10;
	setp.lt.u64 	%p20, %rd262, 1280;
	mov.b64 	%rd474, 1280;
	@%p20 bra 	$L__BB10_153;
	add.s64 	%rd265, %rd112, 1;
	and.b64  	%rd460, %rd265, 36028797018963966;
	shl.b64 	%rd266, %rd98, 4;
	add.s64 	%rd267, %rd266, %rd236;
	add.s64 	%rd461, %rd267, 57352;
	mov.b64 	%rd474, 1280;
$L__BB10_132:
	add.s64 	%rd269, %rd461, -36872;
	// begin inline asm
	ld.global.nc.u64 %rd268, [%rd269];
	// end inline asm
	add.s64 	%rd271, %rd461, -36864;
	// begin inline asm
	ld.global.nc.u64 %rd464, [%rd271];
	// end inline asm
	mov.b64 	%fd383, %rd268;
	add.s64 	%rd273, %rd461, -32776;
	// begin inline asm
	ld.global.nc.u64 %rd272, [%rd273];
	// end inline asm
	add.s64 	%rd275, %rd461, -32768;
	// begin inline asm
	ld.global.nc.u64 %rd465, [%rd275];
	// end inline asm
	mov.b64 	%fd384, %rd272;
	add.s64 	%rd277, %rd461, -28680;
	// begin inline asm
	ld.global.nc.u64 %rd276, [%rd277];
	// end inline asm
	add.s64 	%rd279, %rd461, -28672;
	// begin inline asm
	ld.global.nc.u64 %rd466, [%rd279];
	// end inline asm
	mov.b64 	%fd385, %rd276;
	add.s64 	%rd281, %rd461, -24584;
	// begin inline asm
	ld.global.nc.u64 %rd280, [%rd281];
	// end inline asm
	add.s64 	%rd283, %rd461, -24576;
	// begin inline asm
	ld.global.nc.u64 %rd467, [%rd283];
	// end inline asm
	mov.b64 	%fd386, %rd280;
	add.s64 	%rd285, %rd461, -20488;
	// begin inline asm
	ld.global.nc.u64 %rd284, [%rd285];
	// end inline asm
	add.s64 	%rd287, %rd461, -20480;
	// begin inline asm
	ld.global.nc.u64 %rd468, [%rd287];
	// end inline asm
	mov.b64 	%fd387, %rd284;
	abs.f64 	%fd178, %fd409;
	abs.f64 	%fd179, %fd383;
	setp.lt.f64 	%p21, %fd178, %fd179;
	@%p21 bra 	$L__BB10_134;
	setp.lt.f64 	%p22, %fd179, %fd178;
	setp.lt.s64 	%p23, %rd495, %rd464;
	or.pred  	%p24, %p22, %p23;
	selp.b64 	%rd464, %rd495, %rd464, %p24;
	selp.f64 	%fd383, %fd409, %fd383, %p24;
$L__BB10_134:
	abs.f64 	%fd182, %fd383;
	abs.f64 	%fd183, %fd384;
	setp.lt.f64 	%p25, %fd182, %fd183;
	@%p25 bra 	$L__BB10_136;
	setp.lt.f64 	%p26, %fd183, %fd182;
	setp.lt.s64 	%p27, %rd464, %rd465;
	or.pred  	%p28, %p26, %p27;
	selp.b64 	%rd465, %rd464, %rd465, %p28;
	selp.f64 	%fd384, %fd383, %fd384, %p28;
$L__BB10_136:
	abs.f64 	%fd186, %fd384;
	abs.f64 	%fd187, %fd385;
	setp.lt.f64 	%p29, %fd186, %fd187;
	@%p29 bra 	$L__BB10_138;
	setp.lt.f64 	%p30, %fd187, %fd186;
	setp.lt.s64 	%p31, %rd465, %rd466;
	or.pred  	%p32, %p30, %p31;
	selp.b64 	%rd466, %rd465, %rd466, %p32;
	selp.f64 	%fd385, %fd384, %fd385, %p32;
$L__BB10_138:
	abs.f64 	%fd190, %fd385;
	abs.f64 	%fd191, %fd386;
	setp.lt.f64 	%p33, %fd190, %fd191;
	@%p33 bra 	$L__BB10_140;
	setp.lt.f64 	%p34, %fd191, %fd190;
	setp.lt.s64 	%p35, %rd466, %rd467;
	or.pred  	%p36, %p34, %p35;
	selp.b64 	%rd467, %rd466, %rd467, %p36;
	selp.f64 	%fd386, %fd385, %fd386, %p36;
$L__BB10_140:
	abs.f64 	%fd194, %fd386;
	abs.f64 	%fd195, %fd387;
	setp.lt.f64 	%p37, %fd194, %fd195;
	@%p37 bra 	$L__BB10_142;
	setp.lt.f64 	%p38, %fd195, %fd194;
	setp.lt.s64 	%p39, %rd467, %rd468;
	or.pred  	%p40, %p38, %p39;
	selp.b64 	%rd468, %rd467, %rd468, %p40;
	selp.f64 	%fd387, %fd386, %fd387, %p40;
$L__BB10_142:
	add.s64 	%rd289, %rd461, -16392;
	// begin inline asm
	ld.global.nc.u64 %rd288, [%rd289];
	// end inline asm
	add.s64 	%rd291, %rd461, -16384;
	// begin inline asm
	ld.global.nc.u64 %rd469, [%rd291];
	// end inline asm
	mov.b64 	%fd388, %rd288;
	add.s64 	%rd293, %rd461, -12296;
	// begin inline asm
	ld.global.nc.u64 %rd292, [%rd293];
	// end inline asm
	add.s64 	%rd295, %rd461, -12288;
	// begin inline asm
	ld.global.nc.u64 %rd470, [%rd295];
	// end inline asm
	mov.b64 	%fd389, %rd292;
	add.s64 	%rd297, %rd461, -8200;
	// begin inline asm
	ld.global.nc.u64 %rd296, [%rd297];
	// end inline asm
	add.s64 	%rd299, %rd461, -8192;
	// begin inline asm
	ld.global.nc.u64 %rd471, [%rd299];
	// end inline asm
	mov.b64 	%fd390, %rd296;
	add.s64 	%rd301, %rd461, -4104;
	// begin inline asm
	ld.global.nc.u64 %rd300, [%rd301];
	// end inline asm
	add.s64 	%rd303, %rd461, -4096;
	// begin inline asm
	ld.global.nc.u64 %rd472, [%rd303];
	// end inline asm
	mov.b64 	%fd391, %rd300;
	add.s64 	%rd305, %rd461, -8;
	// begin inline asm
	ld.global.nc.u64 %rd304, [%rd305];
	// end inline asm
	// begin inline asm
	ld.global.nc.u64 %rd495, [%rd461];
	// end inline asm
	mov.b64 	%fd409, %rd304;
	abs.f64 	%fd203, %fd387;
	abs.f64 	%fd204, %fd388;
	setp.lt.f64 	%p41, %fd203, %fd204;
	@%p41 bra 	$L__BB10_144;
	setp.lt.f64 	%p42, %fd204, %fd203;
	setp.lt.s64 	%p43, %rd468, %rd469;
	or.pred  	%p44, %p42, %p43;
	selp.b64 	%rd469, %rd468, %rd469, %p44;
	selp.f64 	%fd388, %fd387, %fd388, %p44;
$L__BB10_144:
	abs.f64 	%fd207, %fd388;
	abs.f64 	%fd208, %fd389;
	setp.lt.f64 	%p45, %fd207, %fd208;
	@%p45 bra 	$L__BB10_146;
	setp.lt.f64 	%p46, %fd208, %fd207;
	setp.lt.s64 	%p47, %rd469, %rd470;
	or.pred  	%p48, %p46, %p47;
	selp.b64 	%rd470, %rd469, %rd470, %p48;
	selp.f64 	%fd389, %fd388, %fd389, %p48;
$L__BB10_146:
	abs.f64 	%fd211, %fd389;
	abs.f64 	%fd212, %fd390;
	setp.lt.f64 	%p49, %fd211, %fd212;
	@%p49 bra 	$L__BB10_148;
	setp.lt.f64 	%p50, %fd212, %fd211;
	setp.lt.s64 	%p51, %rd470, %rd471;
	or.pred  	%p52, %p50, %p51;
	selp.b64 	%rd471, %rd470, %rd471, %p52;
	selp.f64 	%fd390, %fd389, %fd390, %p52;
$L__BB10_148:
	abs.f64 	%fd215, %fd390;
	abs.f64 	%fd216, %fd391;
	setp.lt.f64 	%p53, %fd215, %fd216;
	@%p53 bra 	$L__BB10_150;
	setp.lt.f64 	%p54, %fd216, %fd215;
	setp.lt.s64 	%p55, %rd471, %rd472;
	or.pred  	%p56, %p54, %p55;
	selp.b64 	%rd472, %rd471, %rd472, %p56;
	selp.f64 	%fd391, %fd390, %fd391, %p56;
$L__BB10_150:
	abs.f64 	%fd219, %fd391;
	abs.f64 	%fd220, %fd409;
	setp.lt.f64 	%p57, %fd219, %fd220;
	@%p57 bra 	$L__BB10_152;
	setp.lt.f64 	%p58, %fd220, %fd219;
	setp.lt.s64 	%p59, %rd472, %rd495;
	or.pred  	%p60, %p58, %p59;
	selp.b64 	%rd495, %rd472, %rd495, %p60;
	selp.f64 	%fd409, %fd391, %fd409, %p60;
$L__BB10_152:
	add.s64 	%rd474, %rd474, 2560;
	add.s64 	%rd461, %rd461, 40960;
	add.s64 	%rd460, %rd460, -2;
	setp.ne.s64 	%p61, %rd460, 0;
	@%p61 bra 	$L__BB10_132;
$L__BB10_153:
	and.b64  	%rd308, %rd112, 1;
	setp.eq.b64 	%p62, %rd308, 1;
	@%p62 bra 	$L__BB10_165;
	shl.b64 	%rd329, %rd474, 4;
	mul.wide.u32 	%rd330, %r16, 16;
	add.s64 	%rd331, %rd236, %rd330;
	add.s64 	%rd310, %rd331, %rd329;
	// begin inline asm
	ld.global.nc.u64 %rd309, [%rd310];
	// end inline asm
	add.s64 	%rd312, %rd310, 8;
	// begin inline asm
	ld.global.nc.u64 %rd478, [%rd312];
	// end inline asm
	mov.b64 	%fd395, %rd309;
	add.s64 	%rd314, %rd310, 4096;
	// begin inline asm
	ld.global.nc.u64 %rd313, [%rd314];
	// end inline asm
	add.s64 	%rd316, %rd310, 4104;
	// begin inline asm
	ld.global.nc.u64 %rd479, [%rd316];
	// end inline asm
	mov.b64 	%fd396, %rd313;
	add.s64 	%rd318, %rd310, 8192;
	// begin inline asm
	ld.global.nc.u64 %rd317, [%rd318];
	// end inline asm
	add.s64 	%rd320, %rd310, 8200;
	// begin inline asm
	ld.global.nc.u64 %rd480, [%rd320];
	// end inline asm
	mov.b64 	%fd397, %rd317;
	add.s64 	%rd322, %rd310, 12288;
	// begin inline asm
	ld.global.nc.u64 %rd321, [%rd322];
	// end inline asm
	add.s64 	%rd324, %rd310, 12296;
	// begin inline asm
	ld.global.nc.u64 %rd481, [%rd324];
	// end inline asm
	mov.b64 	%fd398, %rd321;
	add.s64 	%rd326, %rd310, 16384;
	// begin inline asm
	ld.global.nc.u64 %rd325, [%rd326];
	// end inline asm
	add.s64 	%rd328, %rd310, 16392;
	// begin inline asm
	ld.global.nc.u64 %rd482, [%rd328];
	// end inline asm
	mov.b64 	%fd399, %rd325;
	abs.f64 	%fd230, %fd409;
	abs.f64 	%fd231, %fd395;
	setp.lt.f64 	%p63, %fd230, %fd231;
	@%p63 bra 	$L__BB10_156;
	setp.lt.f64 	%p64, %fd231, %fd230;
	setp.lt.s64 	%p65, %rd495, %rd478;
	or.pred  	%p66, %p64, %p65;
	selp.b64 	%rd478, %rd495, %rd478, %p66;
	selp.f64 	%fd395, %fd409, %fd395, %p66;
$L__BB10_156:
	abs.f64 	%fd234, %fd395;
	abs.f64 	%fd235, %fd396;
	setp.lt.f64 	%p67, %fd234, %fd235;
	@%p67 bra 	$L__BB10_158;
	setp.lt.f64 	%p68, %fd235, %fd234;
	setp.lt.s64 	%p69, %rd478, %rd479;
	or.pred  	%p70, %p68, %p69;
	selp.b64 	%rd479, %rd478, %rd479, %p70;
	selp.f64 	%fd396, %fd395, %fd396, %p70;
$L__BB10_158:
	abs.f64 	%fd238, %fd396;
	abs.f64 	%fd239, %fd397;
	setp.lt.f64 	%p71, %fd238, %fd239;
	@%p71 bra 	$L__BB10_160;
	setp.lt.f64 	%p72, %fd239, %fd238;
	setp.lt.s64 	%p73, %rd479, %rd480;
	or.pred  	%p74, %p72, %p73;
	selp.b64 	%rd480, %rd479, %rd480, %p74;
	selp.f64 	%fd397, %fd396, %fd397, %p74;
$L__BB10_160:
	abs.f64 	%fd242, %fd397;
	abs.f64 	%fd243, %fd398;
	setp.lt.f64 	%p75, %fd242, %fd243;
	@%p75 bra 	$L__BB10_162;
	setp.lt.f64 	%p76, %fd243, %fd242;
	setp.lt.s64 	%p77, %rd480, %rd481;
	or.pred  	%p78, %p76, %p77;
	selp.b64 	%rd481, %rd480, %rd481, %p78;
	selp.f64 	%fd398, %fd397, %fd398, %p78;
$L__BB10_162:
	abs.f64 	%fd246, %fd398;
	abs.f64 	%fd247, %fd399;
	setp.lt.f64 	%p79, %fd246, %fd247;
	@%p79 bra 	$L__BB10_164;
	setp.lt.f64 	%p80, %fd247, %fd246;
	setp.lt.s64 	%p81, %rd481, %rd482;
	or.pred  	%p82, %p80, %p81;
	selp.b64 	%rd482, %rd481, %rd482, %p82;
	selp.f64 	%fd399, %fd398, %fd399, %p82;
$L__BB10_164:
	add.s64 	%rd474, %rd474, 1280;
	mov.u64 	%rd495, %rd482;
	mov.f64 	%fd409, %fd399;
$L__BB10_165:
	cvt.s64.s32 	%rd332, %r29;
	setp.ge.s64 	%p83, %rd474, %rd332;
	@%p83 bra 	$L__BB10_188;
	cvt.u32.u64 	%r17, %rd474;
	sub.s32 	%r18, %r29, %r17;
	setp.ge.s32 	%p84, %r16, %r18;
	@%p84 bra 	$L__BB10_188;
	not.b32 	%r30, %r16;
	add.s32 	%r31, %r29, %r30;
	sub.s32 	%r19, %r31, %r17;
	and.b32  	%r32, %r19, 768;
	setp.eq.s32 	%p85, %r32, 768;
	mov.u32 	%r372, %r16;
	@%p85 bra 	$L__BB10_173;
	cvt.u64.u32 	%rd334, %r16;
	add.s64 	%rd335, %rd474, %rd334;
	shl.b64 	%rd336, %rd335, 4;
	add.s64 	%rd485, %rd236, %rd336;
	shr.u32 	%r33, %r19, 8;
	add.s32 	%r34, %r33, 1;
	and.b32  	%r35, %r34, 3;
	neg.s32 	%r370, %r35;
	mov.u32 	%r372, %r16;
$L__BB10_169:
	.pragma "nounroll";
	mov.u64 	%rd176, %rd495;
	mov.f64 	%fd251, %fd409;
	// begin inline asm
	ld.global.nc.u64 %rd337, [%rd485];
	// end inline asm
	add.s64 	%rd340, %rd485, 8;
	// begin inline asm
	ld.global.nc.u64 %rd339, [%rd340];
	// end inline asm
	mov.b64 	%fd252, %rd337;
	abs.f64 	%fd253, %fd251;
	abs.f64 	%fd254, %fd252;
	setp.lt.f64 	%p86, %fd253, %fd254;
	mov.f64 	%fd409, %fd252;
	mov.u64 	%rd495, %rd339;
	@%p86 bra 	$L__BB10_172;
	setp.lt.f64 	%p87, %fd254, %fd253;
	mov.f64 	%fd409, %fd251;
	mov.u64 	%rd495, %rd176;
	@%p87 bra 	$L__BB10_172;
	setp.lt.s64 	%p88, %rd176, %rd339;
	selp.f64 	%fd409, %fd251, %fd252, %p88;
	min.s64 	%rd495, %rd176, %rd339;
$L__BB10_172:
	add.s32 	%r372, %r372, 256;
	add.s64 	%rd485, %rd485, 4096;
	add.s32 	%r370, %r370, 1;
	setp.ne.s32 	%p89, %r370, 0;
	@%p89 bra 	$L__BB10_169;
$L__BB10_173:
	setp.lt.u32 	%p90, %r19, 768;
	@%p90 bra 	$L__BB10_188;
	cvt.u64.u32 	%rd341, %r372;
	add.s64 	%rd342, %rd474, %rd341;
	shl.b64 	%rd343, %rd342, 4;
	add.s64 	%rd344, %rd343, %rd236;
	add.s64 	%rd490, %rd344, 12296;
$L__BB10_175:
	add.s64 	%rd346, %rd490, -12296;
	// begin inline asm
	ld.global.nc.u64 %rd345, [%rd346];
	// end inline asm
	add.s64 	%rd348, %rd490, -12288;
	// begin inline asm
	ld.global.nc.u64 %rd347, [%rd348];
	// end inline asm
	mov.b64 	%fd260, %rd345;
	abs.f64 	%fd261, %fd409;
	abs.f64 	%fd262, %fd260;
	setp.lt.f64 	%p91, %fd261, %fd262;
	mov.f64 	%fd406, %fd260;
	mov.u64 	%rd492, %rd347;
	@%p91 bra 	$L__BB10_178;
	setp.lt.f64 	%p92, %fd262, %fd261;
	mov.f64 	%fd406, %fd409;
	mov.u64 	%rd492, %rd495;
	@%p92 bra 	$L__BB10_178;
	setp.lt.s64 	%p93, %rd495, %rd347;
	selp.f64 	%fd406, %fd409, %fd260, %p93;
	min.s64 	%rd492, %rd495, %rd347;
$L__BB10_178:
	add.s64 	%rd350, %rd490, -8200;
	// begin inline asm
	ld.global.nc.u64 %rd349, [%rd350];
	// end inline asm
	add.s64 	%rd352, %rd490, -8192;
	// begin inline asm
	ld.global.nc.u64 %rd351, [%rd352];
	// end inline asm
	mov.b64 	%fd265, %rd349;
	abs.f64 	%fd266, %fd406;
	abs.f64 	%fd267, %fd265;
	setp.lt.f64 	%p94, %fd266, %fd267;
	mov.f64 	%fd407, %fd265;
	mov.u64 	%rd493, %rd351;
	@%p94 bra 	$L__BB10_181;
	setp.lt.f64 	%p95, %fd267, %fd266;
	mov.f64 	%fd407, %fd406;
	mov.u64 	%rd493, %rd492;
	@%p95 bra 	$L__BB10_181;
	setp.lt.s64 	%p96, %rd492, %rd351;
	selp.f64 	%fd407, %fd406, %fd265, %p96;
	min.s64 	%rd493, %rd492, %rd351;
$L__BB10_181:
	add.s64 	%rd354, %rd490, -4104;
	// begin inline asm
	ld.global.nc.u64 %rd353, [%rd354];
	// end inline asm
	add.s64 	%rd356, %rd490, -4096;
	// begin inline asm
	ld.global.nc.u64 %rd355, [%rd356];
	// end inline asm
	mov.b64 	%fd270, %rd353;
	abs.f64 	%fd271, %fd407;
	abs.f64 	%fd272, %fd270;
	setp.lt.f64 	%p97, %fd271, %fd272;
	mov.f64 	%fd408, %fd270;
	mov.u64 	%rd494, %rd355;
	@%p97 bra 	$L__BB10_184;
	setp.lt.f64 	%p98, %fd272, %fd271;
	mov.f64 	%fd408, %fd407;
	mov.u64 	%rd494, %rd493;
	@%p98 bra 	$L__BB10_184;
	setp.lt.s64 	%p99, %rd493, %rd355;
	selp.f64 	%fd408, %fd407, %fd270, %p99;
	min.s64 	%rd494, %rd493, %rd355;
$L__BB10_184:
	add.s64 	%rd358, %rd490, -8;
	// begin inline asm
	ld.global.nc.u64 %rd357, [%rd358];
	// end inline asm
	// begin inline asm
	ld.global.nc.u64 %rd359, [%rd490];
	// end inline asm
	mov.b64 	%fd275, %rd357;
	abs.f64 	%fd276, %fd408;
	abs.f64 	%fd277, %fd275;
	setp.lt.f64 	%p100, %fd276, %fd277;
	mov.f64 	%fd409, %fd275;
	mov.u64 	%rd495, %rd359;
	@%p100 bra 	$L__BB10_187;
	setp.lt.f64 	%p101, %fd277, %fd276;
	mov.f64 	%fd409, %fd408;
	mov.u64 	%rd495, %rd494;
	@%p101 bra 	$L__BB10_187;
	setp.lt.s64 	%p102, %rd494, %rd359;
	selp.f64 	%fd409, %fd408, %fd275, %p102;
	min.s64 	%rd495, %rd494, %rd359;
$L__BB10_187:
	add.s32 	%r372, %r372, 1024;
	add.s64 	%rd490, %rd490, 16384;
	setp.lt.s32 	%p103, %r372, %r18;
	@%p103 bra 	$L__BB10_175;
$L__BB10_188:
	// begin inline asm
	mov.u32 %r36, %laneid;
	// end inline asm
	mov.b64 	%rd361, %fd409;
	mov.b64 	{%r38, %r43}, %rd361;
	mov.b32 	%r54, 1;
	mov.b32 	%r55, 31;
	mov.b32 	%r56, -1;
	// begin inline asm
	shfl.sync.down.b32 %r37, %r38, %r54, %r55, %r56;
	// end inline asm
	// begin inline asm
	shfl.sync.down.b32 %r42, %r43, %r54, %r55, %r56;
	// end inline asm
	mov.b64 	%rd362, {%r37, %r42};
	mov.b64 	%fd281, %rd362;
	mov.b64 	{%r48, %r53}, %rd495;
	// begin inline asm
	shfl.sync.down.b32 %r47, %r48, %r54, %r55, %r56;
	// end inline asm
	// begin inline asm
	shfl.sync.down.b32 %r52, %r53, %r54, %r55, %r56;
	// end inline asm
	mov.b64 	%rd200, {%r47, %r52};
	setp.gt.s32 	%p104, %r36, 30;
	mov.f64 	%fd411, %fd409;
	mov.u64 	%rd497, %rd495;
	@%p104 bra 	$L__BB10_192;
	abs.f64 	%fd282, %fd409;
	abs.f64 	%fd283, %fd281;
	setp.lt.f64 	%p105, %fd282, %fd283;
	mov.f64 	%fd411, %fd281;
	mov.u64 	%rd497, %rd200;
	@%p105 bra 	$L__BB10_192;
	setp.lt.f64 	%p106, %fd283, %fd282;
	mov.f64 	%fd411, %fd409;
	mov.u64 	%rd497, %rd495;
	@%p106 bra 	$L__BB10_192;
	setp.lt.s64 	%p107, %rd495, %rd200;
	selp.f64 	%fd411, %fd409, %fd281, %p107;
	min.s64 	%rd497, %rd495, %rd200;
$L__BB10_192:
	mov.b64 	%rd363, %fd411;
	mov.b64 	{%r58, %r63}, %rd363;
	mov.b32 	%r74, 2;
	mov.b32 	%r75, 31;
	mov.b32 	%r76, -1;
	// begin inline asm
	shfl.sync.down.b32 %r57, %r58, %r74, %r75, %r76;
	// end inline asm
	// begin inline asm
	shfl.sync.down.b32 %r62, %r63, %r74, %r75, %r76;
	// end inline asm
	mov.b64 	%rd364, {%r57, %r62};
	mov.b64 	%fd286, %rd364;
	mov.b64 	{%r68, %r73}, %rd497;
	// begin inline asm
	shfl.sync.down.b32 %r67, %r68, %r74, %r75, %r76;
	// end inline asm
	// begin inline asm
	shfl.sync.down.b32 %r72, %r73, %r74, %r75, %r76;
	// end inline asm
	mov.b64 	%rd203, {%r67, %r72};
	setp.gt.s32 	%p108, %r36, 29;
	mov.f64 	%fd412, %fd411;
	mov.u64 	%rd498, %rd497;
	@%p108 bra 	$L__BB10_196;
	abs.f64 	%fd287, %fd411;
	abs.f64 	%fd288, %fd286;
	setp.lt.f64 	%p109, %fd287, %fd288;
	mov.f64 	%fd412, %fd286;
	mov.u64 	%rd498, %rd203;
	@%p109 bra 	$L__BB10_196;
	setp.lt.f64 	%p110, %fd288, %fd287;
	mov.f64 	%fd412, %fd411;
	mov.u64 	%rd498, %rd497;
	@%p110 bra 	$L__BB10_196;
	setp.lt.s64 	%p111, %rd497, %rd203;
	selp.f64 	%fd412, %fd411, %fd286, %p111;
	min.s64 	%rd498, %rd497, %rd203;
$L__BB10_196:
	mov.b64 	%rd365, %fd412;
	mov.b64 	{%r78, %r83}, %rd365;
	mov.b32 	%r94, 4;
	mov.b32 	%r95, 31;
	mov.b32 	%r96, -1;
	// begin inline asm
	shfl.sync.down.b32 %r77, %r78, %r94, %r95, %r96;
	// end inline asm
	// begin inline asm
	shfl.sync.down.b32 %r82, %r83, %r94, %r95, %r96;
	// end inline asm
	mov.b64 	%rd366, {%r77, %r82};
	mov.b64 	%fd291, %rd366;
	mov.b64 	{%r88, %r93}, %rd498;
	// begin inline asm
	shfl.sync.down.b32 %r87, %r88, %r94, %r95, %r96;
	// end inline asm
	// begin inline asm
	shfl.sync.down.b32 %r92, %r93, %r94, %r95, %r96;
	// end inline asm
	mov.b64 	%rd206, {%r87, %r92};
	setp.gt.s32 	%p112, %r36, 27;
	mov.f64 	%fd413, %fd412;
	mov.u64 	%rd499, %rd498;
	@%p112 bra 	$L__BB10_200;
	abs.f64 	%fd292, %fd412;
	abs.f64 	%fd293, %fd291;
	setp.lt.f64 	%p113, %fd292, %fd293;
	mov.f64 	%fd413, %fd291;
	mov.u64 	%rd499, %rd206;
	@%p113 bra 	$L__BB10_200;
	setp.lt.f64 	%p114, %fd293, %fd292;
	mov.f64 	%fd413, %fd412;
	mov.u64 	%rd499, %rd498;
	@%p114 bra 	$L__BB10_200;
	setp.lt.s64 	%p115, %rd498, %rd206;
	selp.f64 	%fd413, %fd412, %fd291, %p115;
	min.s64 	%rd499, %rd498, %rd206;
$L__BB10_200:
	mov.b64 	%rd367, %fd413;
	mov.b64 	{%r98, %r103}, %rd367;
	mov.b32 	%r114, 8;
	mov.b32 	%r115, 31;
	mov.b32 	%r116, -1;
	// begin inline asm
	shfl.sync.down.b32 %r97, %r98, %r114, %r115, %r116;
	// end inline asm
	// begin inline asm
	shfl.sync.down.b32 %r102, %r103, %r114, %r115, %r116;
	// end inline asm
	mov.b64 	%rd368, {%r97, %r102};
	mov.b64 	%fd296, %rd368;
	mov.b64 	{%r108, %r113}, %rd499;
	// begin inline asm
	shfl.sync.down.b32 %r107, %r108, %r114, %r115, %r116;
	// end inline asm
	// begin inline asm
	shfl.sync.down.b32 %r112, %r113, %r114, %r115, %r116;
	// end inline asm
	mov.b64 	%rd209, {%r107, %r112};
	setp.gt.s32 	%p116, %r36, 23;
	mov.f64 	%fd414, %fd413;
	mov.u64 	%rd500, %rd499;
	@%p116 bra 	$L__BB10_204;
	abs.f64 	%fd297, %fd413;
	abs.f64 	%fd298, %fd296;
	setp.lt.f64 	%p117, %fd297, %fd298;
	mov.f64 	%fd414, %fd296;
	mov.u64 	%rd500, %rd209;
	@%p117 bra 	$L__BB10_204;
	setp.lt.f64 	%p118, %fd298, %fd297;
	mov.f64 	%fd414, %fd413;
	mov.u64 	%rd500, %rd499;
	@%p118 bra 	$L__BB10_204;
	setp.lt.s64 	%p119, %rd499, %rd209;
	selp.f64 	%fd414, %fd413, %fd296, %p119;
	min.s64 	%rd500, %rd499, %rd209;
$L__BB10_204:
	mov.b64 	%rd369, %fd414;
	mov.b64 	{%r118, %r123}, %rd369;
	mov.b32 	%r134, 16;
	mov.b32 	%r135, 31;
	mov.b32 	%r136, -1;
	// begin inline asm
	shfl.sync.down.b32 %r117, %r118, %r134, %r135, %r136;
	// end inline asm
	// begin inline asm
	shfl.sync.down.b32 %r122, %r123, %r134, %r135, %r136;
	// end inline asm
	mov.b64 	%rd370, {%r117, %r122};
	mov.b64 	%fd301, %rd370;
	mov.b64 	{%r128, %r133}, %rd500;
	// begin inline asm
	shfl.sync.down.b32 %r127, %r128, %r134, %r135, %r136;
	// end inline asm
	// begin inline asm
	shfl.sync.down.b32 %r132, %r133, %r134, %r135, %r136;
	// end inline asm
	mov.b64 	%rd212, {%r127, %r132};
	setp.gt.s32 	%p120, %r36, 15;
	mov.f64 	%fd422, %fd414;
	mov.u64 	%rd508, %rd500;
	@%p120 bra 	$L__BB10_208;
	abs.f64 	%fd302, %fd414;
	abs.f64 	%fd303, %fd301;
	setp.lt.f64 	%p121, %fd302, %fd303;
	mov.f64 	%fd422, %fd301;
	mov.u64 	%rd508, %rd212;
	@%p121 bra 	$L__BB10_208;
	setp.lt.f64 	%p122, %fd303, %fd302;
	mov.f64 	%fd422, %fd414;
	mov.u64 	%rd508, %rd500;
	@%p122 bra 	$L__BB10_208;
	setp.lt.s64 	%p123, %rd500, %rd212;
	selp.f64 	%fd422, %fd414, %fd301, %p123;
	min.s64 	%rd508, %rd500, %rd212;
$L__BB10_208:
	setp.ne.s32 	%p124, %r36, 0;
	@%p124 bra 	$L__BB10_210;
	shr.u32 	%r137, %r16, 1;
	and.b32  	%r138, %r137, 496;
	mov.u32 	%r139, _ZN6thrust24THRUST_300001_SM_1000_NS8cuda_cub4core6detail5shmemE;
	add.s32 	%r140, %r139, %r138;
	st.shared.f64 	[%r140+8], %fd422;
	st.shared.u64 	[%r140+16], %rd508;
$L__BB10_210:
	bar.sync 	0;
	setp.ne.s32 	%p125, %r16, 0;
	@%p125 bra 	$L__BB10_232;
	ld.shared.f64 	%fd306, [_ZN6thrust24THRUST_300001_SM_1000_NS8cuda_cub4core6detail5shmemE+24];
	ld.shared.u64 	%rd215, [_ZN6thrust24THRUST_300001_SM_1000_NS8cuda_cub4core6detail5shmemE+32];
	abs.f64 	%fd307, %fd422;
	abs.f64 	%fd308, %fd306;
	setp.lt.f64 	%p126, %fd307, %fd308;
	mov.f64 	%fd416, %fd306;
	mov.u64 	%rd502, %rd215;
	@%p126 bra 	$L__BB10_214;
	setp.lt.f64 	%p127, %fd308, %fd307;
	mov.f64 	%fd416, %fd422;
	mov.u64 	%rd502, %rd508;
	@%p127 bra 	$L__BB10_214;
	setp.lt.s64 	%p128, %rd508, %rd215;
	selp.f64 	%fd416, %fd422, %fd306, %p128;
	min.s64 	%rd502, %rd508, %rd215;
$L__BB10_214:
	ld.shared.f64 	%fd311, [_ZN6thrust24THRUST_300001_SM_1000_NS8cuda_cub4core6detail5shmemE+40];
	ld.shared.u64 	%rd218, [_ZN6thrust24THRUST_300001_SM_1000_NS8cuda_cub4core6detail5shmemE+48];
	abs.f64 	%fd312, %fd416;
	abs.f64 	%fd313, %fd311;
	setp.lt.f64 	%p129, %fd312, %fd313;
	mov.f64 	%fd417, %fd311;
	mov.u64 	%rd503, %rd218;
	@%p129 bra 	$L__BB10_217;
	setp.lt.f64 	%p130, %fd313, %fd312;
	mov.f64 	%fd417, %fd416;
	mov.u64 	%rd503, %rd502;
	@%p130 bra 	$L__BB10_217;
	setp.lt.s64 	%p131, %rd502, %rd218;
	selp.f64 	%fd417, %fd416, %fd311, %p131;
	min.s64 	%rd503, %rd502, %rd218;
$L__BB10_217:
	ld.shared.f64 	%fd316, [_ZN6thrust24THRUST_300001_SM_1000_NS8cuda_cub4core6detail5shmemE+56];
	ld.shared.u64 	%rd221, [_ZN6thrust24THRUST_300001_SM_1000_NS8cuda_cub4core6detail5shmemE+64];
	abs.f64 	%fd317, %fd417;
	abs.f64 	%fd318, %fd316;
	setp.lt.f64 	%p132, %fd317, %fd318;
	mov.f64 	%fd418, %fd316;
	mov.u64 	%rd504, %rd221;
	@%p132 bra 	$L__BB10_220;
	setp.lt.f64 	%p133, %fd318, %fd317;
	mov.f64 	%fd418, %fd417;
	mov.u64 	%rd504, %rd503;
	@%p133 bra 	$L__BB10_220;
	setp.lt.s64 	%p134, %rd503, %rd221;
	selp.f64 	%fd418, %fd417, %fd316, %p134;
	min.s64 	%rd504, %rd503, %rd221;
$L__BB10_220:
	ld.shared.f64 	%fd321, [_ZN6thrust24THRUST_300001_SM_1000_NS8cuda_cub4core6detail5shmemE+72];
	ld.shared.u64 	%rd224, [_ZN6thrust24THRUST_300001_SM_1000_NS8cuda_cub4core6detail5shmemE+80];
	abs.f64 	%fd322, %fd418;
	abs.f64 	%fd323, %fd321;
	setp.lt.f64 	%p135, %fd322, %fd323;
	mov.f64 	%fd419, %fd321;
	mov.u64 	%rd505, %rd224;
	@%p135 bra 	$L__BB10_223;
	setp.lt.f64 	%p136, %fd323, %fd322;
	mov.f64 	%fd419, %fd418;
	mov.u64 	%rd505, %rd504;
	@%p136 bra 	$L__BB10_223;
	setp.lt.s64 	%p137, %rd504, %rd224;
	selp.f64 	%fd419, %fd418, %fd321, %p137;
	min.s64 	%rd505, %rd504, %rd224;
$L__BB10_223:
	ld.shared.f64 	%fd326, [_ZN6thrust24THRUST_300001_SM_1000_NS8cuda_cub4core6detail5shmemE+88];
	ld.shared.u64 	%rd227, [_ZN6thrust24THRUST_300001_SM_1000_NS8cuda_cub4core6detail5shmemE+96];
	abs.f64 	%fd327, %fd419;
	abs.f64 	%fd328, %fd326;
	setp.lt.f64 	%p138, %fd327, %fd328;
	mov.f64 	%fd420, %fd326;
	mov.u64 	%rd506, %rd227;
	@%p138 bra 	$L__BB10_226;
	setp.lt.f64 	%p139, %fd328, %fd327;
	mov.f64 	%fd420, %fd419;
	mov.u64 	%rd506, %rd505;
	@%p139 bra 	$L__BB10_226;
	setp.lt.s64 	%p140, %rd505, %rd227;
	selp.f64 	%fd420, %fd419, %fd326, %p140;
	min.s64 	%rd506, %rd505, %rd227;
$L__BB10_226:
	ld.shared.f64 	%fd331, [_ZN6thrust24THRUST_300001_SM_1000_NS8cuda_cub4core6detail5shmemE+104];
	ld.shared.u64 	%rd230, [_ZN6thrust24THRUST_300001_SM_1000_NS8cuda_cub4core6detail5shmemE+112];
	abs.f64 	%fd332, %fd420;
	abs.f64 	%fd333, %fd331;
	setp.lt.f64 	%p141, %fd332, %fd333;
	mov.f64 	%fd421, %fd331;
	mov.u64 	%rd507, %rd230;
	@%p141 bra 	$L__BB10_229;
	setp.lt.f64 	%p142, %fd333, %fd332;
	mov.f64 	%fd421, %fd420;
	mov.u64 	%rd507, %rd506;
	@%p142 bra 	$L__BB10_229;
	setp.lt.s64 	%p143, %rd506, %rd230;
	selp.f64 	%fd421, %fd420, %fd331, %p143;
	min.s64 	%rd507, %rd506, %rd230;
$L__BB10_229:
	ld.shared.f64 	%fd336, [_ZN6thrust24THRUST_300001_SM_1000_NS8cuda_cub4core6detail5shmemE+120];
	ld.shared.u64 	%rd233, [_ZN6thrust24THRUST_300001_SM_1000_NS8cuda_cub4core6detail5shmemE+128];
	abs.f64 	%fd337, %fd421;
	abs.f64 	%fd338, %fd336;
	setp.lt.f64 	%p144, %fd337, %fd338;
	mov.u64 	%rd508, %rd233;
	mov.f64 	%fd422, %fd336;
	@%p144 bra 	$L__BB10_232;
	setp.lt.f64 	%p145, %fd338, %fd337;
	mov.u64 	%rd508, %rd507;
	mov.f64 	%fd422, %fd421;
	@%p145 bra 	$L__BB10_232;
	setp.lt.s64 	%p146, %rd507, %rd233;
	selp.f64 	%fd422, %fd421, %fd336, %p146;
	min.s64 	%rd508, %rd507, %rd233;
$L__BB10_232:
	mov.u32 	%r364, %tid.x;
	setp.ne.s32 	%p263, %r364, 0;
	@%p263 bra 	$L__BB10_234;
	ld.param.u64 	%rd421, [_ZN6thrust24THRUST_300001_SM_1000_NS8cuda_cub4core6detail13_kernel_agentINS1_8__reduce11ReduceAgentIPN4cuda3std3__45tupleIJdlEEESC_SB_lNS1_9__extrema9arg_max_fIdl11_comparatorEEEEJSC_SC_iSG_EEEvDpT0__param_1];
	cvta.to.global.u64 	%rd420, %rd421;
	st.global.f64 	[%rd420], %fd422;
	st.global.u64 	[%rd420+8], %rd508;
$L__BB10_234:
	ret;

}
	// .globl	_ZN3cub18CUB_300001_SM_10006detail11EmptyKernelIvEEvv
.visible .entry _ZN3cub18CUB_300001_SM_10006detail11EmptyKernelIvEEvv()
{


	ret;

}


// ===== COMPILED SASS (sm_100) =====

	.target	sm_100

	.elftype	@"ET_EXEC"


//--------------------- .note.nv.tkinfo           --------------------------
	.section	.note.nv.tkinfo,"",@"SHT_NOTE"
	.sectionflags	@"SHF_NOTE_NV_TKINFO"
	.tkinfo
        /*0018*/ 	.word	0x00000002
        /*0030*/ 	.string	""
        /*0030*/ 	.string	"ptxas"
        /*0030*/ 	.string	"Cuda compilation tools, release 13.0, V13.0.88"
        /*0030*/ 	.string	"Build cuda_13.0.r13.0/compiler.36424714_0"
        /*0030*/ 	.string	"-arch sm_100 -m 64 "



//--------------------- .note.nv.cuinfo           --------------------------
	.section	.note.nv.cuinfo,"",@"SHT_NOTE"
	.sectionflags	@"SHF_NOTE_NV_CUINFO"
        /*0018*/ 	.short	0x0002
        /*001a*/ 	.short	0x0064
        /*001c*/ 	.short	0x0082
	.zero		2


//--------------------- .nv.info                  --------------------------
	.section	.nv.info,"",@"SHT_CUDA_INFO"
	.align	4


	//----- nvinfo : EIATTR_REGCOUNT
	.align		4
        /*0000*/ 	.byte	0x04, 0x2f
        /*0002*/ 	.short	(.L_46 - .L_45)
	.align		4
.L_45:
        /*0004*/ 	.word	index@(_Z17kernel_swap_linesPdiiii)
        /*0008*/ 	.word	0x0000001c


	//----- nvinfo : EIATTR_FRAME_SIZE
	.align		4
.L_46:
        /*000c*/ 	.byte	0x04, 0x11
        /*000e*/ 	.short	(.L_48 - .L_47)
	.align		4
.L_47:
        /*0010*/ 	.word	index@(_Z17kernel_swap_linesPdiiii)
        /*0014*/ 	.word	0x00000000


	//----- nvinfo : EIATTR_REGCOUNT
	.align		4
.L_48:
        /*0018*/ 	.byte	0x04, 0x2f
        /*001a*/ 	.short	(.L_50 - .L_49)
	.align		4
.L_49:
        /*001c*/ 	.word	index@(_Z23kernel_change_curr_linePdiii)
        /*0020*/ 	.word	0x00000022


	//----- nvinfo : EIATTR_FRAME_SIZE
	.align		4
.L_50:
        /*0024*/ 	.byte	0x04, 0x11
        /*0026*/ 	.short	(.L_52 - .L_51)
	.align		4
.L_51:
        /*0028*/ 	.word	index@($__internal_0_$__cuda_sm20_div_rn_f64_full)
        /*002c*/ 	.word	0x00000000


	//----- nvinfo : EIATTR_FRAME_SIZE
	.align		4
.L_52:
        /*0030*/ 	.byte	0x04, 0x11
        /*0032*/ 	.short	(.L_54 - .L_53)
	.align		4
.L_53:
        /*0034*/ 	.word	index@(_Z23kernel_change_curr_linePdiii)
        /*0038*/ 	.word	0x00000000


	//----- nvinfo : EIATTR_REGCOUNT
	.align		4
.L_54:
        /*003c*/ 	.byte	0x04, 0x2f
        /*003e*/ 	.short	(.L_56 - .L_55)
	.align		4
.L_55:
        /*0040*/ 	.word	index@(_Z25kernel_change_other_linesPdiii)
        /*0044*/ 	.word	0x00000020


	//----- nvinfo : EIATTR_FRAME_SIZE
	.align		4
.L_56:
        /*0048*/ 	.byte	0x04, 0x11
        /*004a*/ 	.short	(.L_58 - .L_57)
	.align		4
.L_57:
        /*004c*/ 	.word	index@(_Z25kernel_change_other_linesPdiii)
        /*0050*/ 	.word	0x00000000


	//----- nvinfo : EIATTR_REGCOUNT
	.align		4
.L_58:
        /*0054*/ 	.byte	0x04, 0x2f
        /*0056*/ 	.short	(.L_60 - .L_59)
	.align		4
.L_59:
        /*0058*/ 	.word	index@(_ZN6thrust24THRUST_300001_SM_1000_NS8cuda_cub4core6detail13_kernel_agentINS1_8__reduce11ReduceAgentINS0_12zip_iteratorIN4cuda3std3__45tupleIJNS0_10device_ptrIdEENS0_17counting_iteratorIlNS0_11use_defaultESF_SF_EEEEEEEPNSB_IJdlEEESJ_iNS1_9__extrema9arg_max_fIdl11_comparatorEEEEJSI_SK_iSO_EEEvDpT0_)
        /*005c*/ 	.word	0x00000020


	//----- nvinfo : EIATTR_FRAME_SIZE
	.align		4
.L_60:
        /*0060*/ 	.byte	0x04, 0x11
        /*0062*/ 	.short	(.L_62 - .L_61)
	.align		4
.L_61:
        /*0064*/ 	.word	index@(_ZN6thrust24THRUST_300001_SM_1000_NS8cuda_cub4core6detail13_kernel_agentINS1_8__reduce11ReduceAgentINS0_12zip_iteratorIN4cuda3std3__45tupleIJNS0_10device_ptrIdEENS0_17counting_iteratorIlNS0_11use_defaultESF_SF_EEEEEEEPNSB_IJdlEEESJ_iNS1_9__extrema9arg_max_fIdl11_comparatorEEEEJSI_SK_iSO_EEEvDpT0_)
        /*0068*/ 	.word	0x00000000


	//----- nvinfo : EIATTR_REGCOUNT
	.align		4
.L_62:
        /*006c*/ 	.byte	0x04, 0x2f
        /*006e*/ 	.short	(.L_64 - .L_63)
	.align		4
.L_63:
        /*0070*/ 	.word	index@(_ZN6thrust24THRUST_300001_SM_1000_NS8cuda_cub4core6detail13_kernel_agentINS1_8__reduce11ReduceAgentINS0_12zip_iteratorIN4cuda3std3__45tupleIJNS0_10device_ptrIdEENS0_17counting_iteratorIlNS0_11use_defaultESF_SF_EEEEEEEPNSB_IJdlEEESJ_iNS1_9__extrema9arg_max_fIdl11_comparatorEEEEJSI_SK_iN3cub18CUB_300001_SM_100013GridEvenShareIiEENSR_9GridQueueIjEESO_EEEvDpT0_)
        /*0074*/ 	.word	0x00000028


	//----- nvinfo : EIATTR_FRAME_SIZE
	.align		4
.L_64:
        /*0078*/ 	.byte	0x04, 0x11
        /*007a*/ 	.short	(.L_66 - .L_65)
	.align		4
.L_65:
        /*007c*/ 	.word	index@(_ZN6thrust24THRUST_300001_SM_1000_NS8cuda_cub4core6detail13_kernel_agentINS1_8__reduce11ReduceAgentINS0_12zip_iteratorIN4cuda3std3__45tupleIJNS0_10device_ptrIdEENS0_17counting_iteratorIlNS0_11use_defaultESF_SF_EEEEEEEPNSB_IJdlEEESJ_iNS1_9__extrema9arg_max_fIdl11_comparatorEEEEJSI_SK_iN3cub18CUB_300001_SM_100013GridEvenShareIiEENSR_9GridQueueIjEESO_EEEvDpT0_)
        /*0080*/ 	.word	0x00000000


	//----- nvinfo : EIATTR_REGCOUNT
	.align		4
.L_66:
        /*0084*/ 	.byte	0x04, 0x2f
        /*0086*/ 	.short	(.L_68 - .L_67)
	.align		4
.L_67:
        /*0088*/ 	.word	index@(_ZN6thrust24THRUST_300001_SM_1000_NS8cuda_cub4core6detail13_kernel_agentINS1_8__reduce10DrainAgentIiEEJN3cub18CUB_300001_SM_10009GridQueueIjEEiEEEvDpT0_)
        /*008c*/ 	.word	0x00000008


	//----- nvinfo : EIATTR_FRAME_SIZE
	.align		4
.L_68:
        /*0090*/ 	.byte	0x04, 0x11
        /*0092*/ 	.short	(.L_70 - .L_69)
	.align		4
.L_69:
        /*0094*/ 	.word	index@(_ZN6thrust24THRUST_300001_SM_1000_NS8cuda_cub4core6detail13_kernel_agentINS1_8__reduce10DrainAgentIiEEJN3cub18CUB_300001_SM_10009GridQueueIjEEiEEEvDpT0_)
        /*0098*/ 	.word	0x00000000


	//----- nvinfo : EIATTR_REGCOUNT
	.align		4
.L_70:
        /*009c*/ 	.byte	0x04, 0x2f
        /*009e*/ 	.short	(.L_72 - .L_71)
	.align		4
.L_71:
        /*00a0*/ 	.word	index@(_ZN6thrust24THRUST_300001_SM_1000_NS8cuda_cub4core6detail13_kernel_agentINS1_8__reduce11ReduceAgentIPN4cuda3std3__45tupleIJdlEEESC_SB_iNS1_9__extrema9arg_max_fIdl11_comparatorEEEEJSC_SC_iSG_EEEvDpT0_)
        /*00a4*/ 	.word	0x00000020


	//----- nvinfo : EIATTR_FRAME_SIZE
	.align		4
.L_72:
        /*00a8*/ 	.byte	0x04, 0x11
        /*00aa*/ 	.short	(.L_74 - .L_73)
	.align		4
.L_73:
        /*00ac*/ 	.word	index@(_ZN6thrust24THRUST_300001_SM_1000_NS8cuda_cub4core6detail13_kernel_agentINS1_8__reduce11ReduceAgentIPN4cuda3std3__45tupleIJdlEEESC_SB_iNS1_9__extrema9arg_max_fIdl11_comparatorEEEEJSC_SC_iSG_EEEvDpT0_)
        /*00b0*/ 	.word	0x00000000


	//----- nvinfo : EIATTR_REGCOUNT
	.align		4
.L_74:
        /*00b4*/ 	.byte	0x04, 0x2f
        /*00b6*/ 	.short	(.L_76 - .L_75)
	.align		4
.L_75:
        /*00b8*/ 	.word	index@(_ZN6thrust24THRUST_300001_SM_1000_NS8cuda_cub4core6detail13_kernel_agentINS1_8__reduce11ReduceAgentINS0_12zip_iteratorIN4cuda3std3__45tupleIJNS0_10device_ptrIdEENS0_17counting_iteratorIlNS0_11use_defaultESF_SF_EEEEEEEPNSB_IJdlEEESJ_lNS1_9__extrema9arg_max_fIdl11_comparatorEEEEJSI_SK_lSO_EEEvDpT0_)
        /*00bc*/ 	.word	0x00000020


	//----- nvinfo : EIATTR_FRAME_SIZE
	.align		4
.L_76:
        /*00c0*/ 	.byte	0x04, 0x11
        /*00c2*/ 	.short	(.L_78 - .L_77)
	.align		4
.L_77:
        /*00c4*/ 	.word	index@(_ZN6thrust24THRUST_300001_SM_1000_NS8cuda_cub4core6detail13_kernel_agentINS1_8__reduce11ReduceAgentINS0_12zip_iteratorIN4cuda3std3__45tupleIJNS0_10device_ptrIdEENS0_17counting_iteratorIlNS0_11use_defaultESF_SF_EEEEEEEPNSB_IJdlEEESJ_lNS1_9__extrema9arg_max_fIdl11_comparatorEEEEJSI_SK_lSO_EEEvDpT0_)
        /*00c8*/ 	.word	0x00000000


	//----- nvinfo : EIATTR_REGCOUNT
	.align		4
.L_78:
        /*00cc*/ 	.byte	0x04, 0x2f
        /*00ce*/ 	.short	(.L_80 - .L_79)
	.align		4
.L_79:
        /*00d0*/ 	.word	index@(_ZN6thrust24THRUST_300001_SM_1000_NS8cuda_cub4core6detail13_kernel_agentINS1_8__reduce11ReduceAgentINS0_12zip_iteratorIN4cuda3std3__45tupleIJNS0_10device_ptrIdEENS0_17counting_iteratorIlNS0_11use_defaultESF_SF_EEEEEEEPNSB_IJdlEEESJ_lNS1_9__extrema9arg_max_fIdl11_comparatorEEEEJSI_SK_lN3cub18CUB_300001_SM_100013GridEvenShareIlEENSR_9GridQueueIyEESO_EEEvDpT0_)
        /*00d4*/ 	.word	0x00000020


	//----- nvinfo : EIATTR_FRAME_SIZE
	.align		4
.L_80:
        /*00d8*/ 	.byte	0x04, 0x11
        /*00da*/ 	.short	(.L_82 - .L_81)
	.align		4
.L_81:
        /*00dc*/ 	.word	index@(_ZN6thrust24THRUST_300001_SM_1000_NS8cuda_cub4core6detail13_kernel_agentINS1_8__reduce11ReduceAgentINS0_12zip_iteratorIN4cuda3std3__45tupleIJNS0_10device_ptrIdEENS0_17counting_iteratorIlNS0_11use_defaultESF_SF_EEEEEEEPNSB_IJdlEEESJ_lNS1_9__extrema9arg_max_fIdl11_comparatorEEEEJSI_SK_lN3cub18CUB_300001_SM_100013GridEvenShareIlEENSR_9GridQueueIyEESO_EEEvDpT0_)
        /*00e0*/ 	.word	0x00000000


	//----- nvinfo : EIATTR_REGCOUNT
	.align		4
.L_82:
        /*00e4*/ 	.byte	0x04, 0x2f
        /*00e6*/ 	.short	(.L_84 - .L_83)
	.align		4
.L_83:
        /*00e8*/ 	.word	index@(_ZN6thrust24THRUST_300001_SM_1000_NS8cuda_cub4core6detail13_kernel_agentINS1_8__reduce10DrainAgentIlEEJN3cub18CUB_300001_SM_10009GridQueueIyEElEEEvDpT0_)
        /*00ec*/ 	.word	0x00000008


	//----- nvinfo : EIATTR_FRAME_SIZE
	.align		4
.L_84:
        /*00f0*/ 	.byte	0x04, 0x11
        /*00f2*/ 	.short	(.L_86 - .L_85)
	.align		4
.L_85:
        /*00f4*/ 	.word	index@(_ZN6thrust24THRUST_300001_SM_1000_NS8cuda_cub4core6detail13_kernel_agentINS1_8__reduce10DrainAgentIlEEJN3cub18CUB_300001_SM_10009GridQueueIyEElEEEvDpT0_)
        /*00f8*/ 	.word	0x00000000


	//----- nvinfo : EIATTR_REGCOUNT
	.align		4
.L_86:
        /*00fc*/ 	.byte	0x04, 0x2f
        /*00fe*/ 	.short	(.L_88 - .L_87)
	.align		4
.L_87:
        /*0100*/ 	.word	index@(_ZN6thrust24THRUST_300001_SM_1000_NS8cuda_cub4core6detail13_kernel_agentINS1_8__reduce11ReduceAgentIPN4cuda3std3__45tupleIJdlEEESC_SB_lNS1_9__extrema9arg_max_fIdl11_comparatorEEEEJSC_SC_iSG_EEEvDpT0_)
        /*0104*/ 	.word	0x00000020


	//----- nvinfo : EIATTR_FRAME_SIZE
	.align		4
.L_88:
        /*0108*/ 	.byte	0x04, 0x11
        /*010a*/ 	.short	(.L_90 - .L_89)
	.align		4
.L_89:
        /*010c*/ 	.word	index@(_ZN6thrust24THRUST_300001_SM_1000_NS8cuda_cub4core6detail13_kernel_agentINS1_8__reduce11ReduceAgentIPN4cuda3std3__45tupleIJdlEEESC_SB_lNS1_9__extrema9arg_max_fIdl11_comparatorEEEEJSC_SC_iSG_EEEvDpT0_)
        /*0110*/ 	.word	0x00000000


	//----- nvinfo : EIATTR_REGCOUNT
	.align		4
.L_90:
        /*0114*/ 	.byte	0x04, 0x2f
        /*0116*/ 	.short	(.L_92 - .L_91)
	.align		4
.L_91:
        /*0118*/ 	.word	index@(_ZN3cub18CUB_300001_SM_10006detail11EmptyKernelIvEEvv)
        /*011c*/ 	.word	0x00000004


	//----- nvinfo : EIATTR_FRAME_SIZE
	.align		4
.L_92:
        /*0120*/ 	.byte	0x04, 0x11
        /*0122*/ 	.short	(.L_94 - .L_93)
	.align		4
.L_93:
        /*0124*/ 	.word	index@(_ZN3cub18CUB_300001_SM_10006detail11EmptyKernelIvEEvv)
        /*0128*/ 	.word	0x00000000


	//----- nvinfo : EIATTR_MIN_STACK_SIZE
	.align		4
.L_94:
        /*012c*/ 	.byte	0x04, 0x12
        /*012e*/ 	.short	(.L_96 - .L_95)
	.align		4
.L_95:
        /*0130*/ 	.word	index@(_ZN3cub18CUB_300001_SM_10006detail11EmptyKernelIvEEvv)
        /*0134*/ 	.word	0x00000000


	//----- nvinfo : EIATTR_MIN_STACK_SIZE
	.align		4
.L_96:
        /*0138*/ 	.byte	0x04, 0x12
        /*013a*/ 	.short	(.L_98 - .L_97)
	.align		4
.L_97:
        /*013c*/ 	.word	index@(_ZN6thrust24THRUST_300001_SM_1000_NS8cuda_cub4core6detail13_kernel_agentINS1_8__reduce11ReduceAgentIPN4cuda3std3__45tupleIJdlEEESC_SB_lNS1_9__extrema9arg_max_fIdl11_comparatorEEEEJSC_SC_iSG_EEEvDpT0_)
        /*0140*/ 	.word	0x00000000


	//----- nvinfo : EIATTR_MIN_STACK_SIZE
	.align		4
.L_98:
        /*0144*/ 	.byte	0x04, 0x12
        /*0146*/ 	.short	(.L_100 - .L_99)
	.align		4
.L_99:
        /*0148*/ 	.word	index@(_ZN6thrust24THRUST_300001_SM_1000_NS8cuda_cub4core6detail13_kernel_agentINS1_8__reduce10DrainAgentIlEEJN3cub18CUB_300001_SM_10009GridQueueIyEElEEEvDpT0_)
        /*014c*/ 	.word	0x00000000


	//----- nvinfo : EIATTR_MIN_STACK_SIZE
	.align		4
.L_100:
        /*0150*/ 	.byte	0x04, 0x12
        /*0152*/ 	.short	(.L_102 - .L_101)
	.align		4
.L_101:
        /*0154*/ 	.word	index@(_ZN6thrust24THRUST_300001_SM_1000_NS8cuda_cub4core6detail13_kernel_agentINS1_8__reduce11ReduceAgentINS0_12zip_iteratorIN4cuda3std3__45tupleIJNS0_10device_ptrIdEENS0_17counting_iteratorIlNS0_11use_defaultESF_SF_EEEEEEEPNSB_IJdlEEESJ_lNS1_9__extrema9arg_max_fIdl11_comparatorEEEEJSI_SK_lN3cub18CUB_300001_SM_100013GridEvenShareIlEENSR_9GridQueueIyEESO_EEEvDpT0_)
        /*0158*/ 	.word	0x00000000


	//----- nvinfo : EIATTR_MIN_STACK_SIZE
	.align		4
.L_102:
        /*015c*/ 	.byte	0x04, 0x12
        /*015e*/ 	.short	(.L_104 - .L_103)
	.align		4
.L_103:
        /*0160*/ 	.word	index@(_ZN6thrust24THRUST_300001_SM_1000_NS8cuda_cub4core6detail13_kernel_agentINS1_8__reduce11ReduceAgentINS0_12zip_iteratorIN4cuda3std3__45tupleIJNS0_10device_ptrIdEENS0_17counting_iteratorIlNS0_11use_defaultESF_SF_EEEEEEEPNSB_IJdlEEESJ_lNS1_9__extrema9arg_max_fIdl11_comparatorEEEEJSI_SK_lSO_EEEvDpT0_)
        /*0164*/ 	.word	0x00000000


	//----- nvinfo : EIATTR_MIN_STACK_SIZE
	.align		4
.L_104:
        /*0168*/ 	.byte	0x04, 0x12
        /*016a*/ 	.short	(.L_106 - .L_105)
	.align		4
.L_105:
        /*016c*/ 	.word	index@(_ZN6thrust24THRUST_300001_SM_1000_NS8cuda_cub4core6detail13_kernel_agentINS1_8__reduce11ReduceAgentIPN4cuda3std3__45tupleIJdlEEESC_SB_iNS1_9__extrema9arg_max_fIdl11_comparatorEEEEJSC_SC_iSG_EEEvDpT0_)
        /*0170*/ 	.word	0x00000000


	//----- nvinfo : EIATTR_MIN_STACK_SIZE
	.align		4
.L_106:
        /*0174*/ 	.byte	0x04, 0x12
        /*0176*/ 	.short	(.L_108 - .L_107)
	.align		4
.L_107:
        /*0178*/ 	.word	index@(_ZN6thrust24THRUST_300001_SM_1000_NS8cuda_cub4core6detail13_kernel_agentINS1_8__reduce10DrainAgentIiEEJN3cub18CUB_300001_SM_10009GridQueueIjEEiEEEvDpT0_)
        /*017c*/ 	.word	0x00000000


	//----- nvinfo : EIATTR_MIN_STACK_SIZE
	.align		4
.L_108:
        /*0180*/ 	.byte	0x04, 0x12
        /*0182*/ 	.short	(.L_110 - .L_109)
	.align		4
.L_109:
        /*0184*/ 	.word	index@(_ZN6thrust24THRUST_300001_SM_1000_NS8cuda_cub4core6detail13_kernel_agentINS1_8__reduce11ReduceAgentINS0_12zip_iteratorIN4cuda3std3__45tupleIJNS0_10device_ptrIdEENS0_17counting_iteratorIlNS0_11use_defaultESF_SF_EEEEEEEPNSB_IJdlEEESJ_iNS1_9__extrema9arg_max_fIdl11_comparatorEEEEJSI_SK_iN3cub18CUB_300001_SM_100013GridEvenShareIiEENSR_9GridQueueIjEESO_EEEvDpT0_)
        /*0188*/ 	.word	0x00000000


	//----- nvinfo : EIATTR_MIN_STACK_SIZE
	.align		4
.L_110:
        /*018c*/ 	.byte	0x04, 0x12
        /*018e*/ 	.short	(.L_112 - .L_111)
	.align		4
.L_111:
        /*0190*/ 	.word	index@(_ZN6thrust24THRUST_300001_SM_1000_NS8cuda_cub4core6detail13_kernel_agentINS1_8__reduce11ReduceAgentINS0_12zip_iteratorIN4cuda3std3__45tupleIJNS0_10device_ptrIdEENS0_17counting_iteratorIlNS0_11use_defaultESF_SF_EEEEEEEPNSB_IJdlEEESJ_iNS1_9__extrema9arg_max_fIdl11_comparatorEEEEJSI_SK_iSO_EEEvDpT0_)
        /*0194*/ 	.word	0x00000000


	//----- nvinfo : EIATTR_MIN_STACK_SIZE
	.align		4
.L_112:
        /*0198*/ 	.byte	0x04, 0x12
        /*019a*/ 	.short	(.L_114 - .L_113)
	.align		4
.L_113:
        /*019c*/ 	.word	index@(_Z25kernel_change_other_linesPdiii)
        /*01a0*/ 	.word	0x00000000


	//----- nvinfo : EIATTR_MIN_STACK_SIZE
	.align		4
.L_114:
        /*01a4*/ 	.byte	0x04, 0x12
        /*01a6*/ 	.short	(.L_116 - .L_115)
	.align		4
.L_115:
        /*01a8*/ 	.word	index@(_Z23kernel_change_curr_linePdiii)
        /*01ac*/ 	.word	0x00000000


	//----- nvinfo : EIATTR_MIN_STACK_SIZE
	.align		4
.L_116:
        /*01b0*/ 	.byte	0x04, 0x12
        /*01b2*/ 	.short	(.L_118 - .L_117)
	.align		4
.L_117:
        /*01b4*/ 	.word	index@(_Z17kernel_swap_linesPdiiii)
        /*01b8*/ 	.word	0x00000000
.L_118:


//--------------------- .nv.compat                --------------------------
	.section	.nv.compat,"",@"SHT_CUDA_COMPAT_INFO"
	.align	4
        /*0000*/ 	.byte	0x02, 0x09, 0x00, 0x00, 0x02, 0x02, 0x01, 0x00, 0x02, 0x05, 0x05, 0x00, 0x03, 0x07, 0x01, 0x01
        /*0010*/ 	.byte	0x02, 0x03, 0x00, 0x00, 0x02, 0x06, 0x01, 0x00, 0x04, 0x0b, 0x08, 0x00, 0x01, 0x00, 0x00, 0x00
        /*0020*/ 	.byte	0x00, 0x00, 0x00, 0x00


//--------------------- .nv.info._ZN3cub18CUB_300001_SM_10006detail11EmptyKernelIvEEvv --------------------------
	.section	.nv.info._ZN3cub18CUB_300001_SM_10006detail11EmptyKernelIvEEvv,"",@"SHT_CUDA_INFO"
	.sectionflags	@""
	.align	4


	//----- nvinfo : EIATTR_CUDA_API_VERSION
	.align		4
        /*0000*/ 	.byte	0x04, 0x37
        /*0002*/ 	.short	(.L_120 - .L_119)
.L_119:
        /*0004*/ 	.word	0x00000082


	//----- nvinfo : EIATTR_SPARSE_MMA_MASK
	.align		4
.L_120:
        /*0008*/ 	.byte	0x03, 0x50
        /*000a*/ 	.short	0x0000


	//----- nvinfo : EIATTR_MAXREG_COUNT
	.align		4
        /*000c*/ 	.byte	0x03, 0x1b
        /*000e*/ 	.short	0x00ff


	//----- nvinfo : EIATTR_MERCURY_ISA_VERSION
	.align		4
        /*0010*/ 	.byte	0x03, 0x5f
        /*0012*/ 	.short	0x0101


	//----- nvinfo : EIATTR_VRC_CTA_INIT_COUNT
	.align		4
        /*0014*/ 	.byte	0x02, 0x4a
	.zero		1
	.zero		1


	//----- nvinfo : EIATTR_EXIT_INSTR_OFFSETS
	.align		4
        /*0018*/ 	.byte	0x04, 0x1c
        /*001a*/ 	.short	(.L_122 - .L_121)


	//   ....[0]....
.L_121:
        /*001c*/ 	.word	0x00000010


	//----- nvinfo : EIATTR_SW_WAR
	.align		4
.L_122:
        /*0020*/ 	.byte	0x04, 0x36
        /*0022*/ 	.short	(.L_124 - .L_123)
.L_123:
        /*0024*/ 	.word	0x00000008
.L_124:


//--------------------- .nv.info._ZN6thrust24THRUST_300001_SM_1000_NS8cuda_cub4core6detail13_kernel_agentINS1_8__reduce11ReduceAgentIPN4cuda3std3__45tupleIJdlEEESC_SB_lNS1_9__extrema9arg_max_fIdl11_comparatorEEEEJSC_SC_iSG_EEEvDpT0_ --------------------------
	.section	.nv.info._ZN6thrust24THRUST_300001_SM_1000_NS8cuda_cub4core6detail13_kernel_agentINS1_8__reduce11ReduceAgentIPN4cuda3std3__45tupleIJdlEEESC_SB_lNS1_9__extrema9arg_max_fIdl11_comparatorEEEEJSC_SC_iSG_EEEvDpT0_,"",@"SHT_CUDA_INFO"
	.sectionflags	@""
	.align	4


	//----- nvinfo : EIATTR_CUDA_API_VERSION
	.align		4
        /*0000*/ 	.byte	0x04, 0x37
        /*0002*/ 	.short	(.L_126 - .L_125)
.L_125:
        /*0004*/ 	.word	0x00000082


	//----- nvinfo : EIATTR_KPARAM_INFO
	.align		4
.L_126:
        /*0008*/ 	.byte	0x04, 0x17
        /*000a*/ 	.short	(.L_128 - .L_127)
.L_127:
        /*000c*/ 	.word	0x00000000
        /*0010*/ 	.short	0x0003
        /*0012*/ 	.short	0x0014
        /*0014*/ 	.byte	0x00, 0xf0, 0x05, 0x00


	//----- nvinfo : EIATTR_KPARAM_INFO
	.align		4
.L_128:
        /*0018*/ 	.byte	0x04, 0x17
        /*001a*/ 	.short	(.L_130 - .L_129)
.L_129:
        /*001c*/ 	.word	0x00000000
        /*0020*/ 	.short	0x0002
        /*0022*/ 	.short	0x0010
        /*0024*/ 	.byte	0x00, 0xf0, 0x11, 0x00


	//----- nvinfo : EIATTR_KPARAM_INFO
	.align		4
.L_130:
        /*0028*/ 	.byte	0x04, 0x17
        /*002a*/ 	.short	(.L_132 - .L_131)
.L_131:
        /*002c*/ 	.word	0x00000000
        /*0030*/ 	.short	0x0001
        /*0032*/ 	.short	0x0008
        /*0034*/ 	.byte	0x00, 0xf5, 0x21, 0x00


	//----- nvinfo : EIATTR_KPARAM_INFO
	.align		4
.L_132:
        /*0038*/ 	.byte	0x04, 0x17
        /*003a*/ 	.short	(.L_134 - .L_133)
.L_133:
        /*003c*/ 	.word	0x00000000
        /*0040*/ 	.short	0x0000
        /*0042*/ 	.short	0x0000
        /*0044*/ 	.byte	0x00, 0xf5, 0x21, 0x00


	//----- nvinfo : EIATTR_SPARSE_MMA_MASK
	.align		4
.L_134:
        /*0048*/ 	.byte	0x03, 0x50
        /*004a*/ 	.short	0x0000


	//----- nvinfo : EIATTR_MAXREG_COUNT
	.align		4
        /*004c*/ 	.byte	0x03, 0x1b
        /*004e*/ 	.short	0x00ff


	//----- nvinfo : EIATTR_NUM_BARRIERS
	.align		4
        /*0050*/ 	.byte	0x02, 0x4c
        /*0052*/ 	.byte	0x01
	.zero		1


	//----- nvinfo : EIATTR_MERCURY_ISA_VERSION
	.align		4
        /*0054*/ 	.byte	0x03, 0x5f
        /*0056*/ 	.short	0x0101


	//----- nvinfo : EIATTR_COOP_GROUP_MASK_REGIDS
	.align		4
        /*0058*/ 	.byte	0x04, 0x29
        /*005a*/ 	.short	(.L_136 - .L_135)


	//   ....[0]....
.L_135:
        /*005c*/ 	.word	0xffffffff


	//   ....[1]....
        /*0060*/ 	.word	0xffffffff


	//   ....[2]....
        /*0064*/ 	.word	0xffffffff


	//   ....[3]....
        /*0068*/ 	.word	0xffffffff


	//   ....[4]....
        /*006c*/ 	.word	0xffffffff


	//   ....[5]....
        /*0070*/ 	.word	0xffffffff


	//   ....[6]....
        /*0074*/ 	.word	0xffffffff


	//   ....[7]....
        /*0078*/ 	.word	0xffffffff


	//   ....[8]....
        /*007c*/ 	.word	0xffffffff


	//   ....[9]....
        /*0080*/ 	.word	0xffffffff


	//   ....[10]....
        /*0084*/ 	.word	0xffffffff


	//   ....[11]....
        /*0088*/ 	.word	0xffffffff


	//   ....[12]....
        /*008c*/ 	.word	0xffffffff


	//   ....[13]....
        /*0090*/ 	.word	0xffffffff


	//   ....[14]....
        /*0094*/ 	.word	0xffffffff


	//   ....[15]....
        /*0098*/ 	.word	0xffffffff


	//   ....[16]....
        /*009c*/ 	.word	0xffffffff


	//   ....[17]....
        /*00a0*/ 	.word	0xffffffff


	//   ....[18]....
        /*00a4*/ 	.word	0xffffffff


	//   ....[19]....
        /*00a8*/ 	.word	0xffffffff


	//   ....[20]....
        /*00ac*/ 	.word	0xffffffff


	//   ....[21]....
        /*00b0*/ 	.word	0xffffffff


	//   ....[22]....
        /*00b4*/ 	.word	0xffffffff


	//   ....[23]....
        /*00b8*/ 	.word	0xffffffff


	//   ....[24]....
        /*00bc*/ 	.word	0xffffffff


	//   ....[25]....
        /*00c0*/ 	.word	0xffffffff


	//   ....[26]....
        /*00c4*/ 	.word	0xffffffff


	//   ....[27]....
        /*00c8*/ 	.word	0xffffffff


	//   ....[28]....
        /*00cc*/ 	.word	0xffffffff


	//   ....[29]....
        /*00d0*/ 	.word	0xffffffff


	//   ....[30]....
        /*00d4*/ 	.word	0xffffffff


	//   ....[31]....
        /*00d8*/ 	.word	0xffffffff


	//   ....[32]....
        /*00dc*/ 	.word	0xffffffff


	//   ....[33]....
        /*00e0*/ 	.word	0xffffffff


	//   ....[34]....
        /*00e4*/ 	.word	0xffffffff


	//   ....[35]....
        /*00e8*/ 	.word	0xffffffff


	//   ....[36]....
        /*00ec*/ 	.word	0xffffffff


	//   ....[37]....
        /*00f0*/ 	.word	0xffffffff


	//   ....[38]....
        /*00f4*/ 	.word	0xffffffff


	//   ....[39]....
        /*00f8*/ 	.word	0xffffffff


	//   ....[40]....
        /*00fc*/ 	.word	0xffffffff


	//   ....[41]....
        /*0100*/ 	.word	0xffffffff


	//   ....[42]....
        /*0104*/ 	.word	0xffffffff


	//   ....[43]....
        /*0108*/ 	.word	0xffffffff


	//   ....[44]....
        /*010c*/ 	.word	0xffffffff


	//   ....[45]....
        /*0110*/ 	.word	0xffffffff


	//   ....[46]....
        /*0114*/ 	.word	0xffffffff


	//   ....[47]....
        /*0118*/ 	.word	0xffffffff


	//   ....[48]....
        /*011c*/ 	.word	0xffffffff


	//   ....[49]....
        /*0120*/ 	.word	0xffffffff


	//   ....[50]....
        /*0124*/ 	.word	0xffffffff


	//   ....[51]....
        /*0128*/ 	.word	0xffffffff


	//   ....[52]....
        /*012c*/ 	.word	0xffffffff


	//   ....[53]....
        /*0130*/ 	.word	0xffffffff


	//   ....[54]....
        /*0134*/ 	.word	0xffffffff


	//   ....[55]....
        /*0138*/ 	.word	0xffffffff


	//   ....[56]....
        /*013c*/ 	.word	0xffffffff


	//   ....[57]....
        /*0140*/ 	.word	0xffffffff


	//   ....[58]....
        /*0144*/ 	.word	0xffffffff


	//   ....[59]....
        /*0148*/ 	.word	0xffffffff


	//----- nvinfo : EIATTR_COOP_GROUP_INSTR_OFFSETS
	.align		4
.L_136:
        /*014c*/ 	.byte	0x04, 0x28
        /*014e*/ 	.short	(.L_138 - .L_137)


	//   ....[0]....
.L_137:
        /*0150*/ 	.word	0x00000b70


	//   ....[1]....
        /*0154*/ 	.word	0x00000ba0


	//   ....[2]....
        /*0158*/ 	.word	0x00000bc0


	//   ....[3]....
        /*015c*/ 	.word	0x00000bd0


	//   ....[4]....
        /*0160*/ 	.word	0x00000d60


	//   ....[5]....
        /*0164*/ 	.word	0x00000d90


	//   ....[6]....
        /*0168*/ 	.word	0x00000dc0


	//   ....[7]....
        /*016c*/ 	.word	0x00000de0


	//   ....[8]....
        /*0170*/ 	.word	0x00000f60


	//   ....[9]....
        /*0174*/ 	.word	0x00000f90


	//   ....[10]....
        /*0178*/ 	.word	0x00000fc0


	//   ....[11]....
        /*017c*/ 	.word	0x00000fe0


	//   ....[12]....
        /*0180*/ 	.word	0x00001160


	//   ....[13]....
        /*0184*/ 	.word	0x00001190


	//   ....[14]....
        /*0188*/ 	.word	0x000011c0


	//   ....[15]....
        /*018c*/ 	.word	0x000011e0


	//   ....[16]....
        /*0190*/ 	.word	0x00001360


	//   ....[17]....
        /*0194*/ 	.word	0x00001390


	//   ....[18]....
        /*0198*/ 	.word	0x000013c0


	//   ....[19]....
        /*019c*/ 	.word	0x000013e0


	//   ....[20]....
        /*01a0*/ 	.word	0x00002140


	//   ....[21]....
        /*01a4*/ 	.word	0x00002150


	//   ....[22]....
        /*01a8*/ 	.word	0x00002160


	//   ....[23]....
        /*01ac*/ 	.word	0x00002180


	//   ....[24]....
        /*01b0*/ 	.word	0x00002300


	//   ....[25]....
        /*01b4*/ 	.word	0x00002340


	//   ....[26]....
        /*01b8*/ 	.word	0x00002370


	//   ....[27]....
        /*01bc*/ 	.word	0x00002390


	//   ....[28]....
        /*01c0*/ 	.word	0x00002510


	//   ....[29]....
        /*01c4*/ 	.word	0x00002550


	//   ....[30]....
        /*01c8*/ 	.word	0x00002580


	//   ....[31]....
        /*01cc*/ 	.word	0x000025a0


	//   ....[32]....
        /*01d0*/ 	.word	0x00002720


	//   ....[33]....
        /*01d4*/ 	.word	0x00002760


	//   ....[34]....
        /*01d8*/ 	.word	0x00002790


	//   ....[35]....
        /*01dc*/ 	.word	0x000027b0


	//   ....[36]....
        /*01e0*/ 	.word	0x00002930


	//   ....[37]....
        /*01e4*/ 	.word	0x00002970


	//   ....[38]....
        /*01e8*/ 	.word	0x000029a0


	//   ....[39]....
        /*01ec*/ 	.word	0x000029c0


	//   ....[40]....
        /*01f0*/ 	.word	0x00005760


	//   ....[41]....
        /*01f4*/ 	.word	0x00005790


	//   ....[42]....
        /*01f8*/ 	.word	0x000057b0


	//   ....[43]....
        /*01fc*/ 	.word	0x000057c0


	//   ....[44]....
        /*0200*/ 	.word	0x00005950


	//   ....[45]....
        /*0204*/ 	.word	0x00005980


	//   ....[46]....
        /*0208*/ 	.word	0x000059b0


	//   ....[47]....
        /*020c*/ 	.word	0x000059d0


	//   ....[48]....
        /*0210*/ 	.word	0x00005b50


	//   ....[49]....
        /*0214*/ 	.word	0x00005b80


	//   ....[50]....
        /*0218*/ 	.word	0x00005bb0


	//   ....[51]....
        /*021c*/ 	.word	0x00005bd0


	//   ....[52]....
        /*0220*/ 	.word	0x00005d50


	//   ....[53]....
        /*0224*/ 	.word	0x00005d80


	//   ....[54]....
        /*0228*/ 	.word	0x00005db0


	//   ....[55]....
        /*022c*/ 	.word	0x00005dd0


	//   ....[56]....
        /*0230*/ 	.word	0x00005f50


	//   ....[57]....
        /*0234*/ 	.word	0x00005f80


	//   ....[58]....
        /*0238*/ 	.word	0x00005fb0


	//   ....[59]....
        /*023c*/ 	.word	0x00005fd0


	//----- nvinfo : EIATTR_VRC_CTA_INIT_COUNT
	.align		4
.L_138:
        /*0240*/ 	.byte	0x02, 0x4a
	.zero		1
	.zero		1


	//----- nvinfo : EIATTR_EXIT_INSTR_OFFSETS
	.align		4
        /*0244*/ 	.byte	0x04, 0x1c
        /*0246*/ 	.short	(.L_140 - .L_139)


	//   ....[0]....
.L_139:
        /*0248*/ 	.word	0x00000030


	//   ....[1]....
        /*024c*/ 	.word	0x00006c70


	//   ....[2]....
        /*0250*/ 	.word	0x00006cb0


	//----- nvinfo : EIATTR_MAX_THREADS
	.align		4
.L_140:
        /*0254*/ 	.byte	0x04, 0x05
        /*0256*/ 	.short	(.L_142 - .L_141)
.L_141:
        /*0258*/ 	.word	0x00000100
        /*025c*/ 	.word	0x00000001
        /*0260*/ 	.word	0x00000001


	//----- nvinfo : EIATTR_CRS_STACK_SIZE
	.align		4
.L_142:
        /*0264*/ 	.byte	0x04, 0x1e
        /*0266*/ 	.short	(.L_144 - .L_143)
.L_143:
        /*0268*/ 	.word	0x00000000


	//----- nvinfo : EIATTR_CBANK_PARAM_SIZE
	.align		4
.L_144:
        /*026c*/ 	.byte	0x03, 0x19
        /*026e*/ 	.short	0x0015


	//----- nvinfo : EIATTR_PARAM_CBANK
	.align		4
        /*0270*/ 	.byte	0x04, 0x0a
        /*0272*/ 	.short	(.L_146 - .L_145)
	.align		4
.L_145:
        /*0274*/ 	.word	index@(.nv.constant0._ZN6thrust24THRUST_300001_SM_1000_NS8cuda_cub4core6detail13_kernel_agentINS1_8__reduce11ReduceAgentIPN4cuda3std3__45tupleIJdlEEESC_SB_lNS1_9__extrema9arg_max_fIdl11_comparatorEEEEJSC_SC_iSG_EEEvDpT0_)
        /*0278*/ 	.short	0x0380
        /*027a*/ 	.short	0x0015


	//----- nvinfo : EIATTR_SW_WAR
	.align		4
.L_146:
        /*027c*/ 	.byte	0x04, 0x36
        /*027e*/ 	.short	(.L_148 - .L_147)
.L_147:
        /*0280*/ 	.word	0x00000008
.L_148:


//--------------------- .nv.info._ZN6thrust24THRUST_300001_SM_1000_NS8cuda_cub4core6detail13_kernel_agentINS1_8__reduce10DrainAgentIlEEJN3cub18CUB_300001_SM_10009GridQueueIyEElEEEvDpT0_ --------------------------
	.section	.nv.info._ZN6thrust24THRUST_300001_SM_1000_NS8cuda_cub4core6detail13_kernel_agentINS1_8__reduce10DrainAgentIlEEJN3cub18CUB_300001_SM_10009GridQueueIyEElEEEvDpT0_,"",@"SHT_CUDA_INFO"
	.sectionflags	@""
	.align	4


	//----- nvinfo : EIATTR_CUDA_API_VERSION
	.align		4
        /*0000*/ 	.byte	0x04, 0x37
        /*0002*/ 	.short	(.L_150 - .L_149)
.L_149:
        /*0004*/ 	.word	0x00000082


	//----- nvinfo : EIATTR_KPARAM_INFO
	.align		4
.L_150:
        /*0008*/ 	.byte	0x04, 0x17
        /*000a*/ 	.short	(.L_152 - .L_151)
.L_151:
        /*000c*/ 	.word	0x00000000
        /*0010*/ 	.short	0x0001
        /*0012*/ 	.short	0x0008
        /*0014*/ 	.byte	0x00, 0xf0, 0x21, 0x00


	//----- nvinfo : EIATTR_KPARAM_INFO
	.align		4
.L_152:
        /*0018*/ 	.byte	0x04, 0x17
        /*001a*/ 	.short	(.L_154 - .L_153)
.L_153:
        /*001c*/ 	.word	0x00000000
        /*0020*/ 	.short	0x0000
        /*0022*/ 	.short	0x0000
        /*0024*/ 	.byte	0x00, 0xf0, 0x21, 0x00


	//----- nvinfo : EIATTR_SPARSE_MMA_MASK
	.align		4
.L_154:
        /*0028*/ 	.byte	0x03, 0x50
        /*002a*/ 	.short	0x0000


	//----- nvinfo : EIATTR_MAXREG_COUNT
	.align		4
        /*002c*/ 	.byte	0x03, 0x1b
        /*002e*/ 	.short	0x00ff


	//----- nvinfo : EIATTR_MERCURY_ISA_VERSION
	.align		4
        /*0030*/ 	.byte	0x03, 0x5f
        /*0032*/ 	.short	0x0101


	//----- nvinfo : EIATTR_VRC_CTA_INIT_COUNT
	.align		4
        /*0034*/ 	.byte	0x02, 0x4a
	.zero		1
	.zero		1


	//----- nvinfo : EIATTR_EXIT_INSTR_OFFSETS
	.align		4
        /*0038*/ 	.byte	0x04, 0x1c
        /*003a*/ 	.short	(.L_156 - .L_155)


	//   ....[0]....
.L_155:
        /*003c*/ 	.word	0x00000060


	//----- nvinfo : EIATTR_MAX_THREADS
	.align		4
.L_156:
        /*0040*/ 	.byte	0x04, 0x05
        /*0042*/ 	.short	(.L_158 - .L_157)
.L_157:
        /*0044*/ 	.word	0x00000001
        /*0048*/ 	.word	0x00000001
        /*004c*/ 	.word	0x00000001


	//----- nvinfo : EIATTR_CBANK_PARAM_SIZE
	.align		4
.L_158:
        /*0050*/ 	.byte	0x03, 0x19
        /*0052*/ 	.short	0x0010


	//----- nvinfo : EIATTR_PARAM_CBANK
	.align		4
        /*0054*/ 	.byte	0x04, 0x0a
        /*0056*/ 	.short	(.L_160 - .L_159)
	.align		4
.L_159:
        /*0058*/ 	.word	index@(.nv.constant0._ZN6thrust24THRUST_300001_SM_1000_NS8cuda_cub4core6detail13_kernel_agentINS1_8__reduce10DrainAgentIlEEJN3cub18CUB_300001_SM_10009GridQueueIyEElEEEvDpT0_)
        /*005c*/ 	.short	0x0380
        /*005e*/ 	.short	0x0010


	//----- nvinfo : EIATTR_SW_WAR
	.align		4
.L_160:
        /*0060*/ 	.byte	0x04, 0x36
        /*0062*/ 	.short	(.L_162 - .L_161)
.L_161:
        /*0064*/ 	.word	0x00000008
.L_162:


//--------------------- .nv.info._ZN6thrust24THRUST_300001_SM_1000_NS8cuda_cub4core6detail13_kernel_agentINS1_8__reduce11ReduceAgentINS0_12zip_iteratorIN4cuda3std3__45tupleIJNS0_10device_ptrIdEENS0_17counting_iteratorIlNS0_11use_defaultESF_SF_EEEEEEEPNSB_IJdlEEESJ_lNS1_9__extrema9arg_max_fIdl11_comparatorEEEEJSI_SK_lN3cub18CUB_300001_SM_100013GridEvenShareIlEENSR_9GridQueueIyEESO_EEEvDpT0_ --------------------------
	.section	.nv.info._ZN6thrust24THRUST_300001_SM_1000_NS8cuda_cub4core6detail13_kernel_agentINS1_8__reduce11ReduceAgentINS0_12zip_iteratorIN4cuda3std3__45tupleIJNS0_10device_ptrIdEENS0_17counting_iteratorIlNS0_11use_defaultESF_SF_EEEEEEEPNSB_IJdlEEESJ_lNS1_9__extrema9arg_max_fIdl11_comparatorEEEEJSI_SK_lN3cub18CUB_300001_SM_100013GridEvenShareIlEENSR_9GridQueueIyEESO_EEEvDpT0_,"",@"SHT_CUDA_INFO"
	.sectionflags	@""
	.align	4


	//----- nvinfo : EIATTR_CUDA_API_VERSION
	.align		4
        /*0000*/ 	.byte	0x04, 0x37
        /*0002*/ 	.short	(.L_164 - .L_163)
.L_163:
        /*0004*/ 	.word	0x00000082


	//----- nvinfo : EIATTR_KPARAM_INFO
	.align		4
.L_164:
        /*0008*/ 	.byte	0x04, 0x17
        /*000a*/ 	.short	(.L_166 - .L_165)
.L_165:
        /*000c*/ 	.word	0x00000000
        /*0010*/ 	.short	0x0005
        /*0012*/ 	.short	0x0070
        /*0014*/ 	.byte	0x00, 0xf0, 0x05, 0x00


	//----- nvinfo : EIATTR_KPARAM_INFO
	.align		4
.L_166:
        /*0018*/ 	.byte	0x04, 0x17
        /*001a*/ 	.short	(.L_168 - .L_167)
.L_167:
        /*001c*/ 	.word	0x00000000
        /*0020*/ 	.short	0x0004
        /*0022*/ 	.short	0x0068
        /*0024*/ 	.byte	0x00, 0xf0, 0x21, 0x00


	//----- nvinfo : EIATTR_KPARAM_INFO
	.align		4
.L_168:
        /*0028*/ 	.byte	0x04, 0x17
        /*002a*/ 	.short	(.L_170 - .L_169)
.L_169:
        /*002c*/ 	.word	0x00000000
        /*0030*/ 	.short	0x0003
        /*0032*/ 	.short	0x0020
        /*0034*/ 	.byte	0x00, 0xf0, 0x21, 0x01


	//----- nvinfo : EIATTR_KPARAM_INFO
	.align		4
.L_170:
        /*0038*/ 	.byte	0x04, 0x17
        /*003a*/ 	.short	(.L_172 - .L_171)
.L_171:
        /*003c*/ 	.word	0x00000000
        /*0040*/ 	.short	0x0002
        /*0042*/ 	.short	0x0018
        /*0044*/ 	.byte	0x00, 0xf0, 0x21, 0x00


	//----- nvinfo : EIATTR_KPARAM_INFO
	.align		4
.L_172:
        /*0048*/ 	.byte	0x04, 0x17
        /*004a*/ 	.short	(.L_174 - .L_173)
.L_173:
        /*004c*/ 	.word	0x00000000
        /*0050*/ 	.short	0x0001
        /*0052*/ 	.short	0x0010
        /*0054*/ 	.byte	0x00, 0xf5, 0x21, 0x00


	//----- nvinfo : EIATTR_KPARAM_INFO
	.align		4
.L_174:
        /*0058*/ 	.byte	0x04, 0x17
        /*005a*/ 	.short	(.L_176 - .L_175)
.L_175:
        /*005c*/ 	.word	0x00000000
        /*0060*/ 	.short	0x0000
        /*0062*/ 	.short	0x0000
        /*0064*/ 	.byte	0x00, 0xf0, 0x41, 0x00


	//----- nvinfo : EIATTR_SPARSE_MMA_MASK
	.align		4
.L_176:
        /*0068*/ 	.byte	0x03, 0x50
        /*006a*/ 	.short	0x0000


	//----- nvinfo : EIATTR_MAXREG_COUNT
	.align		4
        /*006c*/ 	.byte	0x03, 0x1b
        /*006e*/ 	.short	0x00ff


	//----- nvinfo : EIATTR_NUM_BARRIERS
	.align		4
        /*0070*/ 	.byte	0x02, 0x4c
        /*0072*/ 	.byte	0x01
	.zero		1


	//----- nvinfo : EIATTR_MERCURY_ISA_VERSION
	.align		4
        /*0074*/ 	.byte	0x03, 0x5f
        /*0076*/ 	.short	0x0101


	//----- nvinfo : EIATTR_COOP_GROUP_MASK_REGIDS
	.align		4
        /*0078*/ 	.byte	0x04, 0x29
        /*007a*/ 	.short	(.L_178 - .L_177)


	//   ....[0]....
.L_177:
        /*007c*/ 	.word	0xffffffff


	//   ....[1]....
        /*0080*/ 	.word	0xffffffff


	//   ....[2]....
        /*0084*/ 	.word	0xffffffff


	//   ....[3]....
        /*0088*/ 	.word	0xffffffff


	//   ....[4]....
        /*008c*/ 	.word	0xffffffff


	//   ....[5]....
        /*0090*/ 	.word	0xffffffff


	//   ....[6]....
        /*0094*/ 	.word	0xffffffff


	//   ....[7]....
        /*0098*/ 	.word	0xffffffff


	//   ....[8]....
        /*009c*/ 	.word	0xffffffff


	//   ....[9]....
        /*00a0*/ 	.word	0xffffffff


	//   ....[10]....
        /*00a4*/ 	.word	0xffffffff


	//   ....[11]....
        /*00a8*/ 	.word	0xffffffff


	//   ....[12]....
        /*00ac*/ 	.word	0xffffffff


	//   ....[13]....
        /*00b0*/ 	.word	0xffffffff


	//   ....[14]....
        /*00b4*/ 	.word	0xffffffff


	//   ....[15]....
        /*00b8*/ 	.word	0xffffffff


	//   ....[16]....
        /*00bc*/ 	.word	0xffffffff


	//   ....[17]....
        /*00c0*/ 	.word	0xffffffff


	//   ....[18]....
        /*00c4*/ 	.word	0xffffffff


	//   ....[19]....
        /*00c8*/ 	.word	0xffffffff


	//   ....[20]....
        /*00cc*/ 	.word	0xffffffff


	//   ....[21]....
        /*00d0*/ 	.word	0xffffffff


	//   ....[22]....
        /*00d4*/ 	.word	0xffffffff


	//   ....[23]....
        /*00d8*/ 	.word	0xffffffff


	//   ....[24]....
        /*00dc*/ 	.word	0xffffffff


	//   ....[25]....
        /*00e0*/ 	.word	0xffffffff


	//   ....[26]....
        /*00e4*/ 	.word	0xffffffff


	//   ....[27]....
        /*00e8*/ 	.word	0xffffffff


	//   ....[28]....
        /*00ec*/ 	.word	0xffffffff


	//   ....[29]....
        /*00f0*/ 	.word	0xffffffff


	//   ....[30]....
        /*00f4*/ 	.word	0xffffffff


	//   ....[31]....
        /*00f8*/ 	.word	0xffffffff


	//   ....[32]....
        /*00fc*/ 	.word	0xffffffff


	//   ....[33]....
        /*0100*/ 	.word	0xffffffff


	//   ....[34]....
        /*0104*/ 	.word	0xffffffff


	//   ....[35]....
        /*0108*/ 	.word	0xffffffff


	//   ....[36]....
        /*010c*/ 	.word	0xffffffff


	//   ....[37]....
        /*0110*/ 	.word	0xffffffff


	//   ....[38]....
        /*0114*/ 	.word	0xffffffff


	//   ....[39]....
        /*0118*/ 	.word	0xffffffff


	//   ....[40]....
        /*011c*/ 	.word	0xffffffff


	//   ....[41]....
        /*0120*/ 	.word	0xffffffff


	//   ....[42]....
        /*0124*/ 	.word	0xffffffff


	//   ....[43]....
        /*0128*/ 	.word	0xffffffff


	//   ....[44]....
        /*012c*/ 	.word	0xffffffff


	//   ....[45]....
        /*0130*/ 	.word	0xffffffff


	//   ....[46]....
        /*0134*/ 	.word	0xffffffff


	//   ....[47]....
        /*0138*/ 	.word	0xffffffff


	//   ....[48]....
        /*013c*/ 	.word	0xffffffff


	//   ....[49]....
        /*0140*/ 	.word	0xffffffff


	//   ....[50]....
        /*0144*/ 	.word	0xffffffff


	//   ....[51]....
        /*0148*/ 	.word	0xffffffff


	//   ....[52]....
        /*014c*/ 	.word	0xffffffff


	//   ....[53]....
        /*0150*/ 	.word	0xffffffff


	//   ....[54]....
        /*0154*/ 	.word	0xffffffff


	//   ....[55]....
        /*0158*/ 	.word	0xffffffff


	//   ....[56]....
        /*015c*/ 	.word	0xffffffff


	//   ....[57]....
        /*0160*/ 	.word	0xffffffff


	//   ....[58]....
        /*0164*/ 	.word	0xffffffff


	//   ....[59]....
        /*0168*/ 	.word	0xffffffff


	//----- nvinfo : EIATTR_COOP_GROUP_INSTR_OFFSETS
	.align		4
.L_178:
        /*016c*/ 	.byte	0x04, 0x28
        /*016e*/ 	.short	(.L_180 - .L_179)


	//   ....[0]....
.L_179:
        /*0170*/ 	.word	0x00000d70


	//   ....[1]....
        /*0174*/ 	.word	0x00000da0


	//   ....[2]....
        /*0178*/ 	.word	0x00000dc0


	//   ....[3]....
        /*017c*/ 	.word	0x00000dd0


	//   ....[4]....
        /*0180*/ 	.word	0x00000f60


	//   ....[5]....
        /*0184*/ 	.word	0x00000f90


	//   ....[6]....
        /*0188*/ 	.word	0x00000fc0


	//   ....[7]....
        /*018c*/ 	.word	0x00000fe0


	//   ....[8]....
        /*0190*/ 	.word	0x00001160


	//   ....[9]....
        /*0194*/ 	.word	0x00001190


	//   ....[10]....
        /*0198*/ 	.word	0x000011c0


	//   ....[11]....
        /*019c*/ 	.word	0x000011e0


	//   ....[12]....
        /*01a0*/ 	.word	0x00001360


	//   ....[13]....
        /*01a4*/ 	.word	0x00001390


	//   ....[14]....
        /*01a8*/ 	.word	0x000013c0


	//   ....[15]....
        /*01ac*/ 	.word	0x000013e0


	//   ....[16]....
        /*01b0*/ 	.word	0x00001560


	//   ....[17]....
        /*01b4*/ 	.word	0x00001590


	//   ....[18]....
        /*01b8*/ 	.word	0x000015c0


	//   ....[19]....
        /*01bc*/ 	.word	0x000015e0


	//   ....[20]....
        /*01c0*/ 	.word	0x00002340


	//   ....[21]....
        /*01c4*/ 	.word	0x00002350


	//   ....[22]....
        /*01c8*/ 	.word	0x00002360


	//   ....[23]....
        /*01cc*/ 	.word	0x00002380


	//   ....[24]....
        /*01d0*/ 	.word	0x00002500


	//   ....[25]....
        /*01d4*/ 	.word	0x00002540


	//   ....[26]....
        /*01d8*/ 	.word	0x00002570


	//   ....[27]....
        /*01dc*/ 	.word	0x00002590


	//   ....[28]....
        /*01e0*/ 	.word	0x00002710


	//   ....[29]....
        /*01e4*/ 	.word	0x00002750


	//   ....[30]....
        /*01e8*/ 	.word	0x00002780


	//   ....[31]....
        /*01ec*/ 	.word	0x000027a0


	//   ....[32]....
        /*01f0*/ 	.word	0x00002920


	//   ....[33]....
        /*01f4*/ 	.word	0x00002960


	//   ....[34]....
        /*01f8*/ 	.word	0x00002990


	//   ....[35]....
        /*01fc*/ 	.word	0x000029b0


	//   ....[36]....
        /*0200*/ 	.word	0x00002b30


	//   ....[37]....
        /*0204*/ 	.word	0x00002b70


	//   ....[38]....
        /*0208*/ 	.word	0x00002ba0


	//   ....[39]....
        /*020c*/ 	.word	0x00002bc0


	//   ....[40]....
        /*0210*/ 	.word	0x000053c0


	//   ....[41]....
        /*0214*/ 	.word	0x000053f0


	//   ....[42]....
        /*0218*/ 	.word	0x00005410


	//   ....[43]....
        /*021c*/ 	.word	0x00005420


	//   ....[44]....
        /*0220*/ 	.word	0x000055b0


	//   ....[45]....
        /*0224*/ 	.word	0x000055e0


	//   ....[46]....
        /*0228*/ 	.word	0x00005610


	//   ....[47]....
        /*022c*/ 	.word	0x00005630


	//   ....[48]....
        /*0230*/ 	.word	0x000057b0


	//   ....[49]....
        /*0234*/ 	.word	0x000057e0


	//   ....[50]....
        /*0238*/ 	.word	0x00005810


	//   ....[51]....
        /*023c*/ 	.word	0x00005830


	//   ....[52]....
        /*0240*/ 	.word	0x000059b0


	//   ....[53]....
        /*0244*/ 	.word	0x000059e0


	//   ....[54]....
        /*0248*/ 	.word	0x00005a10


	//   ....[55]....
        /*024c*/ 	.word	0x00005a30


	//   ....[56]....
        /*0250*/ 	.word	0x00005bb0


	//   ....[57]....
        /*0254*/ 	.word	0x00005be0


	//   ....[58]....
        /*0258*/ 	.word	0x00005c10


	//   ....[59]....
        /*025c*/ 	.word	0x00005c30


	//----- nvinfo : EIATTR_VRC_CTA_INIT_COUNT
	.align		4
.L_180:
        /*0260*/ 	.byte	0x02, 0x4a
	.zero		1
	.zero		1


	//----- nvinfo : EIATTR_EXIT_INSTR_OFFSETS
	.align		4
        /*0264*/ 	.byte	0x04, 0x1c
        /*0266*/ 	.short	(.L_182 - .L_181)


	//   ....[0]....
.L_181:
        /*0268*/ 	.word	0x000068d0


	//   ....[1]....
        /*026c*/ 	.word	0x00006920


	//----- nvinfo : EIATTR_MAX_THREADS
	.align		4
.L_182:
        /*0270*/ 	.byte	0x04, 0x05
        /*0272*/ 	.short	(.L_184 - .L_183)
.L_183:
        /*0274*/ 	.word	0x00000100
        /*0278*/ 	.word	0x00000001
        /*027c*/ 	.word	0x00000001


	//----- nvinfo : EIATTR_CRS_STACK_SIZE
	.align		4
.L_184:
        /*0280*/ 	.byte	0x04, 0x1e
        /*0282*/ 	.short	(.L_186 - .L_185)
.L_185:
        /*0284*/ 	.word	0x00000000


	//----- nvinfo : EIATTR_CBANK_PARAM_SIZE
	.align		4
.L_186:
        /*0288*/ 	.byte	0x03, 0x19
        /*028a*/ 	.short	0x0071


	//----- nvinfo : EIATTR_PARAM_CBANK
	.align		4
        /*028c*/ 	.byte	0x04, 0x0a
        /*028e*/ 	.short	(.L_188 - .L_187)
	.align		4
.L_187:
        /*0290*/ 	.word	index@(.nv.constant0._ZN6thrust24THRUST_300001_SM_1000_NS8cuda_cub4core6detail13_kernel_agentINS1_8__reduce11ReduceAgentINS0_12zip_iteratorIN4cuda3std3__45tupleIJNS0_10device_ptrIdEENS0_17counting_iteratorIlNS0_11use_defaultESF_SF_EEEEEEEPNSB_IJdlEEESJ_lNS1_9__extrema9arg_max_fIdl11_comparatorEEEEJSI_SK_lN3cub18CUB_300001_SM_100013GridEvenShareIlEENSR_9GridQueueIyEESO_EEEvDpT0_)
        /*0294*/ 	.short	0x0380
        /*0296*/ 	.short	0x0071


	//----- nvinfo : EIATTR_SW_WAR
	.align		4
.L_188:
        /*0298*/ 	.byte	0x04, 0x36
        /*029a*/ 	.short	(.L_190 - .L_189)
.L_189:
        /*029c*/ 	.word	0x00000008
.L_190:


//--------------------- .nv.info._ZN6thrust24THRUST_300001_SM_1000_NS8cuda_cub4core6detail13_kernel_agentINS1_8__reduce11ReduceAgentINS0_12zip_iteratorIN4cuda3std3__45tupleIJNS0_10device_ptrIdEENS0_17counting_iteratorIlNS0_11use_defaultESF_SF_EEEEEEEPNSB_IJdlEEESJ_lNS1_9__extrema9arg_max_fIdl11_comparatorEEEEJSI_SK_lSO_EEEvDpT0_ --------------------------
	.section	.nv.info._ZN6thrust24THRUST_300001_SM_1000_NS8cuda_cub4core6detail13_kernel_agentINS1_8__reduce11ReduceAgentINS0_12zip_iteratorIN4cuda3std3__45tupleIJNS0_10device_ptrIdEENS0_17counting_iteratorIlNS0_11use_defaultESF_SF_EEEEEEEPNSB_IJdlEEESJ_lNS1_9__extrema9arg_max_fIdl11_comparatorEEEEJSI_SK_lSO_EEEvDpT0_,"",@"SHT_CUDA_INFO"
	.sectionflags	@""
	.align	4


	//----- nvinfo : EIATTR_CUDA_API_VERSION
	.align		4
        /*0000*/ 	.byte	0x04, 0x37
        /*0002*/ 	.short	(.L_192 - .L_191)
.L_191:
        /*0004*/ 	.word	0x00000082


	//----- nvinfo : EIATTR_KPARAM_INFO
	.align		4
.L_192:
        /*0008*/ 	.byte	0x04, 0x17
        /*000a*/ 	.short	(.L_194 - .L_193)
.L_193:
        /*000c*/ 	.word	0x00000000
        /*0010*/ 	.short	0x0003
        /*0012*/ 	.short	0x0020
        /*0014*/ 	.byte	0x00, 0xf0, 0x05, 0x00


	//----- nvinfo : EIATTR_KPARAM_INFO
	.align		4
.L_194:
        /*0018*/ 	.byte	0x04, 0x17
        /*001a*/ 	.short	(.L_196 - .L_195)
.L_195:
        /*001c*/ 	.word	0x00000000
        /*0020*/ 	.short	0x0002
        /*0022*/ 	.short	0x0018
        /*0024*/ 	.byte	0x00, 0xf0, 0x21, 0x00


	//----- nvinfo : EIATTR_KPARAM_INFO
	.align		4
.L_196:
        /*0028*/ 	.byte	0x04, 0x17
        /*002a*/ 	.short	(.L_198 - .L_197)
.L_197:
        /*002c*/ 	.word	0x00000000
        /*0030*/ 	.short	0x0001
        /*0032*/ 	.short	0x0010
        /*0034*/ 	.byte	0x00, 0xf5, 0x21, 0x00


	//----- nvinfo : EIATTR_KPARAM_INFO
	.align		4
.L_198:
        /*0038*/ 	.byte	0x04, 0x17
        /*003a*/ 	.short	(.L_200 - .L_199)
.L_199:
        /*003c*/ 	.word	0x00000000
        /*0040*/ 	.short	0x0000
        /*0042*/ 	.short	0x0000
        /*0044*/ 	.byte	0x00, 0xf0, 0x41, 0x00


	//----- nvinfo : EIATTR_SPARSE_MMA_MASK
	.align		4
.L_200:
        /*0048*/ 	.byte	0x03, 0x50
        /*004a*/ 	.short	0x0000


	//----- nvinfo : EIATTR_MAXREG_COUNT
	.align		4
        /*004c*/ 	.byte	0x03, 0x1b
        /*004e*/ 	.short	0x00ff


	//----- nvinfo : EIATTR_NUM_BARRIERS
	.align		4
        /*0050*/ 	.byte	0x02, 0x4c
        /*0052*/ 	.byte	0x01
	.zero		1


	//----- nvinfo : EIATTR_MERCURY_ISA_VERSION
	.align		4
        /*0054*/ 	.byte	0x03, 0x5f
        /*0056*/ 	.short	0x0101


	//----- nvinfo : EIATTR_COOP_GROUP_MASK_REGIDS
	.align		4
        /*0058*/ 	.byte	0x04, 0x29
        /*005a*/ 	.short	(.L_202 - .L_201)


	//   ....[0]....
.L_201:
        /*005c*/ 	.word	0xffffffff


	//   ....[1]....
        /*0060*/ 	.word	0xffffffff


	//   ....[2]....
        /*0064*/ 	.word	0xffffffff


	//   ....[3]....
        /*0068*/ 	.word	0xffffffff


	//   ....[4]....
        /*006c*/ 	.word	0xffffffff


	//   ....[5]....
        /*0070*/ 	.word	0xffffffff


	//   ....[6]....
        /*0074*/ 	.word	0xffffffff


	//   ....[7]....
        /*0078*/ 	.word	0xffffffff


	//   ....[8]....
        /*007c*/ 	.word	0xffffffff


	//   ....[9]....
        /*0080*/ 	.word	0xffffffff


	//   ....[10]....
        /*0084*/ 	.word	0xffffffff


	//   ....[11]....
        /*0088*/ 	.word	0xffffffff


	//   ....[12]....
        /*008c*/ 	.word	0xffffffff


	//   ....[13]....
        /*0090*/ 	.word	0xffffffff


	//   ....[14]....
        /*0094*/ 	.word	0xffffffff


	//   ....[15]....
        /*0098*/ 	.word	0xffffffff


	//   ....[16]....
        /*009c*/ 	.word	0xffffffff


	//   ....[17]....
        /*00a0*/ 	.word	0xffffffff


	//   ....[18]....
        /*00a4*/ 	.word	0xffffffff


	//   ....[19]....
        /*00a8*/ 	.word	0xffffffff


	//   ....[20]....
        /*00ac*/ 	.word	0xffffffff


	//   ....[21]....
        /*00b0*/ 	.word	0xffffffff


	//   ....[22]....
        /*00b4*/ 	.word	0xffffffff


	//   ....[23]....
        /*00b8*/ 	.word	0xffffffff


	//   ....[24]....
        /*00bc*/ 	.word	0xffffffff


	//   ....[25]....
        /*00c0*/ 	.word	0xffffffff


	//   ....[26]....
        /*00c4*/ 	.word	0xffffffff


	//   ....[27]....
        /*00c8*/ 	.word	0xffffffff


	//   ....[28]....
        /*00cc*/ 	.word	0xffffffff


	//   ....[29]....
        /*00d0*/ 	.word	0xffffffff


	//   ....[30]....
        /*00d4*/ 	.word	0xffffffff


	//   ....[31]....
        /*00d8*/ 	.word	0xffffffff


	//   ....[32]....
        /*00dc*/ 	.word	0xffffffff


	//   ....[33]....
        /*00e0*/ 	.word	0xffffffff


	//   ....[34]....
        /*00e4*/ 	.word	0xffffffff


	//   ....[35]....
        /*00e8*/ 	.word	0xffffffff


	//   ....[36]....
        /*00ec*/ 	.word	0xffffffff


	//   ....[37]....
        /*00f0*/ 	.word	0xffffffff


	//   ....[38]....
        /*00f4*/ 	.word	0xffffffff


	//   ....[39]....
        /*00f8*/ 	.word	0xffffffff


	//   ....[40]....
        /*00fc*/ 	.word	0xffffffff


	//   ....[41]....
        /*0100*/ 	.word	0xffffffff


	//   ....[42]....
        /*0104*/ 	.word	0xffffffff


	//   ....[43]....
        /*0108*/ 	.word	0xffffffff


	//   ....[44]....
        /*010c*/ 	.word	0xffffffff


	//   ....[45]....
        /*0110*/ 	.word	0xffffffff


	//   ....[46]....
        /*0114*/ 	.word	0xffffffff


	//   ....[47]....
        /*0118*/ 	.word	0xffffffff


	//   ....[48]....
        /*011c*/ 	.word	0xffffffff


	//   ....[49]....
        /*0120*/ 	.word	0xffffffff


	//   ....[50]....
        /*0124*/ 	.word	0xffffffff


	//   ....[51]....
        /*0128*/ 	.word	0xffffffff


	//   ....[52]....
        /*012c*/ 	.word	0xffffffff


	//   ....[53]....
        /*0130*/ 	.word	0xffffffff


	//   ....[54]....
        /*0134*/ 	.word	0xffffffff


	//   ....[55]....
        /*0138*/ 	.word	0xffffffff


	//   ....[56]....
        /*013c*/ 	.word	0xffffffff


	//   ....[57]....
        /*0140*/ 	.word	0xffffffff


	//   ....[58]....
        /*0144*/ 	.word	0xffffffff


	//   ....[59]....
        /*0148*/ 	.word	0xffffffff


	//----- nvinfo : EIATTR_COOP_GROUP_INSTR_OFFSETS
	.align		4
.L_202:
        /*014c*/ 	.byte	0x04, 0x28
        /*014e*/ 	.short	(.L_204 - .L_203)


	//   ....[0]....
.L_203:
        /*0150*/ 	.word	0x00000cb0


	//   ....[1]....
        /*0154*/ 	.word	0x00000ce0


	//   ....[2]....
        /*0158*/ 	.word	0x00000d00


	//   ....[3]....
        /*015c*/ 	.word	0x00000d10


	//   ....[4]....
        /*0160*/ 	.word	0x00000ea0


	//   ....[5]....
        /*0164*/ 	.word	0x00000ed0


	//   ....[6]....
        /*0168*/ 	.word	0x00000f00


	//   ....[7]....
        /*016c*/ 	.word	0x00000f20


	//   ....[8]....
        /*0170*/ 	.word	0x000010a0


	//   ....[9]....
        /*0174*/ 	.word	0x000010d0


	//   ....[10]....
        /*0178*/ 	.word	0x00001100


	//   ....[11]....
        /*017c*/ 	.word	0x00001120


	//   ....[12]....
        /*0180*/ 	.word	0x000012a0


	//   ....[13]....
        /*0184*/ 	.word	0x000012d0


	//   ....[14]....
        /*0188*/ 	.word	0x00001300


	//   ....[15]....
        /*018c*/ 	.word	0x00001320


	//   ....[16]....
        /*0190*/ 	.word	0x000014a0


	//   ....[17]....
        /*0194*/ 	.word	0x000014e0


	//   ....[18]....
        /*0198*/ 	.word	0x00001510


	//   ....[19]....
        /*019c*/ 	.word	0x00001520


	//   ....[20]....
        /*01a0*/ 	.word	0x00002280


	//   ....[21]....
        /*01a4*/ 	.word	0x00002290


	//   ....[22]....
        /*01a8*/ 	.word	0x000022a0


	//   ....[23]....
        /*01ac*/ 	.word	0x000022c0


	//   ....[24]....
        /*01b0*/ 	.word	0x00002440


	//   ....[25]....
        /*01b4*/ 	.word	0x00002480


	//   ....[26]....
        /*01b8*/ 	.word	0x000024b0


	//   ....[27]....
        /*01bc*/ 	.word	0x000024d0


	//   ....[28]....
        /*01c0*/ 	.word	0x00002650


	//   ....[29]....
        /*01c4*/ 	.word	0x00002690


	//   ....[30]....
        /*01c8*/ 	.word	0x000026c0


	//   ....[31]....
        /*01cc*/ 	.word	0x000026e0


	//   ....[32]....
        /*01d0*/ 	.word	0x00002860


	//   ....[33]....
        /*01d4*/ 	.word	0x000028a0


	//   ....[34]....
        /*01d8*/ 	.word	0x000028d0


	//   ....[35]....
        /*01dc*/ 	.word	0x000028f0


	//   ....[36]....
        /*01e0*/ 	.word	0x00002a70


	//   ....[37]....
        /*01e4*/ 	.word	0x00002ab0


	//   ....[38]....
        /*01e8*/ 	.word	0x00002ae0


	//   ....[39]....
        /*01ec*/ 	.word	0x00002b00


	//   ....[40]....
        /*01f0*/ 	.word	0x00004f40


	//   ....[41]....
        /*01f4*/ 	.word	0x00004f70


	//   ....[42]....
        /*01f8*/ 	.word	0x00004f90


	//   ....[43]....
        /*01fc*/ 	.word	0x00004fa0


	//   ....[44]....
        /*0200*/ 	.word	0x00005130


	//   ....[45]....
        /*0204*/ 	.word	0x00005160


	//   ....[46]....
        /*0208*/ 	.word	0x00005190


	//   ....[47]....
        /*020c*/ 	.word	0x000051b0


	//   ....[48]....
        /*0210*/ 	.word	0x00005330


	//   ....[49]....
        /*0214*/ 	.word	0x00005360


	//   ....[50]....
        /*0218*/ 	.word	0x00005390


	//   ....[51]....
        /*021c*/ 	.word	0x000053b0


	//   ....[52]....
        /*0220*/ 	.word	0x00005530


	//   ....[53]....
        /*0224*/ 	.word	0x00005560


	//   ....[54]....
        /*0228*/ 	.word	0x00005590


	//   ....[55]....
        /*022c*/ 	.word	0x000055b0


	//   ....[56]....
        /*0230*/ 	.word	0x00005730


	//   ....[57]....
        /*0234*/ 	.word	0x00005760


	//   ....[58]....
        /*0238*/ 	.word	0x00005790


	//   ....[59]....
        /*023c*/ 	.word	0x000057b0


	//----- nvinfo : EIATTR_VRC_CTA_INIT_COUNT
	.align		4
.L_204:
        /*0240*/ 	.byte	0x02, 0x4a
	.zero		1
	.zero		1


	//----- nvinfo : EIATTR_EXIT_INSTR_OFFSETS
	.align		4
        /*0244*/ 	.byte	0x04, 0x1c
        /*0246*/ 	.short	(.L_206 - .L_205)


	//   ....[0]....
.L_205:
        /*0248*/ 	.word	0x00000040


	//   ....[1]....
        /*024c*/ 	.word	0x00006450


	//   ....[2]....
        /*0250*/ 	.word	0x00006490


	//----- nvinfo : EIATTR_MAX_THREADS
	.align		4
.L_206:
        /*0254*/ 	.byte	0x04, 0x05
        /*0256*/ 	.short	(.L_208 - .L_207)
.L_207:
        /*0258*/ 	.word	0x00000100
        /*025c*/ 	.word	0x00000001
        /*0260*/ 	.word	0x00000001


	//----- nvinfo : EIATTR_CRS_STACK_SIZE
	.align		4
.L_208:
        /*0264*/ 	.byte	0x04, 0x1e
        /*0266*/ 	.short	(.L_210 - .L_209)
.L_209:
        /*0268*/ 	.word	0x00000000


	//----- nvinfo : EIATTR_CBANK_PARAM_SIZE
	.align		4
.L_210:
        /*026c*/ 	.byte	0x03, 0x19
        /*026e*/ 	.short	0x0021


	//----- nvinfo : EIATTR_PARAM_CBANK
	.align		4
        /*0270*/ 	.byte	0x04, 0x0a
        /*0272*/ 	.short	(.L_212 - .L_211)
	.align		4
.L_211:
        /*0274*/ 	.word	index@(.nv.constant0._ZN6thrust24THRUST_300001_SM_1000_NS8cuda_cub4core6detail13_kernel_agentINS1_8__reduce11ReduceAgentINS0_12zip_iteratorIN4cuda3std3__45tupleIJNS0_10device_ptrIdEENS0_17counting_iteratorIlNS0_11use_defaultESF_SF_EEEEEEEPNSB_IJdlEEESJ_lNS1_9__extrema9arg_max_fIdl11_comparatorEEEEJSI_SK_lSO_EEEvDpT0_)
        /*0278*/ 	.short	0x0380
        /*027a*/ 	.short	0x0021


	//----- nvinfo : EIATTR_SW_WAR
	.align		4
.L_212:
        /*027c*/ 	.byte	0x04, 0x36
        /*027e*/ 	.short	(.L_214 - .L_213)
.L_213:
        /*0280*/ 	.word	0x00000008
.L_214:


//--------------------- .nv.info._ZN6thrust24THRUST_300001_SM_1000_NS8cuda_cub4core6detail13_kernel_agentINS1_8__reduce11ReduceAgentIPN4cuda3std3__45tupleIJdlEEESC_SB_iNS1_9__extrema9arg_max_fIdl11_comparatorEEEEJSC_SC_iSG_EEEvDpT0_ --------------------------
	.section	.nv.info._ZN6thrust24THRUST_300001_SM_1000_NS8cuda_cub4core6detail13_kernel_agentINS1_8__reduce11ReduceAgentIPN4cuda3std3__45tupleIJdlEEESC_SB_iNS1_9__extrema9arg_max_fIdl11_comparatorEEEEJSC_SC_iSG_EEEvDpT0_,"",@"SHT_CUDA_INFO"
	.sectionflags	@""
	.align	4


	//----- nvinfo : EIATTR_CUDA_API_VERSION
	.align		4
        /*0000*/ 	.byte	0x04, 0x37
        /*0002*/ 	.short	(.L_216 - .L_215)
.L_215:
        /*0004*/ 	.word	0x00000082


	//----- nvinfo : EIATTR_KPARAM_INFO
	.align		4
.L_216:
        /*0008*/ 	.byte	0x04, 0x17
        /*000a*/ 	.short	(.L_218 - .L_217)
.L_217:
        /*000c*/ 	.word	0x00000000
        /*0010*/ 	.short	0x0003
        /*0012*/ 	.short	0x0014
        /*0014*/ 	.byte	0x00, 0xf0, 0x05, 0x00


	//----- nvinfo : EIATTR_KPARAM_INFO
	.align		4
.L_218:
        /*0018*/ 	.byte	0x04, 0x17
        /*001a*/ 	.short	(.L_220 - .L_219)
.L_219:
        /*001c*/ 	.word	0x00000000
        /*0020*/ 	.short	0x0002
        /*0022*/ 	.short	0x0010
        /*0024*/ 	.byte	0x00, 0xf0, 0x11, 0x00


	//----- nvinfo : EIATTR_KPARAM_INFO
	.align		4
.L_220:
        /*0028*/ 	.byte	0x04, 0x17
        /*002a*/ 	.short	(.L_222 - .L_221)
.L_221:
        /*002c*/ 	.word	0x00000000
        /*0030*/ 	.short	0x0001
        /*0032*/ 	.short	0x0008
        /*0034*/ 	.byte	0x00, 0xf5, 0x21, 0x00


	//----- nvinfo : EIATTR_KPARAM_INFO
	.align		4
.L_222:
        /*0038*/ 	.byte	0x04, 0x17
        /*003a*/ 	.short	(.L_224 - .L_223)
.L_223:
        /*003c*/ 	.word	0x00000000
        /*0040*/ 	.short	0x0000
        /*0042*/ 	.short	0x0000
        /*0044*/ 	.byte	0x00, 0xf5, 0x21, 0x00


	//----- nvinfo : EIATTR_SPARSE_MMA_MASK
	.align		4
.L_224:
        /*0048*/ 	.byte	0x03, 0x50
        /*004a*/ 	.short	0x0000


	//----- nvinfo : EIATTR_MAXREG_COUNT
	.align		4
        /*004c*/ 	.byte	0x03, 0x1b
        /*004e*/ 	.short	0x00ff


	//----- nvinfo : EIATTR_NUM_BARRIERS
	.align		4
        /*0050*/ 	.byte	0x02, 0x4c
        /*0052*/ 	.byte	0x01
	.zero		1


	//----- nvinfo : EIATTR_MERCURY_ISA_VERSION
	.align		4
        /*0054*/ 	.byte	0x03, 0x5f
        /*0056*/ 	.short	0x0101


	//----- nvinfo : EIATTR_COOP_GROUP_MASK_REGIDS
	.align		4
        /*0058*/ 	.byte	0x04, 0x29
        /*005a*/ 	.short	(.L_226 - .L_225)


	//   ....[0]....
.L_225:
        /*005c*/ 	.word	0xffffffff


	//   ....[1]....
        /*0060*/ 	.word	0xffffffff


	//   ....[2]....
        /*0064*/ 	.word	0xffffffff


	//   ....[3]....
        /*0068*/ 	.word	0xffffffff


	//   ....[4]....
        /*006c*/ 	.word	0xffffffff


	//   ....[5]....
        /*0070*/ 	.word	0xffffffff


	//   ....[6]....
        /*0074*/ 	.word	0xffffffff


	//   ....[7]....
        /*0078*/ 	.word	0xffffffff


	//   ....[8]....
        /*007c*/ 	.word	0xffffffff


	//   ....[9]....
        /*0080*/ 	.word	0xffffffff


	//   ....[10]....
        /*0084*/ 	.word	0xffffffff


	//   ....[11]....
        /*0088*/ 	.word	0xffffffff


	//   ....[12]....
        /*008c*/ 	.word	0xffffffff


	//   ....[13]....
        /*0090*/ 	.word	0xffffffff


	//   ....[14]....
        /*0094*/ 	.word	0xffffffff


	//   ....[15]....
        /*0098*/ 	.word	0xffffffff


	//   ....[16]....
        /*009c*/ 	.word	0xffffffff


	//   ....[17]....
        /*00a0*/ 	.word	0xffffffff


	//   ....[18]....
        /*00a4*/ 	.word	0xffffffff


	//   ....[19]....
        /*00a8*/ 	.word	0xffffffff


	//   ....[20]....
        /*00ac*/ 	.word	0xffffffff


	//   ....[21]....
        /*00b0*/ 	.word	0xffffffff


	//   ....[22]....
        /*00b4*/ 	.word	0xffffffff


	//   ....[23]....
        /*00b8*/ 	.word	0xffffffff


	//   ....[24]....
        /*00bc*/ 	.word	0xffffffff


	//   ....[25]....
        /*00c0*/ 	.word	0xffffffff


	//   ....[26]....
        /*00c4*/ 	.word	0xffffffff


	//   ....[27]....
        /*00c8*/ 	.word	0xffffffff


	//   ....[28]....
        /*00cc*/ 	.word	0xffffffff


	//   ....[29]....
        /*00d0*/ 	.word	0xffffffff


	//   ....[30]....
        /*00d4*/ 	.word	0xffffffff


	//   ....[31]....
        /*00d8*/ 	.word	0xffffffff


	//   ....[32]....
        /*00dc*/ 	.word	0xffffffff


	//   ....[33]....
        /*00e0*/ 	.word	0xffffffff


	//   ....[34]....
        /*00e4*/ 	.word	0xffffffff


	//   ....[35]....
        /*00e8*/ 	.word	0xffffffff


	//   ....[36]....
        /*00ec*/ 	.word	0xffffffff


	//   ....[37]....
        /*00f0*/ 	.word	0xffffffff


	//   ....[38]....
        /*00f4*/ 	.word	0xffffffff


	//   ....[39]....
        /*00f8*/ 	.word	0xffffffff


	//   ....[40]....
        /*00fc*/ 	.word	0xffffffff


	//   ....[41]....
        /*0100*/ 	.word	0xffffffff


	//   ....[42]....
        /*0104*/ 	.word	0xffffffff


	//   ....[43]....
        /*0108*/ 	.word	0xffffffff


	//   ....[44]....
        /*010c*/ 	.word	0xffffffff


	//   ....[45]....
        /*0110*/ 	.word	0xffffffff


	//   ....[46]....
        /*0114*/ 	.word	0xffffffff


	//   ....[47]....
        /*0118*/ 	.word	0xffffffff


	//   ....[48]....
        /*011c*/ 	.word	0xffffffff


	//   ....[49]....
        /*0120*/ 	.word	0xffffffff


	//   ....[50]....
        /*0124*/ 	.word	0xffffffff


	//   ....[51]....
        /*0128*/ 	.word	0xffffffff


	//   ....[52]....
        /*012c*/ 	.word	0xffffffff


	//   ....[53]....
        /*0130*/ 	.word	0xffffffff


	//   ....[54]....
        /*0134*/ 	.word	0xffffffff


	//   ....[55]....
        /*0138*/ 	.word	0xffffffff


	//   ....[56]....
        /*013c*/ 	.word	0xffffffff


	//   ....[57]....
        /*0140*/ 	.word	0xffffffff


	//   ....[58]....
        /*0144*/ 	.word	0xffffffff


	//   ....[59]....
        /*0148*/ 	.word	0xffffffff


	//----- nvinfo : EIATTR_COOP_GROUP_INSTR_OFFSETS
	.align		4
.L_226:
        /*014c*/ 	.byte	0x04, 0x28
        /*014e*/ 	.short	(.L_228 - .L_227)


	//   ....[0]....
.L_227:
        /*0150*/ 	.word	0x00000b70


	//   ....[1]....
        /*0154*/ 	.word	0x00000ba0


	//   ....[2]....
        /*0158*/ 	.word	0x00000bc0


	//   ....[3]....
        /*015c*/ 	.word	0x00000bd0


	//   ....[4]....
        /*0160*/ 	.word	0x00000d60


	//   ....[5]....
        /*0164*/ 	.word	0x00000d90


	//   ....[6]....
        /*0168*/ 	.word	0x00000dc0


	//   ....[7]....
        /*016c*/ 	.word	0x00000de0


	//   ....[8]....
        /*0170*/ 	.word	0x00000f60


	//   ....[9]....
        /*0174*/ 	.word	0x00000f90


	//   ....[10]....
        /*0178*/ 	.word	0x00000fc0


	//   ....[11]....
        /*017c*/ 	.word	0x00000fe0


	//   ....[12]....
        /*0180*/ 	.word	0x00001160


	//   ....[13]....
        /*0184*/ 	.word	0x00001190


	//   ....[14]....
        /*0188*/ 	.word	0x000011c0


	//   ....[15]....
        /*018c*/ 	.word	0x000011e0


	//   ....[16]....
        /*0190*/ 	.word	0x00001360


	//   ....[17]....
        /*0194*/ 	.word	0x000013a0


	//   ....[18]....
        /*0198*/ 	.word	0x000013d0


	//   ....[19]....
        /*019c*/ 	.word	0x000013e0


	//   ....[20]....
        /*01a0*/ 	.word	0x00002140


	//   ....[21]....
        /*01a4*/ 	.word	0x00002150


	//   ....[22]....
        /*01a8*/ 	.word	0x00002160


	//   ....[23]....
        /*01ac*/ 	.word	0x00002180


	//   ....[24]....
        /*01b0*/ 	.word	0x00002300


	//   ....[25]....
        /*01b4*/ 	.word	0x00002340


	//   ....[26]....
        /*01b8*/ 	.word	0x00002370


	//   ....[27]....
        /*01bc*/ 	.word	0x00002390


	//   ....[28]....
        /*01c0*/ 	.word	0x00002510


	//   ....[29]....
        /*01c4*/ 	.word	0x00002550


	//   ....[30]....
        /*01c8*/ 	.word	0x00002580


	//   ....[31]....
        /*01cc*/ 	.word	0x000025a0


	//   ....[32]....
        /*01d0*/ 	.word	0x00002720


	//   ....[33]....
        /*01d4*/ 	.word	0x00002760


	//   ....[34]....
        /*01d8*/ 	.word	0x00002790


	//   ....[35]....
        /*01dc*/ 	.word	0x000027b0


	//   ....[36]....
        /*01e0*/ 	.word	0x00002930


	//   ....[37]....
        /*01e4*/ 	.word	0x00002970


	//   ....[38]....
        /*01e8*/ 	.word	0x000029b0


	//   ....[39]....
        /*01ec*/ 	.word	0x000029c0


	//   ....[40]....
        /*01f0*/ 	.word	0x00004d80


	//   ....[41]....
        /*01f4*/ 	.word	0x00004db0


	//   ....[42]....
        /*01f8*/ 	.word	0x00004dd0


	//   ....[43]....
        /*01fc*/ 	.word	0x00004de0


	//   ....[44]....
        /*0200*/ 	.word	0x00004f70


	//   ....[45]....
        /*0204*/ 	.word	0x00004fa0


	//   ....[46]....
        /*0208*/ 	.word	0x00004fd0


	//   ....[47]....
        /*020c*/ 	.word	0x00004ff0


	//   ....[48]....
        /*0210*/ 	.word	0x00005170


	//   ....[49]....
        /*0214*/ 	.word	0x000051a0


	//   ....[50]....
        /*0218*/ 	.word	0x000051d0


	//   ....[51]....
        /*021c*/ 	.word	0x000051f0


	//   ....[52]....
        /*0220*/ 	.word	0x00005370


	//   ....[53]....
        /*0224*/ 	.word	0x000053a0


	//   ....[54]....
        /*0228*/ 	.word	0x000053d0


	//   ....[55]....
        /*022c*/ 	.word	0x000053f0


	//   ....[56]....
        /*0230*/ 	.word	0x00005570


	//   ....[57]....
        /*0234*/ 	.word	0x000055a0


	//   ....[58]....
        /*0238*/ 	.word	0x000055d0


	//   ....[59]....
        /*023c*/ 	.word	0x000055f0


	//----- nvinfo : EIATTR_VRC_CTA_INIT_COUNT
	.align		4
.L_228:
        /*0240*/ 	.byte	0x02, 0x4a
	.zero		1
	.zero		1


	//----- nvinfo : EIATTR_EXIT_INSTR_OFFSETS
	.align		4
        /*0244*/ 	.byte	0x04, 0x1c
        /*0246*/ 	.short	(.L_230 - .L_229)


	//   ....[0]....
.L_229:
        /*0248*/ 	.word	0x00000030


	//   ....[1]....
        /*024c*/ 	.word	0x00006290


	//   ....[2]....
        /*0250*/ 	.word	0x000062d0


	//----- nvinfo : EIATTR_MAX_THREADS
	.align		4
.L_230:
        /*0254*/ 	.byte	0x04, 0x05
        /*0256*/ 	.short	(.L_232 - .L_231)
.L_231:
        /*0258*/ 	.word	0x00000100
        /*025c*/ 	.word	0x00000001
        /*0260*/ 	.word	0x00000001


	//----- nvinfo : EIATTR_CRS_STACK_SIZE
	.align		4
.L_232:
        /*0264*/ 	.byte	0x04, 0x1e
        /*0266*/ 	.short	(.L_234 - .L_233)
.L_233:
        /*0268*/ 	.word	0x00000000


	//----- nvinfo : EIATTR_CBANK_PARAM_SIZE
	.align		4
.L_234:
        /*026c*/ 	.byte	0x03, 0x19
        /*026e*/ 	.short	0x0015


	//----- nvinfo : EIATTR_PARAM_CBANK
	.align		4
        /*0270*/ 	.byte	0x04, 0x0a
        /*0272*/ 	.short	(.L_236 - .L_235)
	.align		4
.L_235:
        /*0274*/ 	.word	index@(.nv.constant0._ZN6thrust24THRUST_300001_SM_1000_NS8cuda_cub4core6detail13_kernel_agentINS1_8__reduce11ReduceAgentIPN4cuda3std3__45tupleIJdlEEESC_SB_iNS1_9__extrema9arg_max_fIdl11_comparatorEEEEJSC_SC_iSG_EEEvDpT0_)
        /*0278*/ 	.short	0x0380
        /*027a*/ 	.short	0x0015


	//----- nvinfo : EIATTR_SW_WAR
	.align		4
.L_236:
        /*027c*/ 	.byte	0x04, 0x36
        /*027e*/ 	.short	(.L_238 - .L_237)
.L_237:
        /*0280*/ 	.word	0x00000008
.L_238:


//--------------------- .nv.info._ZN6thrust24THRUST_300001_SM_1000_NS8cuda_cub4core6detail13_kernel_agentINS1_8__reduce10DrainAgentIiEEJN3cub18CUB_300001_SM_10009GridQueueIjEEiEEEvDpT0_ --------------------------
	.section	.nv.info._ZN6thrust24THRUST_300001_SM_1000_NS8cuda_cub4core6detail13_kernel_agentINS1_8__reduce10DrainAgentIiEEJN3cub18CUB_300001_SM_10009GridQueueIjEEiEEEvDpT0_,"",@"SHT_CUDA_INFO"
	.sectionflags	@""
	.align	4


	//----- nvinfo : EIATTR_CUDA_API_VERSION
	.align		4
        /*0000*/ 	.byte	0x04, 0x37
        /*0002*/ 	.short	(.L_240 - .L_239)
.L_239:
        /*0004*/ 	.word	0x00000082


	//----- nvinfo : EIATTR_KPARAM_INFO
	.align		4
.L_240:
        /*0008*/ 	.byte	0x04, 0x17
        /*000a*/ 	.short	(.L_242 - .L_241)
.L_241:
        /*000c*/ 	.word	0x00000000
        /*0010*/ 	.short	0x0001
        /*0012*/ 	.short	0x0008
        /*0014*/ 	.byte	0x00, 0xf0, 0x11, 0x00


	//----- nvinfo : EIATTR_KPARAM_INFO
	.align		4
.L_242:
        /*0018*/ 	.byte	0x04, 0x17
        /*001a*/ 	.short	(.L_244 - .L_243)
.L_243:
        /*001c*/ 	.word	0x00000000
        /*0020*/ 	.short	0x0000
        /*0022*/ 	.short	0x0000
        /*0024*/ 	.byte	0x00, 0xf0, 0x21, 0x00


	//----- nvinfo : EIATTR_SPARSE_MMA_MASK
	.align		4
.L_244:
        /*0028*/ 	.byte	0x03, 0x50
        /*002a*/ 	.short	0x0000


	//----- nvinfo : EIATTR_MAXREG_COUNT
	.align		4
        /*002c*/ 	.byte	0x03, 0x1b
        /*002e*/ 	.short	0x00ff


	//----- nvinfo : EIATTR_MERCURY_ISA_VERSION
	.align		4
        /*0030*/ 	.byte	0x03, 0x5f
        /*0032*/ 	.short	0x0101


	//----- nvinfo : EIATTR_VRC_CTA_INIT_COUNT
	.align		4
        /*0034*/ 	.byte	0x02, 0x4a
	.zero		1
	.zero		1


	//----- nvinfo : EIATTR_EXIT_INSTR_OFFSETS
	.align		4
        /*0038*/ 	.byte	0x04, 0x1c
        /*003a*/ 	.short	(.L_246 - .L_245)


	//   ....[0]....
.L_245:
        /*003c*/ 	.word	0x00000060


	//----- nvinfo : EIATTR_MAX_THREADS
	.align		4
.L_246:
        /*0040*/ 	.byte	0x04, 0x05
        /*0042*/ 	.short	(.L_248 - .L_247)
.L_247:
        /*0044*/ 	.word	0x00000001
        /*0048*/ 	.word	0x00000001
        /*004c*/ 	.word	0x00000001


	//----- nvinfo : EIATTR_CBANK_PARAM_SIZE
	.align		4
.L_248:
        /*0050*/ 	.byte	0x03, 0x19
        /*0052*/ 	.short	0x000c


	//----- nvinfo : EIATTR_PARAM_CBANK
	.align		4
        /*0054*/ 	.byte	0x04, 0x0a
        /*0056*/ 	.short	(.L_250 - .L_249)
	.align		4
.L_249:
        /*0058*/ 	.word	index@(.nv.constant0._ZN6thrust24THRUST_300001_SM_1000_NS8cuda_cub4core6detail13_kernel_agentINS1_8__reduce10DrainAgentIiEEJN3cub18CUB_300001_SM_10009GridQueueIjEEiEEEvDpT0_)
        /*005c*/ 	.short	0x0380
        /*005e*/ 	.short	0x000c


	//----- nvinfo : EIATTR_SW_WAR
	.align		4
.L_250:
        /*0060*/ 	.byte	0x04, 0x36
        /*0062*/ 	.short	(.L_252 - .L_251)
.L_251:
        /*0064*/ 	.word	0x00000008
.L_252:


//--------------------- .nv.info._ZN6thrust24THRUST_300001_SM_1000_NS8cuda_cub4core6detail13_kernel_agentINS1_8__reduce11ReduceAgentINS0_12zip_iteratorIN4cuda3std3__45tupleIJNS0_10device_ptrIdEENS0_17counting_iteratorIlNS0_11use_defaultESF_SF_EEEEEEEPNSB_IJdlEEESJ_iNS1_9__extrema9arg_max_fIdl11_comparatorEEEEJSI_SK_iN3cub18CUB_300001_SM_100013GridEvenShareIiEENSR_9GridQueueIjEESO_EEEvDpT0_ --------------------------
	.section	.nv.info._ZN6thrust24THRUST_300001_SM_1000_NS8cuda_cub4core6detail13_kernel_agentINS1_8__reduce11ReduceAgentINS0_12zip_iteratorIN4cuda3std3__45tupleIJNS0_10device_ptrIdEENS0_17counting_iteratorIlNS0_11use_defaultESF_SF_EEEEEEEPNSB_IJdlEEESJ_iNS1_9__extrema9arg_max_fIdl11_comparatorEEEEJSI_SK_iN3cub18CUB_300001_SM_100013GridEvenShareIiEENSR_9GridQueueIjEESO_EEEvDpT0_,"",@"SHT_CUDA_INFO"
	.sectionflags	@""
	.align	4


	//----- nvinfo : EIATTR_CUDA_API_VERSION
	.align		4
        /*0000*/ 	.byte	0x04, 0x37
        /*0002*/ 	.short	(.L_254 - .L_253)
.L_253:
        /*0004*/ 	.word	0x00000082


	//----- nvinfo : EIATTR_KPARAM_INFO
	.align		4
.L_254:
        /*0008*/ 	.byte	0x04, 0x17
        /*000a*/ 	.short	(.L_256 - .L_255)
.L_255:
        /*000c*/ 	.word	0x00000000
        /*0010*/ 	.short	0x0005
        /*0012*/ 	.short	0x0050
        /*0014*/ 	.byte	0x00, 0xf0, 0x05, 0x00


	//----- nvinfo : EIATTR_KPARAM_INFO
	.align		4
.L_256:
        /*0018*/ 	.byte	0x04, 0x17
        /*001a*/ 	.short	(.L_258 - .L_257)
.L_257:
        /*001c*/ 	.word	0x00000000
        /*0020*/ 	.short	0x0004
        /*0022*/ 	.short	0x0048
        /*0024*/ 	.byte	0x00, 0xf0, 0x21, 0x00


	//----- nvinfo : EIATTR_KPARAM_INFO
	.align		4
.L_258:
        /*0028*/ 	.byte	0x04, 0x17
        /*002a*/ 	.short	(.L_260 - .L_259)
.L_259:
        /*002c*/ 	.word	0x00000000
        /*0030*/ 	.short	0x0003
        /*0032*/ 	.short	0x001c
        /*0034*/ 	.byte	0x00, 0xf0, 0xa1, 0x00


	//----- nvinfo : EIATTR_KPARAM_INFO
	.align		4
.L_260:
        /*0038*/ 	.byte	0x04, 0x17
        /*003a*/ 	.short	(.L_262 - .L_261)
.L_261:
        /*003c*/ 	.word	0x00000000
        /*0040*/ 	.short	0x0002
        /*0042*/ 	.short	0x0018
        /*0044*/ 	.byte	0x00, 0xf0, 0x11, 0x00


	//----- nvinfo : EIATTR_KPARAM_INFO
	.align		4
.L_262:
        /*0048*/ 	.byte	0x04, 0x17
        /*004a*/ 	.short	(.L_264 - .L_263)
.L_263:
        /*004c*/ 	.word	0x00000000
        /*0050*/ 	.short	0x0001
        /*0052*/ 	.short	0x0010
        /*0054*/ 	.byte	0x00, 0xf5, 0x21, 0x00


	//----- nvinfo : EIATTR_KPARAM_INFO
	.align		4
.L_264:
        /*0058*/ 	.byte	0x04, 0x17
        /*005a*/ 	.short	(.L_266 - .L_265)
.L_265:
        /*005c*/ 	.word	0x00000000
        /*0060*/ 	.short	0x0000
        /*0062*/ 	.short	0x0000
        /*0064*/ 	.byte	0x00, 0xf0, 0x41, 0x00


	//----- nvinfo : EIATTR_SPARSE_MMA_MASK
	.align		4
.L_266:
        /*0068*/ 	.byte	0x03, 0x50
        /*006a*/ 	.short	0x0000


	//----- nvinfo : EIATTR_MAXREG_COUNT
	.align		4
        /*006c*/ 	.byte	0x03, 0x1b
        /*006e*/ 	.short	0x00ff


	//----- nvinfo : EIATTR_NUM_BARRIERS
	.align		4
        /*0070*/ 	.byte	0x02, 0x4c
        /*0072*/ 	.byte	0x01
	.zero		1


	//----- nvinfo : EIATTR_MERCURY_ISA_VERSION
	.align		4
        /*0074*/ 	.byte	0x03, 0x5f
        /*0076*/ 	.short	0x0101


	//----- nvinfo : EIATTR_COOP_GROUP_MASK_REGIDS
	.align		4
        /*0078*/ 	.byte	0x04, 0x29
        /*007a*/ 	.short	(.L_268 - .L_267)


	//   ....[0]....
.L_267:
        /*007c*/ 	.word	0xffffffff


	//   ....[1]....
        /*0080*/ 	.word	0xffffffff


	//   ....[2]....
        /*0084*/ 	.word	0xffffffff


	//   ....[3]....
        /*0088*/ 	.word	0xffffffff


	//   ....[4]....
        /*008c*/ 	.word	0xffffffff


	//   ....[5]....
        /*0090*/ 	.word	0xffffffff


	//   ....[6]....
        /*0094*/ 	.word	0xffffffff


	//   ....[7]....
        /*0098*/ 	.word	0xffffffff


	//   ....[8]....
        /*009c*/ 	.word	0xffffffff


	//   ....[9]....
        /*00a0*/ 	.word	0xffffffff


	//   ....[10]....
        /*00a4*/ 	.word	0xffffffff


	//   ....[11]....
        /*00a8*/ 	.word	0xffffffff


	//   ....[12]....
        /*00ac*/ 	.word	0xffffffff


	//   ....[13]....
        /*00b0*/ 	.word	0xffffffff


	//   ....[14]....
        /*00b4*/ 	.word	0xffffffff


	//   ....[15]....
        /*00b8*/ 	.word	0xffffffff


	//   ....[16]....
        /*00bc*/ 	.word	0xffffffff


	//   ....[17]....
        /*00c0*/ 	.word	0xffffffff


	//   ....[18]....
        /*00c4*/ 	.word	0xffffffff


	//   ....[19]....
        /*00c8*/ 	.word	0xffffffff


	//   ....[20]....
        /*00cc*/ 	.word	0xffffffff


	//   ....[21]....
        /*00d0*/ 	.word	0xffffffff


	//   ....[22]....
        /*00d4*/ 	.word	0xffffffff


	//   ....[23]....
        /*00d8*/ 	.word	0xffffffff


	//   ....[24]....
        /*00dc*/ 	.word	0xffffffff


	//   ....[25]....
        /*00e0*/ 	.word	0xffffffff


	//   ....[26]....
        /*00e4*/ 	.word	0xffffffff


	//   ....[27]....
        /*00e8*/ 	.word	0xffffffff


	//   ....[28]....
        /*00ec*/ 	.word	0xffffffff


	//   ....[29]....
        /*00f0*/ 	.word	0xffffffff


	//   ....[30]....
        /*00f4*/ 	.word	0xffffffff


	//   ....[31]....
        /*00f8*/ 	.word	0xffffffff


	//   ....[32]....
        /*00fc*/ 	.word	0xffffffff


	//   ....[33]....
        /*0100*/ 	.word	0xffffffff


	//   ....[34]....
        /*0104*/ 	.word	0xffffffff


	//   ....[35]....
        /*0108*/ 	.word	0xffffffff


	//   ....[36]....
        /*010c*/ 	.word	0xffffffff


	//   ....[37]....
        /*0110*/ 	.word	0xffffffff


	//   ....[38]....
        /*0114*/ 	.word	0xffffffff


	//   ....[39]....
        /*0118*/ 	.word	0xffffffff


	//   ....[40]....
        /*011c*/ 	.word	0xffffffff


	//   ....[41]....
        /*0120*/ 	.word	0xffffffff


	//   ....[42]....
        /*0124*/ 	.word	0xffffffff


	//   ....[43]....
        /*0128*/ 	.word	0xffffffff


	//   ....[44]....
        /*012c*/ 	.word	0xffffffff


	//   ....[45]....
        /*0130*/ 	.word	0xffffffff


	//   ....[46]....
        /*0134*/ 	.word	0xffffffff


	//   ....[47]....
        /*0138*/ 	.word	0xffffffff


	//   ....[48]....
        /*013c*/ 	.word	0xffffffff


	//   ....[49]....
        /*0140*/ 	.word	0xffffffff


	//   ....[50]....
        /*0144*/ 	.word	0xffffffff


	//   ....[51]....
        /*0148*/ 	.word	0xffffffff


	//   ....[52]....
        /*014c*/ 	.word	0xffffffff


	//   ....[53]....
        /*0150*/ 	.word	0xffffffff


	//   ....[54]....
        /*0154*/ 	.word	0xffffffff


	//   ....[55]....
        /*0158*/ 	.word	0xffffffff


	//   ....[56]....
        /*015c*/ 	.word	0xffffffff


	//   ....[57]....
        /*0160*/ 	.word	0xffffffff


	//   ....[58]....
        /*0164*/ 	.word	0xffffffff


	//   ....[59]....
        /*0168*/ 	.word	0xffffffff


	//----- nvinfo : EIATTR_COOP_GROUP_INSTR_OFFSETS
	.align		4
.L_268:
        /*016c*/ 	.byte	0x04, 0x28
        /*016e*/ 	.short	(.L_270 - .L_269)


	//   ....[0]....
.L_269:
        /*0170*/ 	.word	0x00000cd0


	//   ....[1]....
        /*0174*/ 	.word	0x00000d00


	//   ....[2]....
        /*0178*/ 	.word	0x00000d20


	//   ....[3]....
        /*017c*/ 	.word	0x00000d30


	//   ....[4]....
        /*0180*/ 	.word	0x00000ec0


	//   ....[5]....
        /*0184*/ 	.word	0x00000ef0


	//   ....[6]....
        /*0188*/ 	.word	0x00000f20


	//   ....[7]....
        /*018c*/ 	.word	0x00000f40


	//   ....[8]....
        /*0190*/ 	.word	0x000010c0


	//   ....[9]....
        /*0194*/ 	.word	0x00001100


	//   ....[10]....
        /*0198*/ 	.word	0x00001130


	//   ....[11]....
        /*019c*/ 	.word	0x00001140


	//   ....[12]....
        /*01a0*/ 	.word	0x000012c0


	//   ....[13]....
        /*01a4*/ 	.word	0x000012f0


	//   ....[14]....
        /*01a8*/ 	.word	0x00001320


	//   ....[15]....
        /*01ac*/ 	.word	0x00001340


	//   ....[16]....
        /*01b0*/ 	.word	0x000014c0


	//   ....[17]....
        /*01b4*/ 	.word	0x000014f0


	//   ....[18]....
        /*01b8*/ 	.word	0x00001520


	//   ....[19]....
        /*01bc*/ 	.word	0x00001540


	//   ....[20]....
        /*01c0*/ 	.word	0x000022b0


	//   ....[21]....
        /*01c4*/ 	.word	0x000022c0


	//   ....[22]....
        /*01c8*/ 	.word	0x000022d0


	//   ....[23]....
        /*01cc*/ 	.word	0x000022f0


	//   ....[24]....
        /*01d0*/ 	.word	0x00002470


	//   ....[25]....
        /*01d4*/ 	.word	0x000024b0


	//   ....[26]....
        /*01d8*/ 	.word	0x000024e0


	//   ....[27]....
        /*01dc*/ 	.word	0x00002500


	//   ....[28]....
        /*01e0*/ 	.word	0x00002680


	//   ....[29]....
        /*01e4*/ 	.word	0x000026c0


	//   ....[30]....
        /*01e8*/ 	.word	0x000026f0


	//   ....[31]....
        /*01ec*/ 	.word	0x00002710


	//   ....[32]....
        /*01f0*/ 	.word	0x00002890


	//   ....[33]....
        /*01f4*/ 	.word	0x000028d0


	//   ....[34]....
        /*01f8*/ 	.word	0x00002900


	//   ....[35]....
        /*01fc*/ 	.word	0x00002920


	//   ....[36]....
        /*0200*/ 	.word	0x00002aa0


	//   ....[37]....
        /*0204*/ 	.word	0x00002ae0


	//   ....[38]....
        /*0208*/ 	.word	0x00002b10


	//   ....[39]....
        /*020c*/ 	.word	0x00002b30


	//   ....[40]....
        /*0210*/ 	.word	0x000051f0


	//   ....[41]....
        /*0214*/ 	.word	0x00005220


	//   ....[42]....
        /*0218*/ 	.word	0x00005240


	//   ....[43]....
        /*021c*/ 	.word	0x00005250


	//   ....[44]....
        /*0220*/ 	.word	0x000053e0


	//   ....[45]....
        /*0224*/ 	.word	0x00005410


	//   ....[46]....
        /*0228*/ 	.word	0x00005440


	//   ....[47]....
        /*022c*/ 	.word	0x00005460


	//   ....[48]....
        /*0230*/ 	.word	0x000055e0


	//   ....[49]....
        /*0234*/ 	.word	0x00005610


	//   ....[50]....
        /*0238*/ 	.word	0x00005640


	//   ....[51]....
        /*023c*/ 	.word	0x00005660


	//   ....[52]....
        /*0240*/ 	.word	0x000057e0


	//   ....[53]....
        /*0244*/ 	.word	0x00005810


	//   ....[54]....
        /*0248*/ 	.word	0x00005840


	//   ....[55]....
        /*024c*/ 	.word	0x00005860


	//   ....[56]....
        /*0250*/ 	.word	0x000059e0


	//   ....[57]....
        /*0254*/ 	.word	0x00005a10


	//   ....[58]....
        /*0258*/ 	.word	0x00005a40


	//   ....[59]....
        /*025c*/ 	.word	0x00005a60


	//----- nvinfo : EIATTR_VRC_CTA_INIT_COUNT
	.align		4
.L_270:
        /*0260*/ 	.byte	0x02, 0x4a
	.zero		1
	.zero		1


	//----- nvinfo : EIATTR_EXIT_INSTR_OFFSETS
	.align		4
        /*0264*/ 	.byte	0x04, 0x1c
        /*0266*/ 	.short	(.L_272 - .L_271)


	//   ....[0]....
.L_271:
        /*0268*/ 	.word	0x00006710


	//   ....[1]....
        /*026c*/ 	.word	0x00006770


	//----- nvinfo : EIATTR_MAX_THREADS
	.align		4
.L_272:
        /*0270*/ 	.byte	0x04, 0x05
        /*0272*/ 	.short	(.L_274 - .L_273)
.L_273:
        /*0274*/ 	.word	0x00000100
        /*0278*/ 	.word	0x00000001
        /*027c*/ 	.word	0x00000001


	//----- nvinfo : EIATTR_CRS_STACK_SIZE
	.align		4
.L_274:
        /*0280*/ 	.byte	0x04, 0x1e
        /*0282*/ 	.short	(.L_276 - .L_275)
.L_275:
        /*0284*/ 	.word	0x00000000


	//----- nvinfo : EIATTR_CBANK_PARAM_SIZE
	.align		4
.L_276:
        /*0288*/ 	.byte	0x03, 0x19
        /*028a*/ 	.short	0x0051


	//----- nvinfo : EIATTR_PARAM_CBANK
	.align		4
        /*028c*/ 	.byte	0x04, 0x0a
        /*028e*/ 	.short	(.L_278 - .L_277)
	.align		4
.L_277:
        /*0290*/ 	.word	index@(.nv.constant0._ZN6thrust24THRUST_300001_SM_1000_NS8cuda_cub4core6detail13_kernel_agentINS1_8__reduce11ReduceAgentINS0_12zip_iteratorIN4cuda3std3__45tupleIJNS0_10device_ptrIdEENS0_17counting_iteratorIlNS0_11use_defaultESF_SF_EEEEEEEPNSB_IJdlEEESJ_iNS1_9__extrema9arg_max_fIdl11_comparatorEEEEJSI_SK_iN3cub18CUB_300001_SM_100013GridEvenShareIiEENSR_9GridQueueIjEESO_EEEvDpT0_)
        /*0294*/ 	.short	0x0380
        /*0296*/ 	.short	0x0051


	//----- nvinfo : EIATTR_SW_WAR
	.align		4
.L_278:
        /*0298*/ 	.byte	0x04, 0x36
        /*029a*/ 	.short	(.L_280 - .L_279)
.L_279:
        /*029c*/ 	.word	0x00000008
.L_280:


//--------------------- .nv.info._ZN6thrust24THRUST_300001_SM_1000_NS8cuda_cub4core6detail13_kernel_agentINS1_8__reduce11ReduceAgentINS0_12zip_iteratorIN4cuda3std3__45tupleIJNS0_10device_ptrIdEENS0_17counting_iteratorIlNS0_11use_defaultESF_SF_EEEEEEEPNSB_IJdlEEESJ_iNS1_9__extrema9arg_max_fIdl11_comparatorEEEEJSI_SK_iSO_EEEvDpT0_ --------------------------
	.section	.nv.info._ZN6thrust24THRUST_300001_SM_1000_NS8cuda_cub4core6detail13_kernel_agentINS1_8__reduce11ReduceAgentINS0_12zip_iteratorIN4cuda3std3__45tupleIJNS0_10device_ptrIdEENS0_17counting_iteratorIlNS0_11use_defaultESF_SF_EEEEEEEPNSB_IJdlEEESJ_iNS1_9__extrema9arg_max_fIdl11_comparatorEEEEJSI_SK_iSO_EEEvDpT0_,"",@"SHT_CUDA_INFO"
	.sectionflags	@""
	.align	4


	//----- nvinfo : EIATTR_CUDA_API_VERSION
	.align		4
        /*0000*/ 	.byte	0x04, 0x37
        /*0002*/ 	.short	(.L_282 - .L_281)
.L_281:
        /*0004*/ 	.word	0x00000082


	//----- nvinfo : EIATTR_KPARAM_INFO
	.align		4
.L_282:
        /*0008*/ 	.byte	0x04, 0x17
        /*000a*/ 	.short	(.L_284 - .L_283)
.L_283:
        /*000c*/ 	.word	0x00000000
        /*0010*/ 	.short	0x0003
        /*0012*/ 	.short	0x001c
        /*0014*/ 	.byte	0x00, 0xf0, 0x05, 0x00


	//----- nvinfo : EIATTR_KPARAM_INFO
	.align		4
.L_284:
        /*0018*/ 	.byte	0x04, 0x17
        /*001a*/ 	.short	(.L_286 - .L_285)
.L_285:
        /*001c*/ 	.word	0x00000000
        /*0020*/ 	.short	0x0002
        /*0022*/ 	.short	0x0018
        /*0024*/ 	.byte	0x00, 0xf0, 0x11, 0x00


	//----- nvinfo : EIATTR_KPARAM_INFO
	.align		4
.L_286:
        /*0028*/ 	.byte	0x04, 0x17
        /*002a*/ 	.short	(.L_288 - .L_287)
.L_287:
        /*002c*/ 	.word	0x00000000
        /*0030*/ 	.short	0x0001
        /*0032*/ 	.short	0x0010
        /*0034*/ 	.byte	0x00, 0xf5, 0x21, 0x00


	//----- nvinfo : EIATTR_KPARAM_INFO
	.align		4
.L_288:
        /*0038*/ 	.byte	0x04, 0x17
        /*003a*/ 	.short	(.L_290 - .L_289)
.L_289:
        /*003c*/ 	.word	0x00000000
        /*0040*/ 	.short	0x0000
        /*0042*/ 	.short	0x0000
        /*0044*/ 	.byte	0x00, 0xf0, 0x41, 0x00


	//----- nvinfo : EIATTR_SPARSE_MMA_MASK
	.align		4
.L_290:
        /*0048*/ 	.byte	0x03, 0x50
        /*004a*/ 	.short	0x0000


	//----- nvinfo : EIATTR_MAXREG_COUNT
	.align		4
        /*004c*/ 	.byte	0x03, 0x1b
        /*004e*/ 	.short	0x00ff


	//----- nvinfo : EIATTR_NUM_BARRIERS
	.align		4
        /*0050*/ 	.byte	0x02, 0x4c
        /*0052*/ 	.byte	0x01
	.zero		1


	//----- nvinfo : EIATTR_MERCURY_ISA_VERSION
	.align		4
        /*0054*/ 	.byte	0x03, 0x5f
        /*0056*/ 	.short	0x0101


	//----- nvinfo : EIATTR_COOP_GROUP_MASK_REGIDS
	.align		4
        /*0058*/ 	.byte	0x04, 0x29
        /*005a*/ 	.short	(.L_292 - .L_291)


	//   ....[0]....
.L_291:
        /*005c*/ 	.word	0xffffffff


	//   ....[1]....
        /*0060*/ 	.word	0xffffffff


	//   ....[2]....
        /*0064*/ 	.word	0xffffffff


	//   ....[3]....
        /*0068*/ 	.word	0xffffffff


	//   ....[4]....
        /*006c*/ 	.word	0xffffffff


	//   ....[5]....
        /*0070*/ 	.word	0xffffffff


	//   ....[6]....
        /*0074*/ 	.word	0xffffffff


	//   ....[7]....
        /*0078*/ 	.word	0xffffffff


	//   ....[8]....
        /*007c*/ 	.word	0xffffffff


	//   ....[9]....
        /*0080*/ 	.word	0xffffffff


	//   ....[10]....
        /*0084*/ 	.word	0xffffffff


	//   ....[11]....
        /*0088*/ 	.word	0xffffffff


	//   ....[12]....
        /*008c*/ 	.word	0xffffffff


	//   ....[13]....
        /*0090*/ 	.word	0xffffffff


	//   ....[14]....
        /*0094*/ 	.word	0xffffffff


	//   ....[15]....
        /*0098*/ 	.word	0xffffffff


	//   ....[16]....
        /*009c*/ 	.word	0xffffffff


	//   ....[17]....
        /*00a0*/ 	.word	0xffffffff


	//   ....[18]....
        /*00a4*/ 	.word	0xffffffff


	//   ....[19]....
        /*00a8*/ 	.word	0xffffffff


	//   ....[20]....
        /*00ac*/ 	.word	0xffffffff


	//   ....[21]....
        /*00b0*/ 	.word	0xffffffff


	//   ....[22]....
        /*00b4*/ 	.word	0xffffffff


	//   ....[23]....
        /*00b8*/ 	.word	0xffffffff


	//   ....[24]....
        /*00bc*/ 	.word	0xffffffff


	//   ....[25]....
        /*00c0*/ 	.word	0xffffffff


	//   ....[26]....
        /*00c4*/ 	.word	0xffffffff


	//   ....[27]....
        /*00c8*/ 	.word	0xffffffff


	//   ....[28]....
        /*00cc*/ 	.word	0xffffffff


	//   ....[29]....
        /*00d0*/ 	.word	0xffffffff


	//   ....[30]....
        /*00d4*/ 	.word	0xffffffff


	//   ....[31]....
        /*00d8*/ 	.word	0xffffffff


	//   ....[32]....
        /*00dc*/ 	.word	0xffffffff


	//   ....[33]....
        /*00e0*/ 	.word	0xffffffff


	//   ....[34]....
        /*00e4*/ 	.word	0xffffffff


	//   ....[35]....
        /*00e8*/ 	.word	0xffffffff


	//   ....[36]....
        /*00ec*/ 	.word	0xffffffff


	//   ....[37]....
        /*00f0*/ 	.word	0xffffffff


	//   ....[38]....
        /*00f4*/ 	.word	0xffffffff


	//   ....[39]....
        /*00f8*/ 	.word	0xffffffff


	//   ....[40]....
        /*00fc*/ 	.word	0xffffffff


	//   ....[41]....
        /*0100*/ 	.word	0xffffffff


	//   ....[42]....
        /*0104*/ 	.word	0xffffffff


	//   ....[43]....
        /*0108*/ 	.word	0xffffffff


	//   ....[44]....
        /*010c*/ 	.word	0xffffffff


	//   ....[45]....
        /*0110*/ 	.word	0xffffffff


	//   ....[46]....
        /*0114*/ 	.word	0xffffffff


	//   ....[47]....
        /*0118*/ 	.word	0xffffffff


	//   ....[48]....
        /*011c*/ 	.word	0xffffffff


	//   ....[49]....
        /*0120*/ 	.word	0xffffffff


	//   ....[50]....
        /*0124*/ 	.word	0xffffffff


	//   ....[51]....
        /*0128*/ 	.word	0xffffffff


	//   ....[52]....
        /*012c*/ 	.word	0xffffffff


	//   ....[53]....
        /*0130*/ 	.word	0xffffffff


	//   ....[54]....
        /*0134*/ 	.word	0xffffffff


	//   ....[55]....
        /*0138*/ 	.word	0xffffffff


	//   ....[56]....
        /*013c*/ 	.word	0xffffffff


	//   ....[57]....
        /*0140*/ 	.word	0xffffffff


	//   ....[58]....
        /*0144*/ 	.word	0xffffffff


	//   ....[59]....
        /*0148*/ 	.word	0xffffffff


	//----- nvinfo : EIATTR_COOP_GROUP_INSTR_OFFSETS
	.align		4
.L_292:
        /*014c*/ 	.byte	0x04, 0x28
        /*014e*/ 	.short	(.L_294 - .L_293)


	//   ....[0]....
.L_293:
        /*0150*/ 	.word	0x00000c90


	//   ....[1]....
        /*0154*/ 	.word	0x00000cc0


	//   ....[2]....
        /*0158*/ 	.word	0x00000ce0


	//   ....[3]....
        /*015c*/ 	.word	0x00000cf0


	//   ....[4]....
        /*0160*/ 	.word	0x00000e80


	//   ....[5]....
        /*0164*/ 	.word	0x00000eb0


	//   ....[6]....
        /*0168*/ 	.word	0x00000ee0


	//   ....[7]....
        /*016c*/ 	.word	0x00000f00


	//   ....[8]....
        /*0170*/ 	.word	0x00001080


	//   ....[9]....
        /*0174*/ 	.word	0x000010b0


	//   ....[10]....
        /*0178*/ 	.word	0x000010e0


	//   ....[11]....
        /*017c*/ 	.word	0x00001100


	//   ....[12]....
        /*0180*/ 	.word	0x00001280


	//   ....[13]....
        /*0184*/ 	.word	0x000012b0


	//   ....[14]....
        /*0188*/ 	.word	0x000012e0


	//   ....[15]....
        /*018c*/ 	.word	0x00001300


	//   ....[16]....
        /*0190*/ 	.word	0x00001480


	//   ....[17]....
        /*0194*/ 	.word	0x000014b0


	//   ....[18]....
        /*0198*/ 	.word	0x000014e0


	//   ....[19]....
        /*019c*/ 	.word	0x00001500


	//   ....[20]....
        /*01a0*/ 	.word	0x00002260


	//   ....[21]....
        /*01a4*/ 	.word	0x00002270


	//   ....[22]....
        /*01a8*/ 	.word	0x00002280


	//   ....[23]....
        /*01ac*/ 	.word	0x000022a0


	//   ....[24]....
        /*01b0*/ 	.word	0x00002420


	//   ....[25]....
        /*01b4*/ 	.word	0x00002460


	//   ....[26]....
        /*01b8*/ 	.word	0x00002490


	//   ....[27]....
        /*01bc*/ 	.word	0x000024b0


	//   ....[28]....
        /*01c0*/ 	.word	0x00002630


	//   ....[29]....
        /*01c4*/ 	.word	0x00002670


	//   ....[30]....
        /*01c8*/ 	.word	0x000026a0


	//   ....[31]....
        /*01cc*/ 	.word	0x000026c0


	//   ....[32]....
        /*01d0*/ 	.word	0x00002840


	//   ....[33]....
        /*01d4*/ 	.word	0x00002880


	//   ....[34]....
        /*01d8*/ 	.word	0x000028b0


	//   ....[35]....
        /*01dc*/ 	.word	0x000028d0


	//   ....[36]....
        /*01e0*/ 	.word	0x00002a50


	//   ....[37]....
        /*01e4*/ 	.word	0x00002a90


	//   ....[38]....
        /*01e8*/ 	.word	0x00002ac0


	//   ....[39]....
        /*01ec*/ 	.word	0x00002ae0


	//   ....[40]....
        /*01f0*/ 	.word	0x00004f90


	//   ....[41]....
        /*01f4*/ 	.word	0x00004fc0


	//   ....[42]....
        /*01f8*/ 	.word	0x00004fe0


	//   ....[43]....
        /*01fc*/ 	.word	0x00004ff0


	//   ....[44]....
        /*0200*/ 	.word	0x00005180


	//   ....[45]....
        /*0204*/ 	.word	0x000051b0


	//   ....[46]....
        /*0208*/ 	.word	0x000051e0


	//   ....[47]....
        /*020c*/ 	.word	0x00005200


	//   ....[48]....
        /*0210*/ 	.word	0x00005380


	//   ....[49]....
        /*0214*/ 	.word	0x000053b0


	//   ....[50]....
        /*0218*/ 	.word	0x000053e0


	//   ....[51]....
        /*021c*/ 	.word	0x00005400


	//   ....[52]....
        /*0220*/ 	.word	0x00005580


	//   ....[53]....
        /*0224*/ 	.word	0x000055c0


	//   ....[54]....
        /*0228*/ 	.word	0x000055f0


	//   ....[55]....
        /*022c*/ 	.word	0x00005600


	//   ....[56]....
        /*0230*/ 	.word	0x00005780


	//   ....[57]....
        /*0234*/ 	.word	0x000057b0


	//   ....[58]....
        /*0238*/ 	.word	0x000057e0


	//   ....[59]....
        /*023c*/ 	.word	0x00005800


	//----- nvinfo : EIATTR_VRC_CTA_INIT_COUNT
	.align		4
.L_294:
        /*0240*/ 	.byte	0x02, 0x4a
	.zero		1
	.zero		1


	//----- nvinfo : EIATTR_EXIT_INSTR_OFFSETS
	.align		4
        /*0244*/ 	.byte	0x04, 0x1c
        /*0246*/ 	.short	(.L_296 - .L_295)


	//   ....[0]....
.L_295:
        /*0248*/ 	.word	0x00000030


	//   ....[1]....
        /*024c*/ 	.word	0x000064a0


	//   ....[2]....
        /*0250*/ 	.word	0x000064e0


	//----- nvinfo : EIATTR_MAX_THREADS
	.align		4
.L_296:
        /*0254*/ 	.byte	0x04, 0x05
        /*0256*/ 	.short	(.L_298 - .L_297)
.L_297:
        /*0258*/ 	.word	0x00000100
        /*025c*/ 	.word	0x00000001
        /*0260*/ 	.word	0x00000001


	//----- nvinfo : EIATTR_CRS_STACK_SIZE
	.align		4
.L_298:
        /*0264*/ 	.byte	0x04, 0x1e
        /*0266*/ 	.short	(.L_300 - .L_299)
.L_299:
        /*0268*/ 	.word	0x00000000


	//----- nvinfo : EIATTR_CBANK_PARAM_SIZE
	.align		4
.L_300:
        /*026c*/ 	.byte	0x03, 0x19
        /*026e*/ 	.short	0x001d


	//----- nvinfo : EIATTR_PARAM_CBANK
	.align		4
        /*0270*/ 	.byte	0x04, 0x0a
        /*0272*/ 	.short	(.L_302 - .L_301)
	.align		4
.L_301:
        /*0274*/ 	.word	index@(.nv.constant0._ZN6thrust24THRUST_300001_SM_1000_NS8cuda_cub4core6detail13_kernel_agentINS1_8__reduce11ReduceAgentINS0_12zip_iteratorIN4cuda3std3__45tupleIJNS0_10device_ptrIdEENS0_17counting_iteratorIlNS0_11use_defaultESF_SF_EEEEEEEPNSB_IJdlEEESJ_iNS1_9__extrema9arg_max_fIdl11_comparatorEEEEJSI_SK_iSO_EEEvDpT0_)
        /*0278*/ 	.short	0x0380
        /*027a*/ 	.short	0x001d


	//----- nvinfo : EIATTR_SW_WAR
	.align		4
.L_302:
        /*027c*/ 	.byte	0x04, 0x36
        /*027e*/ 	.short	(.L_304 - .L_303)
.L_303:
        /*0280*/ 	.word	0x00000008
.L_304:


//--------------------- .nv.info._Z25kernel_change_other_linesPdiii --------------------------
	.section	.nv.info._Z25kernel_change_other_linesPdiii,"",@"SHT_CUDA_INFO"
	.sectionflags	@""
	.align	4


	//----- nvinfo : EIATTR_CUDA_API_VERSION
	.align		4
        /*0000*/ 	.byte	0x04, 0x37
        /*0002*/ 	.short	(.L_306 - .L_305)
.L_305:
        /*0004*/ 	.word	0x00000082


	//----- nvinfo : EIATTR_KPARAM_INFO
	.align		4
.L_306:
        /*0008*/ 	.byte	0x04, 0x17
        /*000a*/ 	.short	(.L_308 - .L_307)
.L_307:
        /*000c*/ 	.word	0x00000000
        /*0010*/ 	.short	0x0003
        /*0012*/ 	.short	0x0010
        /*0014*/ 	.byte	0x00, 0xf0, 0x11, 0x00


	//----- nvinfo : EIATTR_KPARAM_INFO
	.align		4
.L_308:
        /*0018*/ 	.byte	0x04, 0x17
        /*001a*/ 	.short	(.L_310 - .L_309)
.L_309:
        /*001c*/ 	.word	0x00000000
        /*0020*/ 	.short	0x0002
        /*0022*/ 	.short	0x000c
        /*0024*/ 	.byte	0x00, 0xf0, 0x11, 0x00


	//----- nvinfo : EIATTR_KPARAM_INFO
	.align		4
.L_310:
        /*0028*/ 	.byte	0x04, 0x17
        /*002a*/ 	.short	(.L_312 - .L_311)
.L_311:
        /*002c*/ 	.word	0x00000000
        /*0030*/ 	.short	0x0001
        /*0032*/ 	.short	0x0008
        /*0034*/ 	.byte	0x00, 0xf0, 0x11, 0x00


	//----- nvinfo : EIATTR_KPARAM_INFO
	.align		4
.L_312:
        /*0038*/ 	.byte	0x04, 0x17
        /*003a*/ 	.short	(.L_314 - .L_313)
.L_313:
        /*003c*/ 	.word	0x00000000
        /*0040*/ 	.short	0x0000
        /*0042*/ 	.short	0x0000
        /*0044*/ 	.byte	0x00, 0xf5, 0x21, 0x00


	//----- nvinfo : EIATTR_SPARSE_MMA_MASK
	.align		4
.L_314:
        /*0048*/ 	.byte	0x03, 0x50
        /*004a*/ 	.short	0x0000


	//----- nvinfo : EIATTR_MAXREG_COUNT
	.align		4
        /*004c*/ 	.byte	0x03, 0x1b
        /*004e*/ 	.short	0x00ff


	//----- nvinfo : EIATTR_MERCURY_ISA_VERSION
	.align		4
        /*0050*/ 	.byte	0x03, 0x5f
        /*0052*/ 	.short	0x0101


	//----- nvinfo : EIATTR_VRC_CTA_INIT_COUNT
	.align		4
        /*0054*/ 	.byte	0x02, 0x4a
	.zero		1
	.zero		1


	//----- nvinfo : EIATTR_EXIT_INSTR_OFFSETS
	.align		4
        /*0058*/ 	.byte	0x04, 0x1c
        /*005a*/ 	.short	(.L_316 - .L_315)


	//   ....[0]....
.L_315:
        /*005c*/ 	.word	0x000000b0


	//   ....[1]....
        /*0060*/ 	.word	0x00000980


	//----- nvinfo : EIATTR_CRS_STACK_SIZE
	.align		4
.L_316:
        /*0064*/ 	.byte	0x04, 0x1e
        /*0066*/ 	.short	(.L_318 - .L_317)
.L_317:
        /*0068*/ 	.word	0x00000000


	//----- nvinfo : EIATTR_CBANK_PARAM_SIZE
	.align		4
.L_318:
        /*006c*/ 	.byte	0x03, 0x19
        /*006e*/ 	.short	0x0014


	//----- nvinfo : EIATTR_PARAM_CBANK
	.align		4
        /*0070*/ 	.byte	0x04, 0x0a
        /*0072*/ 	.short	(.L_320 - .L_319)
	.align		4
.L_319:
        /*0074*/ 	.word	index@(.nv.constant0._Z25kernel_change_other_linesPdiii)
        /*0078*/ 	.short	0x0380
        /*007a*/ 	.short	0x0014


	//----- nvinfo : EIATTR_SW_WAR
	.align		4
.L_320:
        /*007c*/ 	.byte	0x04, 0x36
        /*007e*/ 	.short	(.L_322 - .L_321)
.L_321:
        /*0080*/ 	.word	0x00000008
.L_322:


//--------------------- .nv.info._Z23kernel_change_curr_linePdiii --------------------------
	.section	.nv.info._Z23kernel_change_curr_linePdiii,"",@"SHT_CUDA_INFO"
	.sectionflags	@""
	.align	4


	//----- nvinfo : EIATTR_CUDA_API_VERSION
	.align		4
        /*0000*/ 	.byte	0x04, 0x37
        /*0002*/ 	.short	(.L_324 - .L_323)
.L_323:
        /*0004*/ 	.word	0x00000082


	//----- nvinfo : EIATTR_KPARAM_INFO
	.align		4
.L_324:
        /*0008*/ 	.byte	0x04, 0x17
        /*000a*/ 	.short	(.L_326 - .L_325)
.L_325:
        /*000c*/ 	.word	0x00000000
        /*0010*/ 	.short	0x0003
        /*0012*/ 	.short	0x0010
        /*0014*/ 	.byte	0x00, 0xf0, 0x11, 0x00


	//----- nvinfo : EIATTR_KPARAM_INFO
	.align		4
.L_326:
        /*0018*/ 	.byte	0x04, 0x17
        /*001a*/ 	.short	(.L_328 - .L_327)
.L_327:
        /*001c*/ 	.word	0x00000000
        /*0020*/ 	.short	0x0002
        /*0022*/ 	.short	0x000c
        /*0024*/ 	.byte	0x00, 0xf0, 0x11, 0x00


	//----- nvinfo : EIATTR_KPARAM_INFO
	.align		4
.L_328:
        /*0028*/ 	.byte	0x04, 0x17
        /*002a*/ 	.short	(.L_330 - .L_329)
.L_329:
        /*002c*/ 	.word	0x00000000
        /*0030*/ 	.short	0x0001
        /*0032*/ 	.short	0x0008
        /*0034*/ 	.byte	0x00, 0xf0, 0x11, 0x00


	//----- nvinfo : EIATTR_KPARAM_INFO
	.align		4
.L_330:
        /*0038*/ 	.byte	0x04, 0x17
        /*003a*/ 	.short	(.L_332 - .L_331)
.L_331:
        /*003c*/ 	.word	0x00000000
        /*0040*/ 	.short	0x0000
        /*0042*/ 	.short	0x0000
        /*0044*/ 	.byte	0x00, 0xf5, 0x21, 0x00


	//----- nvinfo : EIATTR_SPARSE_MMA_MASK
	.align		4
.L_332:
        /*0048*/ 	.byte	0x03, 0x50
        /*004a*/ 	.short	0x0000


	//----- nvinfo : EIATTR_MAXREG_COUNT
	.align		4
        /*004c*/ 	.byte	0x03, 0x1b
        /*004e*/ 	.short	0x00ff


	//----- nvinfo : EIATTR_MERCURY_ISA_VERSION
	.align		4
        /*0050*/ 	.byte	0x03, 0x5f
        /*0052*/ 	.short	0x0101


	//----- nvinfo : EIATTR_VRC_CTA_INIT_COUNT
	.align		4
        /*0054*/ 	.byte	0x02, 0x4a
	.zero		1
	.zero		1


	//----- nvinfo : EIATTR_EXIT_INSTR_OFFSETS
	.align		4
        /*0058*/ 	.byte	0x04, 0x1c
        /*005a*/ 	.short	(.L_334 - .L_333)


	//   ....[0]....
.L_333:
        /*005c*/ 	.word	0x000000b0


	//   ....[1]....
        /*0060*/ 	.word	0x00000620


	//   ....[2]....
        /*0064*/ 	.word	0x00000d50


	//----- nvinfo : EIATTR_CRS_STACK_SIZE
	.align		4
.L_334:
        /*0068*/ 	.byte	0x04, 0x1e
        /*006a*/ 	.short	(.L_336 - .L_335)
.L_335:
        /*006c*/ 	.word	0x00000000


	//----- nvinfo : EIATTR_CBANK_PARAM_SIZE
	.align		4
.L_336:
        /*0070*/ 	.byte	0x03, 0x19
        /*0072*/ 	.short	0x0014


	//----- nvinfo : EIATTR_PARAM_CBANK
	.align		4
        /*0074*/ 	.byte	0x04, 0x0a
        /*0076*/ 	.short	(.L_338 - .L_337)
	.align		4
.L_337:
        /*0078*/ 	.word	index@(.nv.constant0._Z23kernel_change_curr_linePdiii)
        /*007c*/ 	.short	0x0380
        /*007e*/ 	.short	0x0014


	//----- nvinfo : EIATTR_SW_WAR
	.align		4
.L_338:
        /*0080*/ 	.byte	0x04, 0x36
        /*0082*/ 	.short	(.L_340 - .L_339)
.L_339:
        /*0084*/ 	.word	0x00000008
.L_340:


//--------------------- .nv.info._Z17kernel_swap_linesPdiiii --------------------------
	.section	.nv.info._Z17kernel_swap_linesPdiiii,"",@"SHT_CUDA_INFO"
	.sectionflags	@""
	.align	4


	//----- nvinfo : EIATTR_CUDA_API_VERSION
	.align		4
        /*0000*/ 	.byte	0x04, 0x37
        /*0002*/ 	.short	(.L_342 - .L_341)
.L_341:
        /*0004*/ 	.word	0x00000082


	//----- nvinfo : EIATTR_KPARAM_INFO
	.align		4
.L_342:
        /*0008*/ 	.byte	0x04, 0x17
        /*000a*/ 	.short	(.L_344 - .L_343)
.L_343:
        /*000c*/ 	.word	0x00000000
        /*0010*/ 	.short	0x0004
        /*0012*/ 	.short	0x0014
        /*0014*/ 	.byte	0x00, 0xf0, 0x11, 0x00


	//----- nvinfo : EIATTR_KPARAM_INFO
	.align		4
.L_344:
        /*0018*/ 	.byte	0x04, 0x17
        /*001a*/ 	.short	(.L_346 - .L_345)
.L_345:
        /*001c*/ 	.word	0x00000000
        /*0020*/ 	.short	0x0003
        /*0022*/ 	.short	0x0010
        /*0024*/ 	.byte	0x00, 0xf0, 0x11, 0x00


	//----- nvinfo : EIATTR_KPARAM_INFO
	.align		4
.L_346:
        /*0028*/ 	.byte	0x04, 0x17
        /*002a*/ 	.short	(.L_348 - .L_347)
.L_347:
        /*002c*/ 	.word	0x00000000
        /*0030*/ 	.short	0x0002
        /*0032*/ 	.short	0x000c
        /*0034*/ 	.byte	0x00, 0xf0, 0x11, 0x00


	//----- nvinfo : EIATTR_KPARAM_INFO
	.align		4
.L_348:
        /*0038*/ 	.byte	0x04, 0x17
        /*003a*/ 	.short	(.L_350 - .L_349)
.L_349:
        /*003c*/ 	.word	0x00000000
        /*0040*/ 	.short	0x0001
        /*0042*/ 	.short	0x0008
        /*0044*/ 	.byte	0x00, 0xf0, 0x11, 0x00


	//----- nvinfo : EIATTR_KPARAM_INFO
	.align		4
.L_350:
        /*0048*/ 	.byte	0x04, 0x17
        /*004a*/ 	.short	(.L_352 - .L_351)
.L_351:
        /*004c*/ 	.word	0x00000000
        /*0050*/ 	.short	0x0000
        /*0052*/ 	.short	0x0000
        /*0054*/ 	.byte	0x00, 0xf5, 0x21, 0x00


	//----- nvinfo : EIATTR_SPARSE_MMA_MASK
	.align		4
.L_352:
        /*0058*/ 	.byte	0x03, 0x50
        /*005a*/ 	.short	0x0000


	//----- nvinfo : EIATTR_MAXREG_COUNT
	.align		4
        /*005c*/ 	.byte	0x03, 0x1b
        /*005e*/ 	.short	0x00ff


	//----- nvinfo : EIATTR_MERCURY_ISA_VERSION
	.align		4
        /*0060*/ 	.byte	0x03, 0x5f
        /*0062*/ 	.short	0x0101


	//----- nvinfo : EIATTR_VRC_CTA_INIT_COUNT
	.align		4
        /*0064*/ 	.byte	0x02, 0x4a
	.zero		1
	.zero		1


	//----- nvinfo : EIATTR_EXIT_INSTR_OFFSETS
	.align		4
        /*0068*/ 	.byte	0x04, 0x1c
        /*006a*/ 	.short	(.L_354 - .L_353)


	//   ....[0]....
.L_353:
        /*006c*/ 	.word	0x00000090


	//   ....[1]....
        /*0070*/ 	.word	0x00000400


	//   ....[2]....
        /*0074*/ 	.word	0x00000670


	//----- nvinfo : EIATTR_CRS_STACK_SIZE
	.align		4
.L_354:
        /*0078*/ 	.byte	0x04, 0x1e
        /*007a*/ 	.short	(.L_356 - .L_355)
.L_355:
        /*007c*/ 	.word	0x00000000


	//----- nvinfo : EIATTR_CBANK_PARAM_SIZE
	.align		4
.L_356:
        /*0080*/ 	.byte	0x03, 0x19
        /*0082*/ 	.short	0x0018


	//----- nvinfo : EIATTR_PARAM_CBANK
	.align		4
        /*0084*/ 	.byte	0x04, 0x0a
        /*0086*/ 	.short	(.L_358 - .L_357)
	.align		4
.L_357:
        /*0088*/ 	.word	index@(.nv.constant0._Z17kernel_swap_linesPdiiii)
        /*008c*/ 	.short	0x0380
        /*008e*/ 	.short	0x0018


	//----- nvinfo : EIATTR_SW_WAR
	.align		4
.L_358:
        /*0090*/ 	.byte	0x04, 0x36
        /*0092*/ 	.short	(.L_360 - .L_359)
.L_359:
        /*0094*/ 	.word	0x00000008
.L_360:


//--------------------- .nv.callgraph             --------------------------
	.section	.nv.callgraph,"",@"SHT_CUDA_CALLGRAPH"
	.align	4
	.sectionentsize	8
	.align		4
        /*0000*/ 	.word	0x00000000
	.align		4
        /*0004*/ 	.word	0xffffffff
	.align		4
        /*0008*/ 	.word	0x00000000
	.align		4
        /*000c*/ 	.word	0xfffffffe
	.align		4
        /*0010*/ 	.word	0x00000000
	.align		4
        /*0014*/ 	.word	0xfffffffd
	.align		4
        /*0018*/ 	.word	0x00000000
	.align		4
        /*001c*/ 	.word	0xfffffffc


//--------------------- .nv.constant4             --------------------------
	.section	.nv.constant4,"a",@progbits
	.align	8
	.align		8
.nv.constant4:
        /*0000*/ 	.dword	_ZN34_INTERNAL_1148cdce_4_k_cu_4c10df614cuda3std3__45__cpo5beginE
	.align		8
        /*0008*/ 	.dword	_ZN34_INTERNAL_1148cdce_4_k_cu_4c10df614cuda3std3__45__cpo3endE
	.align		8
        /*0010*/ 	.dword	_ZN34_INTERNAL_1148cdce_4_k_cu_4c10df614cuda3std3__45__cpo6cbeginE
	.align		8
        /*0018*/ 	.dword	_ZN34_INTERNAL_1148cdce_4_k_cu_4c10df614cuda3std3__45__cpo4cendE
	.align		8
        /*0020*/ 	.dword	_ZN34_INTERNAL_1148cdce_4_k_cu_4c10df614cuda3std3__45__cpo6rbeginE
	.align		8
        /*0028*/ 	.dword	_ZN34_INTERNAL_1148cdce_4_k_cu_4c10df614cuda3std3__45__cpo4rendE
	.align		8
        /*0030*/ 	.dword	_ZN34_INTERNAL_1148cdce_4_k_cu_4c10df614cuda3std3__45__cpo7crbeginE
	.align		8
        /*0038*/ 	.dword	_ZN34_INTERNAL_1148cdce_4_k_cu_4c10df614cuda3std3__45__cpo5crendE
	.align		8
        /*0040*/ 	.dword	_ZN34_INTERNAL_1148cdce_4_k_cu_4c10df614cuda3std3__436_GLOBAL__N__1148cdce_4_k_cu_4c10df616ignoreE
	.align		8
        /*0048*/ 	.dword	_ZN34_INTERNAL_1148cdce_4_k_cu_4c10df614cuda3std3__419piecewise_constructE
	.align		8
        /*0050*/ 	.dword	_ZN34_INTERNAL_1148cdce_4_k_cu_4c10df614cuda3std3__48in_placeE
	.align		8
        /*0058*/ 	.dword	_ZN34_INTERNAL_1148cdce_4_k_cu_4c10df614cuda3std3__420unreachable_sentinelE
	.align		8
        /*0060*/ 	.dword	_ZN34_INTERNAL_1148cdce_4_k_cu_4c10df614cuda3std3__47nulloptE
	.align		8
        /*0068*/ 	.dword	_ZN34_INTERNAL_1148cdce_4_k_cu_4c10df614cuda3std3__48unexpectE
	.align		8
        /*0070*/ 	.dword	_ZN34_INTERNAL_1148cdce_4_k_cu_4c10df614cuda3std6ranges3__45__cpo4swapE
	.align		8
        /*0078*/ 	.dword	_ZN34_INTERNAL_1148cdce_4_k_cu_4c10df614cuda3std6ranges3__45__cpo9iter_moveE
	.align		8
        /*0080*/ 	.dword	_ZN34_INTERNAL_1148cdce_4_k_cu_4c10df614cuda3std6ranges3__45__cpo5beginE
	.align		8
        /*0088*/ 	.dword	_ZN34_INTERNAL_1148cdce_4_k_cu_4c10df614cuda3std6ranges3__45__cpo3endE
	.align		8
        /*0090*/ 	.dword	_ZN34_INTERNAL_1148cdce_4_k_cu_4c10df614cuda3std6ranges3__45__cpo6cbeginE
	.align		8
        /*0098*/ 	.dword	_ZN34_INTERNAL_1148cdce_4_k_cu_4c10df614cuda3std6ranges3__45__cpo4cendE
	.align		8
        /*00a0*/ 	.dword	_ZN34_INTERNAL_1148cdce_4_k_cu_4c10df614cuda3std6ranges3__45__cpo7advanceE
	.align		8
        /*00a8*/ 	.dword	_ZN34_INTERNAL_1148cdce_4_k_cu_4c10df614cuda3std6ranges3__45__cpo9iter_swapE
	.align		8
        /*00b0*/ 	.dword	_ZN34_INTERNAL_1148cdce_4_k_cu_4c10df614cuda3std6ranges3__45__cpo4nextE
	.align		8
        /*00b8*/ 	.dword	_ZN34_INTERNAL_1148cdce_4_k_cu_4c10df614cuda3std6ranges3__45__cpo4prevE
	.align		8
        /*00c0*/ 	.dword	_ZN34_INTERNAL_1148cdce_4_k_cu_4c10df614cuda3std6ranges3__45__cpo4dataE
	.align		8
        /*00c8*/ 	.dword	_ZN34_INTERNAL_1148cdce_4_k_cu_4c10df614cuda3std6ranges3__45__cpo5cdataE
	.align		8
        /*00d0*/ 	.dword	_ZN34_INTERNAL_1148cdce_4_k_cu_4c10df614cuda3std6ranges3__45__cpo4sizeE
	.align		8
        /*00d8*/ 	.dword	_ZN34_INTERNAL_1148cdce_4_k_cu_4c10df614cuda3std6ranges3__45__cpo5ssizeE
	.align		8
        /*00e0*/ 	.dword	_ZN34_INTERNAL_1148cdce_4_k_cu_4c10df614cuda3std6ranges3__45__cpo8distanceE
	.align		8
        /*00e8*/ 	.dword	_ZN34_INTERNAL_1148cdce_4_k_cu_4c10df616thrust24THRUST_300001_SM_1000_NS8cuda_cub3parE
	.align		8
        /*00f0*/ 	.dword	_ZN34_INTERNAL_1148cdce_4_k_cu_4c10df616thrust24THRUST_300001_SM_1000_NS8cuda_cub10par_nosyncE
	.align		8
        /*00f8*/ 	.dword	_ZN34_INTERNAL_1148cdce_4_k_cu_4c10df616thrust24THRUST_300001_SM_1000_NS6system6detail10sequential3seqE
	.align		8
        /*0100*/ 	.dword	_ZN34_INTERNAL_1148cdce_4_k_cu_4c10df616thrust24THRUST_300001_SM_1000_NS6system3cpp3parE
	.align		8
        /*0108*/ 	.dword	_ZN34_INTERNAL_1148cdce_4_k_cu_4c10df616thrust24THRUST_300001_SM_1000_NS12placeholders2_1E
	.align		8
        /*0110*/ 	.dword	_ZN34_INTERNAL_1148cdce_4_k_cu_4c10df616thrust24THRUST_300001_SM_1000_NS12placeholders2_2E
	.align		8
        /*0118*/ 	.dword	_ZN34_INTERNAL_1148cdce_4_k_cu_4c10df616thrust24THRUST_300001_SM_1000_NS12placeholders2_3E
	.align		8
        /*0120*/ 	.dword	_ZN34_INTERNAL_1148cdce_4_k_cu_4c10df616thrust24THRUST_300001_SM_1000_NS12placeholders2_4E
	.align		8
        /*0128*/ 	.dword	_ZN34_INTERNAL_1148cdce_4_k_cu_4c10df616thrust24THRUST_300001_SM_1000_NS12placeholders2_5E
	.align		8
        /*0130*/ 	.dword	_ZN34_INTERNAL_1148cdce_4_k_cu_4c10df616thrust24THRUST_300001_SM_1000_NS12placeholders2_6E
	.align		8
        /*0138*/ 	.dword	_ZN34_INTERNAL_1148cdce_4_k_cu_4c10df616thrust24THRUST_300001_SM_1000_NS12placeholders2_7E
	.align		8
        /*0140*/ 	.dword	_ZN34_INTERNAL_1148cdce_4_k_cu_4c10df616thrust24THRUST_300001_SM_1000_NS12placeholders2_8E
	.align		8
        /*0148*/ 	.dword	_ZN34_INTERNAL_1148cdce_4_k_cu_4c10df616thrust24THRUST_300001_SM_1000_NS12placeholders2_9E
	.align		8
        /*0150*/ 	.dword	_ZN34_INTERNAL_1148cdce_4_k_cu_4c10df616thrust24THRUST_300001_SM_1000_NS12placeholders3_10E
	.align		8
        /*0158*/ 	.dword	_ZN34_INTERNAL_1148cdce_4_k_cu_4c10df616thrust24THRUST_300001_SM_1000_NS3seqE
	.align		8
        /*0160*/ 	.dword	_ZN34_INTERNAL_1148cdce_4_k_cu_4c10df616thrust24THRUST_300001_SM_1000_NS6deviceE


//--------------------- .text._ZN3cub18CUB_300001_SM_10006detail11EmptyKernelIvEEvv --------------------------
	.section	.text._ZN3cub18CUB_300001_SM_10006detail11EmptyKernelIvEEvv,"ax",@progbits
	.align	128
        .global         _ZN3cub18CUB_300001_SM_10006detail11EmptyKernelIvEEvv
        .type           _ZN3cub18CUB_300001_SM_10006detail11EmptyKernelIvEEvv,@function
        .size           _ZN3cub18CUB_300001_SM_10006detail11EmptyKernelIvEEvv,(.L_x_732 - _ZN3cub18CUB_300001_SM_10006detail11EmptyKernelIvEEvv)
        .other          _ZN3cub18CUB_300001_SM_10006detail11EmptyKernelIvEEvv,@"STO_CUDA_ENTRY STV_DEFAULT"
_ZN3cub18CUB_300001_SM_10006detail11EmptyKernelIvEEvv:
.text._ZN3cub18CUB_300001_SM_10006detail11EmptyKernelIvEEvv:
[----:B------:R-:W-:Y:S01]  /*0000*/  LDC R1, c[0x0][0x37c] ;  /* 0x0000df00ff017b82 */ /* 0x000fe20000000800 */
[----:B------:R-:W-:Y:S05]  /*0010*/  EXIT ;  /* 0x000000000000794d */ /* 0x000fea0003800000 */
.L_x_0:
[----:B------:R-:W-:-:S00]  /*0020*/  BRA `(.L_x_0) ;  /* 0xfffffffc00fc7947 */ /* 0x000fc0000383ffff */
[----:B------:R-:W-:-:S00]  /*0030*/  NOP ;  /* 0x0000000000007918 */ /* 0x000fc00000000000 */
        /* <DEDUP_REMOVED lines=12> */
.L_x_732:


//--------------------- .text._ZN6thrust24THRUST_300001_SM_1000_NS8cuda_cub4core6detail13_kernel_agentINS1_8__reduce11ReduceAgentIPN4cuda3std3__45tupleIJdlEEESC_SB_lNS1_9__extrema9arg_max_fIdl11_comparatorEEEEJSC_SC_iSG_EEEvDpT0_ --------------------------
	.section	.text._ZN6thrust24THRUST_300001_SM_1000_NS8cuda_cub4core6detail13_kernel_agentINS1_8__reduce11ReduceAgentIPN4cuda3std3__45tupleIJdlEEESC_SB_lNS1_9__extrema9arg_max_fIdl11_comparatorEEEEJSC_SC_iSG_EEEvDpT0_,"ax",@progbits
	.align	128
        .global         _ZN6thrust24THRUST_300001_SM_1000_NS8cuda_cub4core6detail13_kernel_agentINS1_8__reduce11ReduceAgentIPN4cuda3std3__45tupleIJdlEEESC_SB_lNS1_9__extrema9arg_max_fIdl11_comparatorEEEEJSC_SC_iSG_EEEvDpT0_
        .type           _ZN6thrust24THRUST_300001_SM_1000_NS8cuda_cub4core6detail13_kernel_agentINS1_8__reduce11ReduceAgentIPN4cuda3std3__45tupleIJdlEEESC_SB_lNS1_9__extrema9arg_max_fIdl11_comparatorEEEEJSC_SC_iSG_EEEvDpT0_,@function
        .size           _ZN6thrust24THRUST_300001_SM_1000_NS8cuda_cub4core6detail13_kernel_agentINS1_8__reduce11ReduceAgentIPN4cuda3std3__45tupleIJdlEEESC_SB_lNS1_9__extrema9arg_max_fIdl11_comparatorEEEEJSC_SC_iSG_EEEvDpT0_,(.L_x_733 - _ZN6thrust24THRUST_300001_SM_1000_NS8cuda_cub4core6detail13_kernel_agentINS1_8__reduce11ReduceAgentIPN4cuda3std3__45tupleIJdlEEESC_SB_lNS1_9__extrema9arg_max_fIdl11_comparatorEEEEJSC_SC_iSG_EEEvDpT0_)
        .other          _ZN6thrust24THRUST_300001_SM_1000_NS8cuda_cub4core6detail13_kernel_agentINS1_8__reduce11ReduceAgentIPN4cuda3std3__45tupleIJdlEEESC_SB_lNS1_9__extrema9arg_max_fIdl11_comparatorEEEEJSC_SC_iSG_EEEvDpT0_,@"STO_CUDA_ENTRY STV_DEFAULT"
_ZN6thrust24THRUST_300001_SM_1000_NS8cuda_cub4core6detail13_kernel_agentINS1_8__reduce11ReduceAgentIPN4cuda3std3__45tupleIJdlEEESC_SB_lNS1_9__extrema9arg_max_fIdl11_comparatorEEEEJSC_SC_iSG_EEEvDpT0_:
.text._ZN6thrust24THRUST_300001_SM_1000_NS8cuda_cub4core6detail13_kernel_agentINS1_8__reduce11ReduceAgentIPN4cuda3std3__45tupleIJdlEEESC_SB_lNS1_9__extrema9arg_max_fIdl11_comparatorEEEEJSC_SC_iSG_EEEvDpT0_:
[----:B------:R-:W-:Y:S01]  /*0000*/  LDC R1, c[0x0][0x37c] ;  /* 0x0000df00ff017b82 */ /* 0x000fe20000000800 */
[----:B------:R-:W0:Y:S02]  /*0010*/  LDCU UR8, c[0x0][0x390] ;  /* 0x00007200ff0877ac */ /* 0x000e240008000800 */
[----:B0-----:R-:W-:-:S13]  /*0020*/  ISETP.NE.AND P0, PT, RZ, UR8, PT ;  /* 0x00000008ff007c0c */ /* 0x001fda000bf05270 */
[----:B------:R-:W-:Y:S05]  /*0030*/  @!P0 EXIT ;  /* 0x000000000000894d */ /* 0x000fea0003800000 */
[----:B------:R-:W-:Y:S01]  /*0040*/  UISETP.GT.AND UP0, UPT, UR8, 0x4ff, UPT ;  /* 0x000004ff0800788c */ /* 0x000fe2000bf04270 */
[----:B------:R-:W-:Y:S01]  /*0050*/  BSSY.RECONVERGENT B0, `(.L_x_1) ;  /* 0x00006c1000007945 */ /* 0x000fe20003800200 */
[----:B------:R-:W0:Y:S07]  /*0060*/  LDCU.64 UR10, c[0x0][0x358] ;  /* 0x00006b00ff0a77ac */ /* 0x000e2e0008000a00 */
[----:B------:R-:W-:Y:S05]  /*0070*/  BRA.U UP0, `(.L_x_2) ;  /* 0x0000003900807547 */ /* 0x000fea000b800000 */
[----:B------:R-:W1:Y:S01]  /*0080*/  S2R R0, SR_TID.X ;  /* 0x0000000000007919 */ /* 0x000e620000002100 */
[----:B------:R-:W2:Y:S01]  /*0090*/  LDCU UR4, c[0x0][0x390] ;  /* 0x00007200ff0477ac */ /* 0x000ea20008000800 */
[----:B------:R-:W-:Y:S01]  /*00a0*/  BSSY.RECONVERGENT B1, `(.L_x_3) ;  /* 0x000000b000017945 */ /* 0x000fe20003800200 */
[----:B------:R-:W-:Y:S02]  /*00b0*/  CS2R R14, SRZ ;  /* 0x00000000000e7805 */ /* 0x000fe4000001ff00 */
[----:B------:R-:W-:Y:S02]  /*00c0*/  CS2R R12, SRZ ;  /* 0x00000000000c7805 */ /* 0x000fe4000001ff00 */
[----:B-1----:R-:W-:Y:S01]  /*00d0*/  ISETP.GE.AND P0, PT, R0, UR8, PT ;  /* 0x0000000800007c0c */ /* 0x002fe2000bf06270 */
[----:B------:R-:W-:-:S12]  /*00e0*/  IMAD.MOV.U32 R19, RZ, RZ, R0 ;  /* 0x000000ffff137224 */ /* 0x000fd800078e0000 */
[----:B--2---:R-:W-:Y:S05]  /*00f0*/  @P0 BRA `(.L_x_4) ;  /* 0x0000000000140947 */ /* 0x004fea0003800000 */
[----:B------:R-:W1:Y:S02]  /*0100*/  LDC.64 R2, c[0x0][0x380] ;  /* 0x0000e000ff027b82 */ /* 0x000e640000000a00 */
[----:B-1----:R-:W-:-:S05]  /*0110*/  IMAD.WIDE.U32 R2, R0, 0x10, R2 ;  /* 0x0000001000027825 */ /* 0x002fca00078e0002 */
[----:B0-----:R1:W5:Y:S04]  /*0120*/  LDG.E.64.CONSTANT R14, desc[UR10][R2.64] ;  /* 0x0000000a020e7981 */ /* 0x001368000c1e9b00 */
[----:B------:R1:W5:Y:S01]  /*0130*/  LDG.E.64.CONSTANT R12, desc[UR10][R2.64+0x8] ;  /* 0x0000080a020c7981 */ /* 0x000362000c1e9b00 */
[----:B------:R-:W-:-:S07]  /*0140*/  VIADD R19, R0, 0x100 ;  /* 0x0000010000137836 */ /* 0x000fce0000000000 */
.L_x_4:
[----:B0-----:R-:W-:Y:S05]  /*0150*/  BSYNC.RECONVERGENT B1 ;  /* 0x0000000000017941 */ /* 0x001fea0003800200 */
.L_x_3:
[----:B------:R-:W-:Y:S01]  /*0160*/  ISETP.GE.AND P0, PT, R19, UR8, PT ;  /* 0x0000000813007c0c */ /* 0x000fe2000bf06270 */
[----:B------:R-:W-:-:S12]  /*0170*/  BSSY.RECONVERGENT B1, `(.L_x_5) ;  /* 0x0000099000017945 */ /* 0x000fd80003800200 */
[----:B------:R-:W-:Y:S05]  /*0180*/  @P0 BRA `(.L_x_6) ;  /* 0x00000008005c0947 */ /* 0x000fea0003800000 */
[----:B------:R-:W-:Y:S01]  /*0190*/  LOP3.LUT R4, RZ, R19, RZ, 0x33, !PT ;  /* 0x00000013ff047212 */ /* 0x000fe200078e33ff */
[----:B------:R-:W-:Y:S04]  /*01a0*/  BSSY.RECONVERGENT B2, `(.L_x_7) ;  /* 0x000002e000027945 */ /* 0x000fe80003800200 */
[----:B------:R-:W-:-:S05]  /*01b0*/  VIADD R4, R4, UR8 ;  /* 0x0000000804047c36 */ /* 0x000fca0008000000 */
[----:B-1----:R-:W-:-:S04]  /*01c0*/  LOP3.LUT R2, R4, 0x300, RZ, 0xc0, !PT ;  /* 0x0000030004027812 */ /* 0x002fc800078ec0ff */
[----:B------:R-:W-:-:S13]  /*01d0*/  ISETP.NE.AND P0, PT, R2, 0x300, PT ;  /* 0x000003000200780c */ /* 0x000fda0003f05270 */
[----:B------:R-:W-:Y:S05]  /*01e0*/  @!P0 BRA `(.L_x_8) ;  /* 0x0000000000a48947 */ /* 0x000fea0003800000 */
[----:B------:R-:W0:Y:S01]  /*01f0*/  LDC.64 R2, c[0x0][0x380] ;  /* 0x0000e000ff027b82 */ /* 0x000e220000000a00 */
[----:B------:R-:W-:-:S04]  /*0200*/  LEA.HI R5, R4, 0x1, RZ, 0x18 ;  /* 0x0000000104057811 */ /* 0x000fc800078fc0ff */
[----:B------:R-:W-:-:S05]  /*0210*/  LOP3.LUT R5, R5, 0x3, RZ, 0xc0, !PT ;  /* 0x0000000305057812 */ /* 0x000fca00078ec0ff */
[----:B------:R-:W-:Y:S02]  /*0220*/  IMAD.MOV R5, RZ, RZ, -R5 ;  /* 0x000000ffff057224 */ /* 0x000fe400078e0a05 */
[----:B0-----:R-:W-:-:S04]  /*0230*/  IMAD.WIDE.U32 R2, R19, 0x10, R2 ;  /* 0x0000001013027825 */ /* 0x001fc800078e0002 */
[----:B------:R-:W-:-:S07]  /*0240*/  IMAD.MOV.U32 R16, RZ, RZ, R2 ;  /* 0x000000ffff107224 */ /* 0x000fce00078e0002 */
.L_x_11:
[----:B------:R-:W-:-:S05]  /*0250*/  IMAD.MOV.U32 R2, RZ, RZ, R16 ;  /* 0x000000ffff027224 */ /* 0x000fca00078e0010 */
[----:B------:R-:W2:Y:S04]  /*0260*/  LDG.E.64.CONSTANT R8, desc[UR10][R2.64] ;  /* 0x0000000a02087981 */ /* 0x000ea8000c1e9b00 */
[----:B------:R-:W3:Y:S01]  /*0270*/  LDG.E.64.CONSTANT R10, desc[UR10][R2.64+0x8] ;  /* 0x0000080a020a7981 */ /* 0x000ee2000c1e9b00 */
[----:B------:R-:W-:Y:S01]  /*0280*/  VIADD R5, R5, 0x1 ;  /* 0x0000000105057836 */ /* 0x000fe20000000000 */
[----:B------:R-:W-:Y:S01]  /*0290*/  BSSY.RECONVERGENT B3, `(.L_x_9) ;  /* 0x000001b000037945 */ /* 0x000fe20003800200 */
[----:B-----5:R-:W-:Y:S01]  /*02a0*/  IMAD.MOV.U32 R21, RZ, RZ, R13 ;  /* 0x000000ffff157224 */ /* 0x020fe200078e000d */
[----:B------:R-:W-:Y:S01]  /*02b0*/  IADD3 R16, P3, PT, R2, 0x1000, RZ ;  /* 0x0000100002107810 */ /* 0x000fe20007f7e0ff */
[----:B------:R-:W-:Y:S01]  /*02c0*/  IMAD.MOV.U32 R17, RZ, RZ, R12 ;  /* 0x000000ffff117224 */ /* 0x000fe200078e000c */
[----:B------:R-:W-:Y:S01]  /*02d0*/  ISETP.NE.AND P2, PT, R5, RZ, PT ;  /* 0x000000ff0500720c */ /* 0x000fe20003f45270 */
[----:B------:R-:W-:-:S02]  /*02e0*/  IMAD.MOV.U32 R6, RZ, RZ, R14 ;  /* 0x000000ffff067224 */ /* 0x000fc400078e000e */
[----:B------:R-:W-:Y:S01]  /*02f0*/  IMAD.MOV.U32 R7, RZ, RZ, R15 ;  /* 0x000000ffff077224 */ /* 0x000fe200078e000f */
[----:B--2---:R-:W-:Y:S01]  /*0300*/  DSETP.GEU.AND P0, PT, |R14|, |R8|, PT ;  /* 0x400000080e00722a */ /* 0x004fe20003f0e200 */
[----:B------:R-:W-:Y:S02]  /*0310*/  IMAD.MOV.U32 R14, RZ, RZ, R8 ;  /* 0x000000ffff0e7224 */ /* 0x000fe400078e0008 */
[----:B---3--:R-:W-:Y:S02]  /*0320*/  IMAD.MOV.U32 R12, RZ, RZ, R10 ;  /* 0x000000ffff0c7224 */ /* 0x008fe400078e000a */
[----:B------:R-:W-:Y:S02]  /*0330*/  IMAD.MOV.U32 R13, RZ, RZ, R11 ;  /* 0x000000ffff0d7224 */ /* 0x000fe400078e000b */
[----:B------:R-:W-:-:S07]  /*0340*/  IMAD.MOV.U32 R15, RZ, RZ, R9 ;  /* 0x000000ffff0f7224 */ /* 0x000fce00078e0009 */
[----:B------:R-:W-:Y:S05]  /*0350*/  @!P0 BRA `(.L_x_10) ;  /* 0x0000000000388947 */ /* 0x000fea0003800000 */
[----:B------:R-:W-:Y:S01]  /*0360*/  DSETP.GEU.AND P0, PT, |R8|, |R6|, PT ;  /* 0x400000060800722a */ /* 0x000fe20003f0e200 */
[----:B------:R-:W-:Y:S02]  /*0370*/  IMAD.MOV.U32 R14, RZ, RZ, R6 ;  /* 0x000000ffff0e7224 */ /* 0x000fe400078e0006 */
[----:B------:R-:W-:Y:S02]  /*0380*/  IMAD.MOV.U32 R15, RZ, RZ, R7 ;  /* 0x000000ffff0f7224 */ /* 0x000fe400078e0007 */
[----:B------:R-:W-:Y:S02]  /*0390*/  IMAD.MOV.U32 R12, RZ, RZ, R17 ;  /* 0x000000ffff0c7224 */ /* 0x000fe400078e0011 */
[----:B------:R-:W-:-:S07]  /*03a0*/  IMAD.MOV.U32 R13, RZ, RZ, R21 ;  /* 0x000000ffff0d7224 */ /* 0x000fce00078e0015 */
[----:B------:R-:W-:Y:S05]  /*03b0*/  @!P0 BRA `(.L_x_10) ;  /* 0x0000000000208947 */ /* 0x000fea0003800000 */
[CC--:B------:R-:W-:Y:S02]  /*03c0*/  ISETP.GE.U32.AND P1, PT, R17.reuse, R10.reuse, PT ;  /* 0x0000000a1100720c */ /* 0x0c0fe40003f26070 */
[----:B------:R-:W-:Y:S02]  /*03d0*/  ISETP.LT.U32.AND P0, PT, R17, R10, PT ;  /* 0x0000000a1100720c */ /* 0x000fe40003f01070 */
[CC--:B------:R-:W-:Y:S02]  /*03e0*/  ISETP.GE.AND.EX P1, PT, R21.reuse, R11.reuse, PT, P1 ;  /* 0x0000000b1500720c */ /* 0x0c0fe40003f26310 */
[----:B------:R-:W-:Y:S02]  /*03f0*/  ISETP.LT.AND.EX P0, PT, R21, R11, PT, P0 ;  /* 0x0000000b1500720c */ /* 0x000fe40003f01300 */
[----:B------:R-:W-:Y:S02]  /*0400*/  FSEL R14, R6, R8, !P1 ;  /* 0x00000008060e7208 */ /* 0x000fe40004800000 */
[----:B------:R-:W-:-:S02]  /*0410*/  FSEL R15, R7, R9, !P1 ;  /* 0x00000009070f7208 */ /* 0x000fc40004800000 */
[----:B------:R-:W-:Y:S02]  /*0420*/  SEL R12, R17, R10, P0 ;  /* 0x0000000a110c7207 */ /* 0x000fe40000000000 */
[----:B------:R-:W-:-:S07]  /*0430*/  SEL R13, R21, R11, P0 ;  /* 0x0000000b150d7207 */ /* 0x000fce0000000000 */
.L_x_10:
[----:B------:R-:W-:Y:S05]  /*0440*/  BSYNC.RECONVERGENT B3 ;  /* 0x0000000000037941 */ /* 0x000fea0003800200 */
.L_x_9:
[----:B------:R-:W-:Y:S02]  /*0450*/  IMAD.X R3, RZ, RZ, R3, P3 ;  /* 0x000000ffff037224 */ /* 0x000fe400018e0603 */
[----:B------:R-:W-:Y:S01]  /*0460*/  VIADD R19, R19, 0x100 ;  /* 0x0000010013137836 */ /* 0x000fe20000000000 */
[----:B------:R-:W-:Y:S06]  /*0470*/  @P2 BRA `(.L_x_11) ;  /* 0xfffffffc00742947 */ /* 0x000fec000383ffff */
.L_x_8:
[----:B------:R-:W-:Y:S05]  /*0480*/  BSYNC.RECONVERGENT B2 ;  /* 0x0000000000027941 */ /* 0x000fea0003800200 */
.L_x_7:
[----:B------:R-:W0:Y:S01]  /*0490*/  LDC.64 R8, c[0x0][0x380] ;  /* 0x0000e000ff087b82 */ /* 0x000e220000000a00 */
[----:B------:R-:W-:-:S13]  /*04a0*/  ISETP.GE.U32.AND P0, PT, R4, 0x300, PT ;  /* 0x000003000400780c */ /* 0x000fda0003f06070 */
[----:B------:R-:W-:Y:S05]  /*04b0*/  @!P0 BRA `(.L_x_6) ;  /* 0x0000000400908947 */ /* 0x000fea0003800000 */
.L_x_20:
[----:B0-----:R-:W-:-:S05]  /*04c0*/  IMAD.WIDE R20, R19, 0x10, R8 ;  /* 0x0000001013147825 */ /* 0x001fca00078e0208 */
[----:B------:R-:W2:Y:S04]  /*04d0*/  LDG.E.64.CONSTANT R10, desc[UR10][R20.64] ;  /* 0x0000000a140a7981 */ /* 0x000ea8000c1e9b00 */
[----:B------:R-:W3:Y:S04]  /*04e0*/  LDG.E.64.CONSTANT R16, desc[UR10][R20.64+0x8] ;  /* 0x0000080a14107981 */ /* 0x000ee8000c1e9b00 */
[----:B-----5:R0:W5:Y:S04]  /*04f0*/  LDG.E.64.CONSTANT R6, desc[UR10][R20.64+0x1000] ;  /* 0x0010000a14067981 */ /* 0x020168000c1e9b00 */
[----:B------:R0:W5:Y:S01]  /*0500*/  LDG.E.64.CONSTANT R4, desc[UR10][R20.64+0x1008] ;  /* 0x0010080a14047981 */ /* 0x000162000c1e9b00 */
[----:B------:R-:W-:Y:S01]  /*0510*/  BSSY.RECONVERGENT B2, `(.L_x_12) ;  /* 0x0000015000027945 */ /* 0x000fe20003800200 */
[----:B--2---:R-:W-:Y:S01]  /*0520*/  DSETP.GEU.AND P0, PT, |R14|, |R10|, PT ;  /* 0x4000000a0e00722a */ /* 0x004fe20003f0e200 */
[----:B------:R-:W-:-:S02]  /*0530*/  IMAD.MOV.U32 R2, RZ, RZ, R10 ;  /* 0x000000ffff027224 */ /* 0x000fc400078e000a */
[----:B------:R-:W-:Y:S02]  /*0540*/  IMAD.MOV.U32 R3, RZ, RZ, R11 ;  /* 0x000000ffff037224 */ /* 0x000fe400078e000b */
[----:B---3--:R-:W-:Y:S02]  /*0550*/  IMAD.MOV.U32 R23, RZ, RZ, R16 ;  /* 0x000000ffff177224 */ /* 0x008fe400078e0010 */
[----:B------:R-:W-:-:S07]  /*0560*/  IMAD.MOV.U32 R25, RZ, RZ, R17 ;  /* 0x000000ffff197224 */ /* 0x000fce00078e0011 */
[----:B0-----:R-:W-:Y:S05]  /*0570*/  @!P0 BRA `(.L_x_13) ;  /* 0x0000000000388947 */ /* 0x001fea0003800000 */
[----:B------:R-:W-:Y:S01]  /*0580*/  DSETP.GEU.AND P0, PT, |R10|, |R14|, PT ;  /* 0x4000000e0a00722a */ /* 0x000fe20003f0e200 */
[----:B------:R-:W-:Y:S02]  /*0590*/  IMAD.MOV.U32 R23, RZ, RZ, R12 ;  /* 0x000000ffff177224 */ /* 0x000fe400078e000c */
[----:B------:R-:W-:Y:S02]  /*05a0*/  IMAD.MOV.U32 R25, RZ, RZ, R13 ;  /* 0x000000ffff197224 */ /* 0x000fe400078e000d */
[----:B------:R-:W-:Y:S02]  /*05b0*/  IMAD.MOV.U32 R2, RZ, RZ, R14 ;  /* 0x000000ffff027224 */ /* 0x000fe400078e000e */
[----:B------:R-:W-:-:S07]  /*05c0*/  IMAD.MOV.U32 R3, RZ, RZ, R15 ;  /* 0x000000ffff037224 */ /* 0x000fce00078e000f */
[----:B------:R-:W-:Y:S05]  /*05d0*/  @!P0 BRA `(.L_x_13) ;  /* 0x0000000000208947 */ /* 0x000fea0003800000 */
[CC--:B------:R-:W-:Y:S02]  /*05e0*/  ISETP.LT.U32.AND P1, PT, R12.reuse, R16.reuse, PT ;  /* 0x000000100c00720c */ /* 0x0c0fe40003f21070 */
[CC--:B------:R-:W-:Y:S02]  /*05f0*/  ISETP.GE.U32.AND P0, PT, R12.reuse, R16.reuse, PT ;  /* 0x000000100c00720c */ /* 0x0c0fe40003f06070 */
[CC--:B------:R-:W-:Y:S02]  /*0600*/  ISETP.LT.AND.EX P1, PT, R13.reuse, R17.reuse, PT, P1 ;  /* 0x000000110d00720c */ /* 0x0c0fe40003f21310 */
[CC--:B------:R-:W-:Y:S02]  /*0610*/  ISETP.GE.AND.EX P0, PT, R13.reuse, R17.reuse, PT, P0 ;  /* 0x000000110d00720c */ /* 0x0c0fe40003f06300 */
[----:B------:R-:W-:Y:S02]  /*0620*/  SEL R23, R12, R16, P1 ;  /* 0x000000100c177207 */ /* 0x000fe40000800000 */
[----:B------:R-:W-:-:S02]  /*0630*/  SEL R25, R13, R17, P1 ;  /* 0x000000110d197207 */ /* 0x000fc40000800000 */
[----:B------:R-:W-:Y:S02]  /*0640*/  FSEL R2, R14, R10, !P0 ;  /* 0x0000000a0e027208 */ /* 0x000fe40004000000 */
[----:B------:R-:W-:-:S07]  /*0650*/  FSEL R3, R15, R11, !P0 ;  /* 0x0000000b0f037208 */ /* 0x000fce0004000000 */
.L_x_13:
[----:B------:R-:W-:Y:S05]  /*0660*/  BSYNC.RECONVERGENT B2 ;  /* 0x0000000000027941 */ /* 0x000fea0003800200 */
.L_x_12:
[----:B------:R0:W5:Y:S04]  /*0670*/  LDG.E.64.CONSTANT R14, desc[UR10][R20.64+0x2000] ;  /* 0x0020000a140e7981 */ /* 0x000168000c1e9b00 */
[----:B------:R0:W5:Y:S04]  /*0680*/  LDG.E.64.CONSTANT R12, desc[UR10][R20.64+0x2008] ;  /* 0x0020080a140c7981 */ /* 0x000168000c1e9b00 */
[----:B------:R0:W5:Y:S04]  /*0690*/  LDG.E.64.CONSTANT R10, desc[UR10][R20.64+0x3000] ;  /* 0x0030000a140a7981 */ /* 0x000168000c1e9b00 */
[----:B------:R0:W5:Y:S02]  /*06a0*/  LDG.E.64.CONSTANT R16, desc[UR10][R20.64+0x3008] ;  /* 0x0030080a14107981 */ /* 0x000164000c1e9b00 */
[----:B-----5:R-:W-:Y:S01]  /*06b0*/  DSETP.GEU.AND P0, PT, |R2|, |R6|, PT ;  /* 0x400000060200722a */ /* 0x020fe20003f0e200 */
[----:B------:R-:W-:Y:S01]  /*06c0*/  BSSY.RECONVERGENT B2, `(.L_x_14) ;  /* 0x0000014000027945 */ /* 0x000fe20003800200 */
[----:B------:R-:W-:-:S02]  /*06d0*/  IMAD.MOV.U32 R26, RZ, RZ, R6 ;  /* 0x000000ffff1a7224 */ /* 0x000fc400078e0006 */
[----:B------:R-:W-:Y:S02]  /*06e0*/  IMAD.MOV.U32 R27, RZ, RZ, R7 ;  /* 0x000000ffff1b7224 */ /* 0x000fe400078e0007 */
[----:B------:R-:W-:Y:S02]  /*06f0*/  IMAD.MOV.U32 R29, RZ, RZ, R4 ;  /* 0x000000ffff1d7224 */ /* 0x000fe400078e0004 */
[----:B------:R-:W-:-:S06]  /*0700*/  IMAD.MOV.U32 R18, RZ, RZ, R5 ;  /* 0x000000ffff127224 */ /* 0x000fcc00078e0005 */
[----:B0-----:R-:W-:Y:S05]  /*0710*/  @!P0 BRA `(.L_x_15) ;  /* 0x0000000000388947 */ /* 0x001fea0003800000 */
        /* <DEDUP_REMOVED lines=14> */
.L_x_15:
[----:B------:R-:W-:Y:S05]  /*0800*/  BSYNC.RECONVERGENT B2 ;  /* 0x0000000000027941 */ /* 0x000fea0003800200 */
.L_x_14:
[----:B------:R-:W-:Y:S01]  /*0810*/  DSETP.GEU.AND P0, PT, |R26|, |R14|, PT ;  /* 0x4000000e1a00722a */ /* 0x000fe20003f0e200 */
[----:B------:R-:W-:Y:S01]  /*0820*/  BSSY.RECONVERGENT B2, `(.L_x_16) ;  /* 0x0000014000027945 */ /* 0x000fe20003800200 */
[----:B------:R-:W-:Y:S02]  /*0830*/  IMAD.MOV.U32 R2, RZ, RZ, R14 ;  /* 0x000000ffff027224 */ /* 0x000fe400078e000e */
[----:B------:R-:W-:Y:S02]  /*0840*/  IMAD.MOV.U32 R3, RZ, RZ, R15 ;  /* 0x000000ffff037224 */ /* 0x000fe400078e000f */
[----:B------:R-:W-:Y:S02]  /*0850*/  IMAD.MOV.U32 R5, RZ, RZ, R12 ;  /* 0x000000ffff057224 */ /* 0x000fe400078e000c */
[----:B------:R-:W-:-:S06]  /*0860*/  IMAD.MOV.U32 R7, RZ, RZ, R13 ;  /* 0x000000ffff077224 */ /* 0x000fcc00078e000d */
        /* <DEDUP_REMOVED lines=15> */
.L_x_17:
[----:B------:R-:W-:Y:S05]  /*0960*/  BSYNC.RECONVERGENT B2 ;  /* 0x0000000000027941 */ /* 0x000fea0003800200 */
.L_x_16:
        /* <DEDUP_REMOVED lines=21> */
.L_x_19:
[----:B------:R-:W-:Y:S05]  /*0ac0*/  BSYNC.RECONVERGENT B2 ;  /* 0x0000000000027941 */ /* 0x000fea0003800200 */
.L_x_18:
[----:B------:R-:W-:-:S05]  /*0ad0*/  VIADD R19, R19, 0x400 ;  /* 0x0000040013137836 */ /* 0x000fca0000000000 */
[----:B------:R-:W-:-:S13]  /*0ae0*/  ISETP.GE.AND P0, PT, R19, UR4, PT ;  /* 0x0000000413007c0c */ /* 0x000fda000bf06270 */
[----:B------:R-:W-:Y:S05]  /*0af0*/  @!P0 BRA `(.L_x_20) ;  /* 0xfffffff800708947 */ /* 0x000fea000383ffff */
.L_x_6:
[----:B------:R-:W-:Y:S05]  /*0b00*/  BSYNC.RECONVERGENT B1 ;  /* 0x0000000000017941 */ /* 0x000fea0003800200 */
.L_x_5:
[----:B------:R-:W2:Y:S02]  /*0b10*/  LDCU UR6, c[0x0][0x390] ;  /* 0x00007200ff0677ac */ /* 0x000ea40008000800 */
[----:B--2---:R-:W-:-:S09]  /*0b20*/  UISETP.GE.AND UP0, UPT, UR6, 0x100, UPT ;  /* 0x000001000600788c */ /* 0x004fd2000bf06270 */
[----:B------:R-:W-:Y:S05]  /*0b30*/  BRA.U !UP0, `(.L_x_21) ;  /* 0x0000001508507547 */ /* 0x000fea000b800000 */
[----:B0-----:R-:W0:Y:S01]  /*0b40*/  S2R R9, SR_LANEID ;  /* 0x0000000000097919 */ /* 0x001e220000000000 */
[----:B------:R-:W-:Y:S01]  /*0b50*/  BSSY.RECONVERGENT B1, `(.L_x_22) ;  /* 0x000001f000017945 */ /* 0x000fe20003800200 */
[----:B-----5:R-:W-:Y:S01]  /*0b60*/  IMAD.MOV.U32 R11, RZ, RZ, R12 ;  /* 0x000000ffff0b7224 */ /* 0x020fe200078e000c */
[----:B------:R2:W3:Y:S01]  /*0b70*/  SHFL.DOWN PT, R4, R14, 0x1, 0x1f ;  /* 0x08201f000e047f89 */ /* 0x0004e200000e0000 */
[----:B------:R-:W-:Y:S02]  /*0b80*/  IMAD.MOV.U32 R16, RZ, RZ, R13 ;  /* 0x000000ffff107224 */ /* 0x000fe400078e000d */
[----:B-1----:R-:W-:Y:S01]  /*0b90*/  IMAD.MOV.U32 R2, RZ, RZ, R14 ;  /* 0x000000ffff027224 */ /* 0x002fe200078e000e */
[----:B------:R2:W1:Y:S01]  /*0ba0*/  SHFL.DOWN PT, R5, R15, 0x1, 0x1f ;  /* 0x08201f000f057f89 */ /* 0x00046200000e0000 */
[----:B------:R-:W-:-:S03]  /*0bb0*/  IMAD.MOV.U32 R3, RZ, RZ, R15 ;  /* 0x000000ffff037224 */ /* 0x000fc600078e000f */
[----:B------:R2:W4:Y:S04]  /*0bc0*/  SHFL.DOWN PT, R7, R12, 0x1, 0x1f ;  /* 0x08201f000c077f89 */ /* 0x00052800000e0000 */
[----:B------:R2:W1:Y:S01]  /*0bd0*/  SHFL.DOWN PT, R17, R13, 0x1, 0x1f ;  /* 0x08201f000d117f89 */ /* 0x00046200000e0000 */
[----:B0-----:R-:W-:-:S13]  /*0be0*/  ISETP.GT.AND P0, PT, R9, 0x1e, PT ;  /* 0x0000001e0900780c */ /* 0x001fda0003f04270 */
[----:B-1234-:R-:W-:Y:S05]  /*0bf0*/  @P0 BRA `(.L_x_23) ;  /* 0x0000000000500947 */ /* 0x01efea0003800000 */
[----:B------:R-:W-:Y:S01]  /*0c00*/  DSETP.GEU.AND P0, PT, |R14|, |R4|, PT ;  /* 0x400000040e00722a */ /* 0x000fe20003f0e200 */
[----:B------:R-:W-:Y:S02]  /*0c10*/  IMAD.MOV.U32 R11, RZ, RZ, R7 ;  /* 0x000000ffff0b7224 */ /* 0x000fe400078e0007 */
[----:B------:R-:W-:Y:S02]  /*0c20*/  IMAD.MOV.U32 R16, RZ, RZ, R17 ;  /* 0x000000ffff107224 */ /* 0x000fe400078e0011 */
        /* <DEDUP_REMOVED lines=9> */
[CC--:B------:R-:W-:Y:S02]  /*0cc0*/  ISETP.LT.U32.AND P1, PT, R12.reuse, R7.reuse, PT ;  /* 0x000000070c00720c */ /* 0x0c0fe40003f21070 */
[C---:B------:R-:W-:Y:S02]  /*0cd0*/  ISETP.GE.U32.AND P0, PT, R12.reuse, R7, PT ;  /* 0x000000070c00720c */ /* 0x040fe40003f06070 */
[CC--:B------:R-:W-:Y:S02]  /*0ce0*/  ISETP.LT.AND.EX P1, PT, R13.reuse, R17.reuse, PT, P1 ;  /* 0x000000110d00720c */ /* 0x0c0fe40003f21310 */
[C---:B------:R-:W-:Y:S02]  /*0cf0*/  ISETP.GE.AND.EX P0, PT, R13.reuse, R17, PT, P0 ;  /* 0x000000110d00720c */ /* 0x040fe40003f06300 */
[----:B------:R-:W-:Y:S02]  /*0d00*/  SEL R11, R12, R7, P1 ;  /* 0x000000070c0b7207 */ /* 0x000fe40000800000 */
[----:B------:R-:W-:-:S02]  /*0d10*/  SEL R16, R13, R17, P1 ;  /* 0x000000110d107207 */ /* 0x000fc40000800000 */
[----:B------:R-:W-:Y:S02]  /*0d20*/  FSEL R2, R14, R4, !P0 ;  /* 0x000000040e027208 */ /* 0x000fe40004000000 */
[----:B------:R-:W-:-:S07]  /*0d30*/  FSEL R3, R15, R5, !P0 ;  /* 0x000000050f037208 */ /* 0x000fce0004000000 */
.L_x_23:
[----:B------:R-:W-:Y:S05]  /*0d40*/  BSYNC.RECONVERGENT B1 ;  /* 0x0000000000017941 */ /* 0x000fea0003800200 */
.L_x_22:
[----:B------:R-:W-:Y:S01]  /*0d50*/  ISETP.GT.AND P0, PT, R9, 0x1d, PT ;  /* 0x0000001d0900780c */ /* 0x000fe20003f04270 */
[----:B------:R0:W1:Y:S01]  /*0d60*/  SHFL.DOWN PT, R6, R2, 0x2, 0x1f ;  /* 0x08401f0002067f89 */ /* 0x00006200000e0000 */
[----:B------:R-:W-:Y:S01]  /*0d70*/  BSSY.RECONVERGENT B1, `(.L_x_24) ;  /* 0x000001d000017945 */ /* 0x000fe20003800200 */
[----:B------:R-:W-:Y:S02]  /*0d80*/  IMAD.MOV.U32 R8, RZ, RZ, R11 ;  /* 0x000000ffff087224 */ /* 0x000fe400078e000b */
[----:B------:R0:W2:Y:S01]  /*0d90*/  SHFL.DOWN PT, R7, R3, 0x2, 0x1f ;  /* 0x08401f0003077f89 */ /* 0x0000a200000e0000 */
[----:B------:R-:W-:Y:S02]  /*0da0*/  IMAD.MOV.U32 R10, RZ, RZ, R16 ;  /* 0x000000ffff0a7224 */ /* 0x000fe400078e0010 */
[----:B------:R-:W-:Y:S01]  /*0db0*/  IMAD.MOV.U32 R4, RZ, RZ, R2 ;  /* 0x000000ffff047224 */ /* 0x000fe200078e0002 */
[----:B------:R0:W3:Y:S01]  /*0dc0*/  SHFL.DOWN PT, R12, R11, 0x2, 0x1f ;  /* 0x08401f000b0c7f89 */ /* 0x0000e200000e0000 */
[----:B------:R-:W-:-:S03]  /*0dd0*/  IMAD.MOV.U32 R5, RZ, RZ, R3 ;  /* 0x000000ffff057224 */ /* 0x000fc600078e0003 */
[----:B------:R0:W4:Y:S01]  /*0de0*/  SHFL.DOWN PT, R13, R16, 0x2, 0x1f ;  /* 0x08401f00100d7f89 */ /* 0x00012200000e0000 */
[----:B------:R-:W-:Y:S05]  /*0df0*/  @P0 BRA `(.L_x_25) ;  /* 0x0000000000500947 */ /* 0x000fea0003800000 */
[----:B-12---:R-:W-:Y:S01]  /*0e00*/  DSETP.GEU.AND P0, PT, |R2|, |R6|, PT ;  /* 0x400000060200722a */ /* 0x006fe20003f0e200 */
[----:B---3--:R-:W-:Y:S02]  /*0e10*/  IMAD.MOV.U32 R8, RZ, RZ, R12 ;  /* 0x000000ffff087224 */ /* 0x008fe400078e000c */
[----:B----4-:R-:W-:Y:S02]  /*0e20*/  IMAD.MOV.U32 R10, RZ, RZ, R13 ;  /* 0x000000ffff0a7224 */ /* 0x010fe400078e000d */
        /* <DEDUP_REMOVED lines=17> */
.L_x_25:
[----:B------:R-:W-:Y:S05]  /*0f40*/  BSYNC.RECONVERGENT B1 ;  /* 0x0000000000017941 */ /* 0x000fea0003800200 */
.L_x_24:
[----:B------:R-:W-:Y:S01]  /*0f50*/  ISETP.GT.AND P0, PT, R9, 0x1b, PT ;  /* 0x0000001b0900780c */ /* 0x000fe20003f04270 */
[----:B-1----:R1:W1:Y:S01]  /*0f60*/  SHFL.DOWN PT, R6, R4, 0x4, 0x1f ;  /* 0x08801f0004067f89 */ /* 0x00226200000e0000 */
[----:B------:R-:W-:Y:S01]  /*0f70*/  BSSY.RECONVERGENT B1, `(.L_x_26) ;  /* 0x000001d000017945 */ /* 0x000fe20003800200 */
[----:B0-----:R-:W-:Y:S02]  /*0f80*/  IMAD.MOV.U32 R11, RZ, RZ, R8 ;  /* 0x000000ffff0b7224 */ /* 0x001fe400078e0008 */
[----:B--2---:R0:W2:Y:S01]  /*0f90*/  SHFL.DOWN PT, R7, R5, 0x4, 0x1f ;  /* 0x08801f0005077f89 */ /* 0x0040a200000e0000 */
[----:B---3--:R-:W-:Y:S02]  /*0fa0*/  IMAD.MOV.U32 R12, RZ, RZ, R10 ;  /* 0x000000ffff0c7224 */ /* 0x008fe400078e000a */
[----:B------:R-:W-:Y:S01]  /*0fb0*/  IMAD.MOV.U32 R2, RZ, RZ, R4 ;  /* 0x000000ffff027224 */ /* 0x000fe200078e0004 */
[----:B----4-:R0:W3:Y:S01]  /*0fc0*/  SHFL.DOWN PT, R13, R8, 0x4, 0x1f ;  /* 0x08801f00080d7f89 */ /* 0x0100e200000e0000 */
        /* <DEDUP_REMOVED lines=23> */
.L_x_27:
[----:B------:R-:W-:Y:S05]  /*1140*/  BSYNC.RECONVERGENT B1 ;  /* 0x0000000000017941 */ /* 0x000fea0003800200 */
.L_x_26:
[----:B------:R-:W-:Y:S01]  /*1150*/  ISETP.GT.AND P0, PT, R9, 0x17, PT ;  /* 0x000000170900780c */ /* 0x000fe20003f04270 */
[----:B-1----:R1:W1:Y:S01]  /*1160*/  SHFL.DOWN PT, R6, R2, 0x8, 0x1f ;  /* 0x09001f0002067f89 */ /* 0x00226200000e0000 */
[----:B------:R-:W-:Y:S01]  /*1170*/  BSSY.RECONVERGENT B1, `(.L_x_28) ;  /* 0x000001d000017945 */ /* 0x000fe20003800200 */
[----:B0-----:R-:W-:Y:S02]  /*1180*/  IMAD.MOV.U32 R8, RZ, RZ, R11 ;  /* 0x000000ffff087224 */ /* 0x001fe400078e000b */
[----:B--2---:R0:W2:Y:S01]  /*1190*/  SHFL.DOWN PT, R7, R3, 0x8, 0x1f ;  /* 0x09001f0003077f89 */ /* 0x0040a200000e0000 */
[----:B------:R-:W-:Y:S02]  /*11a0*/  IMAD.MOV.U32 R10, RZ, RZ, R12 ;  /* 0x000000ffff0a7224 */ /* 0x000fe400078e000c */
[----:B------:R-:W-:Y:S01]  /*11b0*/  IMAD.MOV.U32 R4, RZ, RZ, R2 ;  /* 0x000000ffff047224 */ /* 0x000fe200078e0002 */
[----:B------:R0:W0:Y:S01]  /*11c0*/  SHFL.DOWN PT, R14, R11, 0x8, 0x1f ;  /* 0x09001f000b0e7f89 */ /* 0x00002200000e0000 */
[----:B------:R-:W-:-:S03]  /*11d0*/  IMAD.MOV.U32 R5, RZ, RZ, R3 ;  /* 0x000000ffff057224 */ /* 0x000fc600078e0003 */
[----:B---3--:R3:W0:Y:S01]  /*11e0*/  SHFL.DOWN PT, R13, R12, 0x8, 0x1f ;  /* 0x09001f000c0d7f89 */ /* 0x00862200000e0000 */
[----:B------:R-:W-:Y:S05]  /*11f0*/  @P0 BRA `(.L_x_29) ;  /* 0x0000000000500947 */ /* 0x000fea0003800000 */
[----:B-12---:R-:W-:Y:S01]  /*1200*/  DSETP.GEU.AND P0, PT, |R2|, |R6|, PT ;  /* 0x400000060200722a */ /* 0x006fe20003f0e200 */
[----:B0-----:R-:W-:Y:S02]  /*1210*/  IMAD.MOV.U32 R8, RZ, RZ, R14 ;  /* 0x000000ffff087224 */ /* 0x001fe400078e000e */
        /* <DEDUP_REMOVED lines=18> */
.L_x_29:
[----:B------:R-:W-:Y:S05]  /*1340*/  BSYNC.RECONVERGENT B1 ;  /* 0x0000000000017941 */ /* 0x000fea0003800200 */
.L_x_28:
[----:B------:R-:W-:Y:S01]  /*1350*/  ISETP.GT.AND P0, PT, R9, 0xf, PT ;  /* 0x0000000f0900780c */ /* 0x000fe20003f04270 */
[----:B-1----:R1:W1:Y:S01]  /*1360*/  SHFL.DOWN PT, R6, R4, 0x10, 0x1f ;  /* 0x0a001f0004067f89 */ /* 0x00226200000e0000 */
[----:B------:R-:W-:Y:S01]  /*1370*/  BSSY.RECONVERGENT B1, `(.L_x_30) ;  /* 0x000001d000017945 */ /* 0x000fe20003800200 */
[----:B0-----:R-:W-:Y:S02]  /*1380*/  IMAD.MOV.U32 R14, RZ, RZ, R8 ;  /* 0x000000ffff0e7224 */ /* 0x001fe400078e0008 */
[----:B--2---:R0:W2:Y:S01]  /*1390*/  SHFL.DOWN PT, R7, R5, 0x10, 0x1f ;  /* 0x0a001f0005077f89 */ /* 0x0040a200000e0000 */
[----:B----4-:R-:W-:Y:S02]  /*13a0*/  IMAD.MOV.U32 R15, RZ, RZ, R10 ;  /* 0x000000ffff0f7224 */ /* 0x010fe400078e000a */
[----:B------:R-:W-:Y:S01]  /*13b0*/  IMAD.MOV.U32 R2, RZ, RZ, R4 ;  /* 0x000000ffff027224 */ /* 0x000fe200078e0004 */
[----:B------:R0:W4:Y:S01]  /*13c0*/  SHFL.DOWN PT, R11, R8, 0x10, 0x1f ;  /* 0x0a001f00080b7f89 */ /* 0x00012200000e0000 */
[----:B------:R-:W-:-:S03]  /*13d0*/  IMAD.MOV.U32 R3, RZ, RZ, R5 ;  /* 0x000000ffff037224 */ /* 0x000fc600078e0005 */
[----:B------:R0:W0:Y:S01]  /*13e0*/  SHFL.DOWN PT, R13, R10, 0x10, 0x1f ;  /* 0x0a001f000a0d7f89 */ /* 0x00002200000e0000 */
[----:B------:R-:W-:Y:S05]  /*13f0*/  @P0 BRA `(.L_x_31) ;  /* 0x0000000000500947 */ /* 0x000fea0003800000 */
[----:B-12---:R-:W-:Y:S01]  /*1400*/  DSETP.GEU.AND P0, PT, |R4|, |R6|, PT ;  /* 0x400000060400722a */ /* 0x006fe20003f0e200 */
[----:B----4-:R-:W-:Y:S02]  /*1410*/  IMAD.MOV.U32 R14, RZ, RZ, R11 ;  /* 0x000000ffff0e7224 */ /* 0x010fe400078e000b */
[----:B0-----:R-:W-:Y:S02]  /*1420*/  IMAD.MOV.U32 R15, RZ, RZ, R13 ;  /* 0x000000ffff0f7224 */ /* 0x001fe400078e000d */
        /* <DEDUP_REMOVED lines=17> */
.L_x_31:
[----:B------:R-:W-:Y:S05]  /*1540*/  BSYNC.RECONVERGENT B1 ;  /* 0x0000000000017941 */ /* 0x000fea0003800200 */
.L_x_30:
[----:B------:R-:W-:Y:S01]  /*1550*/  ISETP.NE.AND P0, PT, R9, RZ, PT ;  /* 0x000000ff0900720c */ /* 0x000fe20003f05270 */
[----:B------:R-:W-:-:S12]  /*1560*/  BSSY.RECONVERGENT B1, `(.L_x_32) ;  /* 0x000000a000017945 */ /* 0x000fd80003800200 */
[----:B------:R-:W-:Y:S05]  /*1570*/  @P0 BRA `(.L_x_33) ;  /* 0x0000000000200947 */ /* 0x000fea0003800000 */
[----:B-1----:R-:W1:Y:S01]  /*1580*/  S2R R6, SR_CgaCtaId ;  /* 0x0000000000067919 */ /* 0x002e620000008800 */
[----:B0-----:R-:W-:Y:S02]  /*1590*/  MOV R5, 0x400 ;  /* 0x0000040000057802 */ /* 0x001fe40000000f00 */
[----:B------:R-:W-:-:S04]  /*15a0*/  SHF.R.U32.HI R4, RZ, 0x1, R0 ;  /* 0x00000001ff047819 */ /* 0x000fc80000011600 */
[----:B------:R-:W-:Y:S02]  /*15b0*/  LOP3.LUT R4, R4, 0x1f0, RZ, 0xc0, !PT ;  /* 0x000001f004047812 */ /* 0x000fe400078ec0ff */
[----:B-1----:R-:W-:-:S05]  /*15c0*/  LEA R5, R6, R5, 0x18 ;  /* 0x0000000506057211 */ /* 0x002fca00078ec0ff */
[----:B------:R-:W-:-:S05]  /*15d0*/  IMAD.IADD R5, R4, 0x1, R5 ;  /* 0x0000000104057824 */ /* 0x000fca00078e0205 */
[----:B------:R0:W-:Y:S04]  /*15e0*/  STS.64 [R5+0x10], R14 ;  /* 0x0000100e05007388 */ /* 0x0001e80000000a00 */
[----:B------:R0:W-:Y:S02]  /*15f0*/  STS.64 [R5+0x8], R2 ;  /* 0x0000080205007388 */ /* 0x0001e40000000a00 */
.L_x_33:
[----:B------:R-:W-:Y:S05]  /*1600*/  BSYNC.RECONVERGENT B1 ;  /* 0x0000000000017941 */ /* 0x000fea0003800200 */
.L_x_32:
[----:B------:R-:W-:Y:S01]  /*1610*/  BAR.SYNC.DEFER_BLOCKING 0x0 ;  /* 0x0000000000007b1d */ /* 0x000fe20000010000 */
[----:B------:R-:W-:-:S13]  /*1620*/  ISETP.NE.AND P1, PT, R0, RZ, PT ;  /* 0x000000ff0000720c */ /* 0x000fda0003f25270 */
[----:B------:R-:W-:Y:S05]  /*1630*/  @P1 BRA `(.L_x_34) ;  /* 0x0000005400881947 */ /* 0x000fea0003800000 */
[----:B0-----:R-:W0:Y:S01]  /*1640*/  S2R R5, SR_CgaCtaId ;  /* 0x0000000000057919 */ /* 0x001e220000008800 */
[----:B------:R-:W-:Y:S01]  /*1650*/  MOV R0, 0x400 ;  /* 0x0000040000007802 */ /* 0x000fe20000000f00 */
[----:B------:R-:W-:Y:S03]  /*1660*/  BSSY.RECONVERGENT B1, `(.L_x_35) ;  /* 0x000001a000017945 */ /* 0x000fe60003800200 */
[----:B0-----:R-:W-:-:S05]  /*1670*/  LEA R0, R5, R0, 0x18 ;  /* 0x0000000005007211 */ /* 0x001fca00078ec0ff */
[----:B------:R-:W0:Y:S04]  /*1680*/  LDS.64 R16, [R0+0x18] ;  /* 0x0000180000107984 */ /* 0x000e280000000a00 */
[----:B-12---:R-:W1:Y:S04]  /*1690*/  LDS.128 R4, [R0+0x20] ;  /* 0x0000200000047984 */ /* 0x006e680000000c00 */
[----:B---3--:R2:W3:Y:S04]  /*16a0*/  LDS.64 R12, [R0+0x80] ;  /* 0x00008000000c7984 */ /* 0x0084e80000000a00 */
[----:B----4-:R2:W4:Y:S01]  /*16b0*/  LDS.128 R8, [R0+0x30] ;  /* 0x0000300000087984 */ /* 0x0105220000000c00 */
[----:B0-----:R-:W-:Y:S01]  /*16c0*/  DSETP.GEU.AND P0, PT, |R2|, |R16|, PT ;  /* 0x400000100200722a */ /* 0x001fe20003f0e200 */
[----:B------:R-:W-:-:S02]  /*16d0*/  IMAD.MOV.U32 R24, RZ, RZ, R16 ;  /* 0x000000ffff187224 */ /* 0x000fc400078e0010 */
[----:B------:R-:W-:Y:S02]  /*16e0*/  IMAD.MOV.U32 R25, RZ, RZ, R17 ;  /* 0x000000ffff197224 */ /* 0x000fe400078e0011 */
[----:B-1----:R-:W-:Y:S02]  /*16f0*/  IMAD.MOV.U32 R26, RZ, RZ, R4 ;  /* 0x000000ffff1a7224 */ /* 0x002fe400078e0004 */
[----:B------:R-:W-:-:S07]  /*1700*/  IMAD.MOV.U32 R27, RZ, RZ, R5 ;  /* 0x000000ffff1b7224 */ /* 0x000fce00078e0005 */
[----:B--234-:R-:W-:Y:S05]  /*1710*/  @!P0 BRA `(.L_x_36) ;  /* 0x0000000000388947 */ /* 0x01cfea0003800000 */
        /* <DEDUP_REMOVED lines=14> */
.L_x_36:
[----:B------:R-:W-:Y:S05]  /*1800*/  BSYNC.RECONVERGENT B1 ;  /* 0x0000000000017941 */ /* 0x000fea0003800200 */
.L_x_35:
[----:B------:R0:W1:Y:S01]  /*1810*/  LDS.128 R16, [R0+0x40] ;  /* 0x0000400000107984 */ /* 0x0000620000000c00 */
[----:B------:R-:W-:Y:S01]  /*1820*/  DSETP.GEU.AND P0, PT, |R24|, |R6|, PT ;  /* 0x400000061800722a */ /* 0x000fe20003f0e200 */
[----:B------:R-:W-:Y:S01]  /*1830*/  BSSY.RECONVERGENT B1, `(.L_x_37) ;  /* 0x0000015000017945 */ /* 0x000fe20003800200 */
[----:B------:R-:W-:Y:S01]  /*1840*/  IMAD.MOV.U32 R4, RZ, RZ, R6 ;  /* 0x000000ffff047224 */ /* 0x000fe200078e0006 */
[----:B------:R0:W2:Y:S01]  /*1850*/  LDS.128 R20, [R0+0x50] ;  /* 0x0000500000147984 */ /* 0x0000a20000000c00 */
        /* <DEDUP_REMOVED lines=18> */
.L_x_38:
[----:B------:R-:W-:Y:S05]  /*1980*/  BSYNC.RECONVERGENT B1 ;  /* 0x0000000000017941 */ /* 0x000fea0003800200 */
.L_x_37:
[----:B------:R-:W-:Y:S01]  /*1990*/  DSETP.GEU.AND P0, PT, |R4|, |R10|, PT ;  /* 0x4000000a0400722a */ /* 0x000fe20003f0e200 */
[----:B------:R-:W-:Y:S01]  /*19a0*/  BSSY.RECONVERGENT B1, `(.L_x_39) ;  /* 0x0000014000017945 */ /* 0x000fe20003800200 */
[----:B------:R-:W-:Y:S02]  /*19b0*/  IMAD.MOV.U32 R2, RZ, RZ, R10 ;  /* 0x000000ffff027224 */ /* 0x000fe400078e000a */
[----:B------:R-:W-:Y:S02]  /*19c0*/  IMAD.MOV.U32 R3, RZ, RZ, R11 ;  /* 0x000000ffff037224 */ /* 0x000fe400078e000b */
[----:B-1----:R-:W-:Y:S02]  /*19d0*/  IMAD.MOV.U32 R27, RZ, RZ, R16 ;  /* 0x000000ffff1b7224 */ /* 0x002fe400078e0010 */
        /* <DEDUP_REMOVED lines=16> */
.L_x_40:
[----:B------:R-:W-:Y:S05]  /*1ae0*/  BSYNC.RECONVERGENT B1 ;  /* 0x0000000000017941 */ /* 0x000fea0003800200 */
.L_x_39:
[----:B------:R0:W1:Y:S01]  /*1af0*/  LDS.128 R8, [R0+0x60] ;  /* 0x0000600000087984 */ /* 0x0000620000000c00 */
[----:B------:R-:W-:Y:S01]  /*1b00*/  DSETP.GEU.AND P0, PT, |R2|, |R18|, PT ;  /* 0x400000120200722a */ /* 0x000fe20003f0e200 */
[----:B------:R-:W-:Y:S01]  /*1b10*/  BSSY.RECONVERGENT B1, `(.L_x_41) ;  /* 0x0000015000017945 */ /* 0x000fe20003800200 */
[----:B------:R-:W-:Y:S01]  /*1b20*/  IMAD.MOV.U32 R14, RZ, RZ, R18 ;  /* 0x000000ffff0e7224 */ /* 0x000fe200078e0012 */
[----:B------:R0:W3:Y:S01]  /*1b30*/  LDS.128 R4, [R0+0x70] ;  /* 0x0000700000047984 */ /* 0x0000e20000000c00 */
[----:B------:R-:W-:Y:S02]  /*1b40*/  IMAD.MOV.U32 R15, RZ, RZ, R19 ;  /* 0x000000ffff0f7224 */ /* 0x000fe400078e0013 */
[----:B--2---:R-:W-:Y:S02]  /*1b50*/  IMAD.MOV.U32 R17, RZ, RZ, R20 ;  /* 0x000000ffff117224 */ /* 0x004fe400078e0014 */
        /* <DEDUP_REMOVED lines=16> */
.L_x_42:
[----:B------:R-:W-:Y:S05]  /*1c60*/  BSYNC.RECONVERGENT B1 ;  /* 0x0000000000017941 */ /* 0x000fea0003800200 */
.L_x_41:
        /* <DEDUP_REMOVED lines=21> */
.L_x_44:
[----:B------:R-:W-:Y:S05]  /*1dc0*/  BSYNC.RECONVERGENT B1 ;  /* 0x0000000000017941 */ /* 0x000fea0003800200 */
.L_x_43:
[----:B------:R-:W-:Y:S01]  /*1dd0*/  DSETP.GEU.AND P0, PT, |R2|, |R10|, PT ;  /* 0x4000000a0200722a */ /* 0x000fe20003f0e200 */
[----:B------:R-:W-:Y:S01]  /*1de0*/  BSSY.RECONVERGENT B1, `(.L_x_45) ;  /* 0x0000014000017945 */ /* 0x000fe20003800200 */
[----:B------:R-:W-:Y:S02]  /*1df0*/  IMAD.MOV.U32 R8, RZ, RZ, R10 ;  /* 0x000000ffff087224 */ /* 0x000fe400078e000a */
[----:B------:R-:W-:Y:S02]  /*1e00*/  IMAD.MOV.U32 R9, RZ, RZ, R11 ;  /* 0x000000ffff097224 */ /* 0x000fe400078e000b */
[----:B---3--:R-:W-:Y:S02]  /*1e10*/  IMAD.MOV.U32 R17, RZ, RZ, R4 ;  /* 0x000000ffff117224 */ /* 0x008fe400078e0004 */
        /* <DEDUP_REMOVED lines=16> */
.L_x_46:
[----:B------:R-:W-:Y:S05]  /*1f20*/  BSYNC.RECONVERGENT B1 ;  /* 0x0000000000017941 */ /* 0x000fea0003800200 */
.L_x_45:
        /* <DEDUP_REMOVED lines=19> */
[----:B------:R-:W-:Y:S01]  /*2060*/  SEL R15, R0, R13, P2 ;  /* 0x0000000d000f7207 */ /* 0x000fe20001000000 */
[----:B------:R-:W-:Y:S06]  /*2070*/  BRA `(.L_x_34) ;  /* 0x0000004800f87947 */ /* 0x000fec0003800000 */
.L_x_21:
[----:B------:R-:W2:Y:S01]  /*2080*/  S2R R4, SR_LANEID ;  /* 0x0000000000047919 */ /* 0x000ea20000000000 */
[----:B-1----:R-:W-:Y:S01]  /*2090*/  LOP3.LUT R2, R0, 0x3e0, RZ, 0xc0, !PT ;  /* 0x000003e000027812 */ /* 0x002fe200078ec0ff */
[----:B------:R-:W-:Y:S01]  /*20a0*/  BSSY.RECONVERGENT B1, `(.L_x_47) ;  /* 0x0000024000017945 */ /* 0x000fe20003800200 */
[----:B-----5:R-:W-:Y:S02]  /*20b0*/  IMAD.MOV.U32 R16, RZ, RZ, R12 ;  /* 0x000000ffff107224 */ /* 0x020fe400078e000c */
[----:B------:R-:W-:Y:S02]  /*20c0*/  IMAD.MOV.U32 R18, RZ, RZ, R13 ;  /* 0x000000ffff127224 */ /* 0x000fe400078e000d */
[----:B------:R-:W-:Y:S01]  /*20d0*/  VIADD R3, R2, 0x20 ;  /* 0x0000002002037836 */ /* 0x000fe20000000000 */
[----:B------:R-:W-:-:S04]  /*20e0*/  LOP3.LUT R2, RZ, R2, RZ, 0x33, !PT ;  /* 0x00000002ff027212 */ /* 0x000fc800078e33ff */
[----:B------:R-:W-:Y:S01]  /*20f0*/  ISETP.GT.AND P0, PT, R3, UR6, PT ;  /* 0x0000000603007c0c */ /* 0x000fe2000bf04270 */
[----:B------:R-:W-:Y:S02]  /*2100*/  VIADD R2, R2, UR6 ;  /* 0x0000000602027c36 */ /* 0x000fe40008000000 */
[----:B------:R-:W-:-:S03]  /*2110*/  IMAD.MOV.U32 R3, RZ, RZ, R15 ;  /* 0x000000ffff037224 */ /* 0x000fc600078e000f */
[----:B------:R-:W-:Y:S01]  /*2120*/  SEL R5, R2, 0x1f, P0 ;  /* 0x0000001f02057807 */ /* 0x000fe20000000000 */
[----:B------:R-:W-:-:S04]  /*2130*/  IMAD.MOV.U32 R2, RZ, RZ, R14 ;  /* 0x000000ffff027224 */ /* 0x000fc800078e000e */
[----:B------:R1:W3:Y:S04]  /*2140*/  SHFL.DOWN PT, R6, R14, 0x1, R5 ;  /* 0x082000000e067989 */ /* 0x0002e800000e0005 */
[----:B------:R1:W4:Y:S04]  /*2150*/  SHFL.DOWN PT, R7, R15, 0x1, R5 ;  /* 0x082000000f077989 */ /* 0x00032800000e0005 */
[----:B0-----:R1:W0:Y:S01]  /*2160*/  SHFL.DOWN PT, R9, R12, 0x1, R5 ;  /* 0x082000000c097989 */ /* 0x00122200000e0005 */
[----:B--2---:R-:W-:-:S03]  /*2170*/  ISETP.GE.AND P0, PT, R4, R5, PT ;  /* 0x000000050400720c */ /* 0x004fc60003f06270 */
[----:B------:R1:W2:Y:S10]  /*2180*/  SHFL.DOWN PT, R11, R13, 0x1, R5 ;  /* 0x082000000d0b7989 */ /* 0x0002b400000e0005 */
[----:B-1----:R-:W-:Y:S05]  /*2190*/  @P0 BRA `(.L_x_48) ;  /* 0x0000000000500947 */ /* 0x002fea0003800000 */
[----:B---34-:R-:W-:Y:S01]  /*21a0*/  DSETP.GEU.AND P0, PT, |R14|, |R6|, PT ;  /* 0x400000060e00722a */ /* 0x018fe20003f0e200 */
[----:B0-----:R-:W-:Y:S02]  /*21b0*/  IMAD.MOV.U32 R16, RZ, RZ, R9 ;  /* 0x000000ffff107224 */ /* 0x001fe400078e0009 */
[----:B--2---:R-:W-:Y:S02]  /*21c0*/  IMAD.MOV.U32 R18, RZ, RZ, R11 ;  /* 0x000000ffff127224 */ /* 0x004fe400078e000b */
        /* <DEDUP_REMOVED lines=17> */
.L_x_48:
[----:B------:R-:W-:Y:S05]  /*22e0*/  BSYNC.RECONVERGENT B1 ;  /* 0x0000000000017941 */ /* 0x000fea0003800200 */
.L_x_47:
[----:B---3--:R-:W-:Y:S01]  /*22f0*/  VIADD R6, R4, 0x2 ;  /* 0x0000000204067836 */ /* 0x008fe20000000000 */
[----:B------:R1:W3:Y:S01]  /*2300*/  SHFL.DOWN PT, R8, R2, 0x2, R5 ;  /* 0x0840000002087989 */ /* 0x0002e200000e0005 */
[----:B------:R-:W-:Y:S01]  /*2310*/  BSSY.RECONVERGENT B1, `(.L_x_49) ;  /* 0x000001e000017945 */ /* 0x000fe20003800200 */
[----:B------:R-:W-:Y:S02]  /*2320*/  IMAD.MOV.U32 R10, RZ, RZ, R16 ;  /* 0x000000ffff0a7224 */ /* 0x000fe400078e0010 */
[----:B------:R-:W-:Y:S01]  /*2330*/  ISETP.GT.AND P0, PT, R6, R5, PT ;  /* 0x000000050600720c */ /* 0x000fe20003f04270 */
[----:B0-----:R1:W0:Y:S01]  /*2340*/  SHFL.DOWN PT, R9, R3, 0x2, R5 ;  /* 0x0840000003097989 */ /* 0x00122200000e0005 */
[----:B------:R-:W-:Y:S02]  /*2350*/  IMAD.MOV.U32 R12, RZ, RZ, R18 ;  /* 0x000000ffff0c7224 */ /* 0x000fe400078e0012 */
[----:B------:R-:W-:Y:S01]  /*2360*/  IMAD.MOV.U32 R6, RZ, RZ, R2 ;  /* 0x000000ffff067224 */ /* 0x000fe200078e0002 */
[----:B--2---:R1:W2:Y:S01]  /*2370*/  SHFL.DOWN PT, R11, R16, 0x2, R5 ;  /* 0x08400000100b7989 */ /* 0x0042a200000e0005 */
[----:B----4-:R-:W-:-:S03]  /*2380*/  IMAD.MOV.U32 R7, RZ, RZ, R3 ;  /* 0x000000ffff077224 */ /* 0x010fc600078e0003 */
[----:B------:R1:W4:Y:S04]  /*2390*/  SHFL.DOWN PT, R13, R18, 0x2, R5 ;  /* 0x08400000120d7989 */ /* 0x00032800000e0005 */
[----:B------:R-:W-:Y:S05]  /*23a0*/  @P0 BRA `(.L_x_50) ;  /* 0x0000000000500947 */ /* 0x000fea0003800000 */
[----:B0--3--:R-:W-:Y:S01]  /*23b0*/  DSETP.GEU.AND P0, PT, |R2|, |R8|, PT ;  /* 0x400000080200722a */ /* 0x009fe20003f0e200 */
[----:B--2---:R-:W-:Y:S02]  /*23c0*/  IMAD.MOV.U32 R10, RZ, RZ, R11 ;  /* 0x000000ffff0a7224 */ /* 0x004fe400078e000b */
        /* <DEDUP_REMOVED lines=18> */
.L_x_50:
[----:B------:R-:W-:Y:S05]  /*24f0*/  BSYNC.RECONVERGENT B1 ;  /* 0x0000000000017941 */ /* 0x000fea0003800200 */
.L_x_49:
[----:B-1----:R-:W-:Y:S01]  /*2500*/  VIADD R2, R4, 0x4 ;  /* 0x0000000404027836 */ /* 0x002fe20000000000 */
[----:B---3--:R1:W3:Y:S01]  /*2510*/  SHFL.DOWN PT, R8, R6, 0x4, R5 ;  /* 0x0880000006087989 */ /* 0x0082e200000e0005 */
[----:B------:R-:W-:Y:S01]  /*2520*/  BSSY.RECONVERGENT B1, `(.L_x_51) ;  /* 0x000001e000017945 */ /* 0x000fe20003800200 */
[----:B------:R-:W-:Y:S02]  /*2530*/  IMAD.MOV.U32 R14, RZ, RZ, R10 ;  /* 0x000000ffff0e7224 */ /* 0x000fe400078e000a */
[----:B------:R-:W-:Y:S01]  /*2540*/  ISETP.GT.AND P0, PT, R2, R5, PT ;  /* 0x000000050200720c */ /* 0x000fe20003f04270 */
[----:B0-----:R1:W0:Y:S01]  /*2550*/  SHFL.DOWN PT, R9, R7, 0x4, R5 ;  /* 0x0880000007097989 */ /* 0x00122200000e0005 */
[----:B------:R-:W-:Y:S02]  /*2560*/  IMAD.MOV.U32 R16, RZ, RZ, R12 ;  /* 0x000000ffff107224 */ /* 0x000fe400078e000c */
[----:B------:R-:W-:Y:S01]  /*2570*/  IMAD.MOV.U32 R2, RZ, RZ, R6 ;  /* 0x000000ffff027224 */ /* 0x000fe200078e0006 */
[----:B--2---:R1:W2:Y:S01]  /*2580*/  SHFL.DOWN PT, R11, R10, 0x4, R5 ;  /* 0x088000000a0b7989 */ /* 0x0042a200000e0005 */
[----:B------:R-:W-:-:S03]  /*2590*/  IMAD.MOV.U32 R3, RZ, RZ, R7 ;  /* 0x000000ffff037224 */ /* 0x000fc600078e0007 */
[----:B----4-:R1:W4:Y:S04]  /*25a0*/  SHFL.DOWN PT, R13, R12, 0x4, R5 ;  /* 0x088000000c0d7989 */ /* 0x01032800000e0005 */
        /* <DEDUP_REMOVED lines=21> */
.L_x_52:
[----:B------:R-:W-:Y:S05]  /*2700*/  BSYNC.RECONVERGENT B1 ;  /* 0x0000000000017941 */ /* 0x000fea0003800200 */
.L_x_51:
        /* <DEDUP_REMOVED lines=32> */
.L_x_54:
[----:B------:R-:W-:Y:S05]  /*2910*/  BSYNC.RECONVERGENT B1 ;  /* 0x0000000000017941 */ /* 0x000fea0003800200 */
.L_x_53:
        /* <DEDUP_REMOVED lines=32> */
.L_x_56:
[----:B------:R-:W-:Y:S05]  /*2b20*/  BSYNC.RECONVERGENT B1 ;  /* 0x0000000000017941 */ /* 0x000fea0003800200 */
.L_x_55:
[----:B------:R-:W-:Y:S01]  /*2b30*/  ISETP.NE.AND P0, PT, R4, RZ, PT ;  /* 0x000000ff0400720c */ /* 0x000fe20003f05270 */
[----:B------:R-:W-:-:S12]  /*2b40*/  BSSY.RECONVERGENT B1, `(.L_x_57) ;  /* 0x000000a000017945 */ /* 0x000fd80003800200 */
[----:B------:R-:W-:Y:S05]  /*2b50*/  @P0 BRA `(.L_x_58) ;  /* 0x0000000000200947 */ /* 0x000fea0003800000 */
[----:B-1----:R-:W1:Y:S01]  /*2b60*/  S2R R6, SR_CgaCtaId ;  /* 0x0000000000067919 */ /* 0x002e620000008800 */
[----:B------:R-:W-:Y:S02]  /*2b70*/  MOV R5, 0x400 ;  /* 0x0000040000057802 */ /* 0x000fe40000000f00 */
[----:B------:R-:W-:-:S04]  /*2b80*/  SHF.R.U32.HI R4, RZ, 0x1, R0 ;  /* 0x00000001ff047819 */ /* 0x000fc80000011600 */
[----:B------:R-:W-:Y:S02]  /*2b90*/  LOP3.LUT R4, R4, 0x1f0, RZ, 0xc0, !PT ;  /* 0x000001f004047812 */ /* 0x000fe400078ec0ff */
[----:B-1----:R-:W-:-:S05]  /*2ba0*/  LEA R5, R6, R5, 0x18 ;  /* 0x0000000506057211 */ /* 0x002fca00078ec0ff */
[----:B------:R-:W-:-:S05]  /*2bb0*/  IMAD.IADD R5, R4, 0x1, R5 ;  /* 0x0000000104057824 */ /* 0x000fca00078e0205 */
[----:B------:R1:W-:Y:S04]  /*2bc0*/  STS.64 [R5+0x10], R14 ;  /* 0x0000100e05007388 */ /* 0x0003e80000000a00 */
[----:B------:R1:W-:Y:S02]  /*2bd0*/  STS.64 [R5+0x8], R2 ;  /* 0x0000080205007388 */ /* 0x0003e40000000a00 */
.L_x_58:
[----:B------:R-:W-:Y:S05]  /*2be0*/  BSYNC.RECONVERGENT B1 ;  /* 0x0000000000017941 */ /* 0x000fea0003800200 */
.L_x_57:
[----:B------:R-:W-:Y:S01]  /*2bf0*/  BAR.SYNC.DEFER_BLOCKING 0x0 ;  /* 0x0000000000007b1d */ /* 0x000fe20000010000 */
[----:B------:R-:W-:-:S13]  /*2c00*/  ISETP.NE.AND P1, PT, R0, RZ, PT ;  /* 0x000000ff0000720c */ /* 0x000fda0003f25270 */
[----:B------:R-:W-:Y:S05]  /*2c10*/  @P1 BRA `(.L_x_34) ;  /* 0x0000004000101947 */ /* 0x000fea0003800000 */
[----:B------:R-:W-:Y:S01]  /*2c20*/  UISETP.GE.AND UP0, UPT, UR6, 0x21, UPT ;  /* 0x000000210600788c */ /* 0x000fe2000bf06270 */
[----:B--2---:R-:W-:Y:S02]  /*2c30*/  IMAD.MOV.U32 R11, RZ, RZ, R14 ;  /* 0x000000ffff0b7224 */ /* 0x004fe400078e000e */
[----:B---3--:R-:W-:Y:S02]  /*2c40*/  IMAD.MOV.U32 R8, RZ, RZ, R15 ;  /* 0x000000ffff087224 */ /* 0x008fe400078e000f */
[----:B------:R-:W-:Y:S02]  /*2c50*/  IMAD.MOV.U32 R4, RZ, RZ, R2 ;  /* 0x000000ffff047224 */ /* 0x000fe400078e0002 */
[----:B-1----:R-:W-:Y:S02]  /*2c60*/  IMAD.MOV.U32 R5, RZ, RZ, R3 ;  /* 0x000000ffff057224 */ /* 0x002fe400078e0003 */
[----:B------:R-:W-:Y:S05]  /*2c70*/  BRA.U !UP0, `(.L_x_59) ;  /* 0x00000001086c7547 */ /* 0x000fea000b800000 */
[----:B------:R-:W1:Y:S01]  /*2c80*/  S2UR UR5, SR_CgaCtaId ;  /* 0x00000000000579c3 */ /* 0x000e620000008800 */
[----:B------:R-:W-:Y:S01]  /*2c90*/  UMOV UR4, 0x400 ;  /* 0x0000040000047882 */ /* 0x000fe20000000000 */
[----:B------:R-:W-:Y:S01]  /*2ca0*/  BSSY.RECONVERGENT B1, `(.L_x_59) ;  /* 0x0000018000017945 */ /* 0x000fe20003800200 */
[----:B-1----:R-:W-:-:S09]  /*2cb0*/  ULEA UR4, UR5, UR4, 0x18 ;  /* 0x0000000405047291 */ /* 0x002fd2000f8ec0ff */
[----:B------:R-:W1:Y:S04]  /*2cc0*/  LDS.64 R6, [UR4+0x18] ;  /* 0x00001804ff067984 */ /* 0x000e680008000a00 */
[----:B----4-:R-:W2:Y:S01]  /*2cd0*/  LDS.64 R12, [UR4+0x20] ;  /* 0x00002004ff0c7984 */ /* 0x010ea20008000a00 */
[----:B-1----:R-:W-:Y:S01]  /*2ce0*/  DSETP.GEU.AND P0, PT, |R2|, |R6|, PT ;  /* 0x400000060200722a */ /* 0x002fe20003f0e200 */
[----:B------:R-:W-:Y:S02]  /*2cf0*/  IMAD.MOV.U32 R4, RZ, RZ, R6 ;  /* 0x000000ffff047224 */ /* 0x000fe400078e0006 */
[----:B------:R-:W-:Y:S02]  /*2d00*/  IMAD.MOV.U32 R5, RZ, RZ, R7 ;  /* 0x000000ffff057224 */ /* 0x000fe400078e0007 */
[----:B--2---:R-:W-:-:S02]  /*2d10*/  IMAD.MOV.U32 R11, RZ, RZ, R12 ;  /* 0x000000ffff0b7224 */ /* 0x004fc400078e000c */
        /* <DEDUP_REMOVED lines=16> */
.L_x_60:
[----:B------:R-:W-:Y:S05]  /*2e20*/  BSYNC.RECONVERGENT B1 ;  /* 0x0000000000017941 */ /* 0x000fea0003800200 */
.L_x_59:
[----:B------:R-:W-:Y:S01]  /*2e30*/  UISETP.GE.AND UP0, UPT, UR6, 0x41, UPT ;  /* 0x000000410600788c */ /* 0x000fe2000bf06270 */
[----:B0-----:R-:W-:Y:S02]  /*2e40*/  IMAD.MOV.U32 R9, RZ, RZ, R11 ;  /* 0x000000ffff097224 */ /* 0x001fe400078e000b */
[----:B------:R-:W-:Y:S02]  /*2e50*/  IMAD.MOV.U32 R0, RZ, RZ, R8 ;  /* 0x000000ffff007224 */ /* 0x000fe400078e0008 */
[----:B------:R-:W-:Y:S02]  /*2e60*/  IMAD.MOV.U32 R2, RZ, RZ, R4 ;  /* 0x000000ffff027224 */ /* 0x000fe400078e0004 */
[----:B------:R-:W-:Y:S02]  /*2e70*/  IMAD.MOV.U32 R3, RZ, RZ, R5 ;  /* 0x000000ffff037224 */ /* 0x000fe400078e0005 */
[----:B------:R-:W-:Y:S05]  /*2e80*/  BRA.U !UP0, `(.L_x_61) ;  /* 0x00000001086c7547 */ /* 0x000fea000b800000 */
[----:B------:R-:W0:Y:S01]  /*2e90*/  S2UR UR5, SR_CgaCtaId ;  /* 0x00000000000579c3 */ /* 0x000e220000008800 */
[----:B------:R-:W-:Y:S01]  /*2ea0*/  UMOV UR4, 0x400 ;  /* 0x0000040000047882 */ /* 0x000fe20000000000 */
[----:B------:R-:W-:Y:S01]  /*2eb0*/  BSSY.RECONVERGENT B1, `(.L_x_61) ;  /* 0x0000018000017945 */ /* 0x000fe20003800200 */
[----:B0-----:R-:W-:-:S09]  /*2ec0*/  ULEA UR4, UR5, UR4, 0x18 ;  /* 0x0000000405047291 */ /* 0x001fd2000f8ec0ff */
[----:B------:R-:W0:Y:S04]  /*2ed0*/  LDS.64 R6, [UR4+0x28] ;  /* 0x00002804ff067984 */ /* 0x000e280008000a00 */
[----:B----4-:R-:W1:Y:S01]  /*2ee0*/  LDS.64 R12, [UR4+0x30] ;  /* 0x00003004ff0c7984 */ /* 0x010e620008000a00 */
[----:B0-----:R-:W-:Y:S01]  /*2ef0*/  DSETP.GEU.AND P0, PT, |R4|, |R6|, PT ;  /* 0x400000060400722a */ /* 0x001fe20003f0e200 */
[----:B------:R-:W-:Y:S02]  /*2f00*/  IMAD.MOV.U32 R2, RZ, RZ, R6 ;  /* 0x000000ffff027224 */ /* 0x000fe400078e0006 */
[----:B------:R-:W-:Y:S02]  /*2f10*/  IMAD.MOV.U32 R3, RZ, RZ, R7 ;  /* 0x000000ffff037224 */ /* 0x000fe400078e0007 */
[----:B-1----:R-:W-:-:S02]  /*2f20*/  IMAD.MOV.U32 R9, RZ, RZ, R12 ;  /* 0x000000ffff097224 */ /* 0x002fc400078e000c */
        /* <DEDUP_REMOVED lines=16> */
.L_x_62:
[----:B------:R-:W-:Y:S05]  /*3030*/  BSYNC.RECONVERGENT B1 ;  /* 0x0000000000017941 */ /* 0x000fea0003800200 */
.L_x_61:
[----:B------:R-:W-:Y:S01]  /*3040*/  UISETP.GE.AND UP0, UPT, UR6, 0x61, UPT ;  /* 0x000000610600788c */ /* 0x000fe2000bf06270 */
[----:B------:R-:W-:Y:S02]  /*3050*/  IMAD.MOV.U32 R11, RZ, RZ, R9 ;  /* 0x000000ffff0b7224 */ /* 0x000fe400078e0009 */
        /* <DEDUP_REMOVED lines=30> */
.L_x_64:
[----:B------:R-:W-:Y:S05]  /*3240*/  BSYNC.RECONVERGENT B1 ;  /* 0x0000000000017941 */ /* 0x000fea0003800200 */
.L_x_63:
        /* <DEDUP_REMOVED lines=32> */
.L_x_66:
[----:B------:R-:W-:Y:S05]  /*3450*/  BSYNC.RECONVERGENT B1 ;  /* 0x0000000000017941 */ /* 0x000fea0003800200 */
.L_x_65:
        /* <DEDUP_REMOVED lines=32> */
.L_x_68:
[----:B------:R-:W-:Y:S05]  /*3660*/  BSYNC.RECONVERGENT B1 ;  /* 0x0000000000017941 */ /* 0x000fea0003800200 */
.L_x_67:
        /* <DEDUP_REMOVED lines=32> */
.L_x_70:
[----:B------:R-:W-:Y:S05]  /*3870*/  BSYNC.RECONVERGENT B1 ;  /* 0x0000000000017941 */ /* 0x000fea0003800200 */
.L_x_69:
[----:B------:R-:W-:Y:S01]  /*3880*/  UISETP.GE.AND UP0, UPT, UR6, 0xe1, UPT ;  /* 0x000000e10600788c */ /* 0x000fe2000bf06270 */
[----:B------:R-:W-:Y:S02]  /*3890*/  IMAD.MOV.U32 R14, RZ, RZ, R9 ;  /* 0x000000ffff0e7224 */ /* 0x000fe400078e0009 */
[----:B------:R-:W-:Y:S02]  /*38a0*/  IMAD.MOV.U32 R15, RZ, RZ, R0 ;  /* 0x000000ffff0f7224 */ /* 0x000fe400078e0000 */
[----:B------:R-:W-:Y:S02]  /*38b0*/  IMAD.MOV.U32 R2, RZ, RZ, R6 ;  /* 0x000000ffff027224 */ /* 0x000fe400078e0006 */
[----:B------:R-:W-:Y:S02]  /*38c0*/  IMAD.MOV.U32 R3, RZ, RZ, R7 ;  /* 0x000000ffff037224 */ /* 0x000fe400078e0007 */
[----:B------:R-:W-:Y:S05]  /*38d0*/  BRA.U !UP0, `(.L_x_34) ;  /* 0x0000003108e07547 */ /* 0x000fea000b800000 */
[----:B------:R-:W0:Y:S01]  /*38e0*/  S2UR UR5, SR_CgaCtaId ;  /* 0x00000000000579c3 */ /* 0x000e220000008800 */
[----:B------:R-:W-:Y:S02]  /*38f0*/  UMOV UR4, 0x400 ;  /* 0x0000040000047882 */ /* 0x000fe40000000000 */
[----:B0-----:R-:W-:-:S09]  /*3900*/  ULEA UR4, UR5, UR4, 0x18 ;  /* 0x0000000405047291 */ /* 0x001fd2000f8ec0ff */
[----:B------:R-:W0:Y:S04]  /*3910*/  LDS.64 R4, [UR4+0x78] ;  /* 0x00007804ff047984 */ /* 0x000e280008000a00 */
[----:B------:R-:W1:Y:S01]  /*3920*/  LDS.64 R10, [UR4+0x80] ;  /* 0x00008004ff0a7984 */ /* 0x000e620008000a00 */
        /* <DEDUP_REMOVED lines=21> */
.L_x_2:
[----:B------:R-:W1:Y:S01]  /*3a80*/  S2R R0, SR_TID.X ;  /* 0x0000000000007919 */ /* 0x000e620000002100 */
[----:B------:R-:W1:Y:S02]  /*3a90*/  LDC.64 R2, c[0x0][0x380] ;  /* 0x0000e000ff027b82 */ /* 0x000e640000000a00 */
[----:B-1----:R-:W-:-:S05]  /*3aa0*/  IMAD.WIDE.U32 R18, R0, 0x10, R2 ;  /* 0x0000001000127825 */ /* 0x002fca00078e0002 */
[----:B0-----:R-:W2:Y:S04]  /*3ab0*/  LDG.E.64.CONSTANT R20, desc[UR10][R18.64] ;  /* 0x0000000a12147981 */ /* 0x001ea8000c1e9b00 */
[----:B------:R-:W2:Y:S04]  /*3ac0*/  LDG.E.64.CONSTANT R14, desc[UR10][R18.64+0x1000] ;  /* 0x0010000a120e7981 */ /* 0x000ea8000c1e9b00 */
[----:B------:R-:W3:Y:S04]  /*3ad0*/  LDG.E.64.CONSTANT R12, desc[UR10][R18.64+0x8] ;  /* 0x0000080a120c7981 */ /* 0x000ee8000c1e9b00 */
[----:B------:R-:W3:Y:S04]  /*3ae0*/  LDG.E.64.CONSTANT R10, desc[UR10][R18.64+0x1008] ;  /* 0x0010080a120a7981 */ /* 0x000ee8000c1e9b00 */
[----:B------:R-:W4:Y:S04]  /*3af0*/  LDG.E.64.CONSTANT R8, desc[UR10][R18.64+0x2000] ;  /* 0x0020000a12087981 */ /* 0x000f28000c1e9b00 */
[----:B------:R-:W5:Y:S04]  /*3b00*/  LDG.E.64.CONSTANT R6, desc[UR10][R18.64+0x2008] ;  /* 0x0020080a12067981 */ /* 0x000f68000c1e9b00 */
[----:B------:R-:W5:Y:S04]  /*3b10*/  LDG.E.64.CONSTANT R4, desc[UR10][R18.64+0x3000] ;  /* 0x0030000a12047981 */ /* 0x000f68000c1e9b00 */
[----:B------:R-:W5:Y:S04]  /*3b20*/  LDG.E.64.CONSTANT R2, desc[UR10][R18.64+0x3008] ;  /* 0x0030080a12027981 */ /* 0x000f68000c1e9b00 */
[----:B------:R-:W5:Y:S04]  /*3b30*/  LDG.E.64.CONSTANT R16, desc[UR10][R18.64+0x4000] ;  /* 0x0040000a12107981 */ /* 0x000f68000c1e9b00 */
[----:B------:R-:W5:Y:S01]  /*3b40*/  LDG.E.64.CONSTANT R22, desc[UR10][R18.64+0x4008] ;  /* 0x0040080a12167981 */ /* 0x000f62000c1e9b00 */
[----:B------:R-:W-:Y:S01]  /*3b50*/  UISETP.GE.U32.AND UP0, UPT, UR8, 0xa00, UPT ;  /* 0x00000a000800788c */ /* 0x000fe2000bf06070 */
[----:B--2---:R-:W-:-:S14]  /*3b60*/  DSETP.GEU.AND P2, PT, |R20|, |R14|, PT ;  /* 0x4000000e1400722a */ /* 0x004fdc0003f4e200 */
[----:B---3--:R-:W-:-:S04]  /*3b70*/  @P2 ISETP.GE.U32.AND P0, PT, R12, R10, PT ;  /* 0x0000000a0c00220c */ /* 0x008fc80003f06070 */
[----:B------:R-:W-:-:S13]  /*3b80*/  @P2 ISETP.GE.AND.EX P0, PT, R13, R11, PT, P0 ;  /* 0x0000000b0d00220c */ /* 0x000fda0003f06300 */
[----:B------:R-:W-:-:S06]  /*3b90*/  @P2 DSETP.LT.OR P0, PT, |R14|, |R20|, !P0 ;  /* 0x400000140e00222a */ /* 0x000fcc0004701600 */
[----:B------:R-:W-:Y:S02]  /*3ba0*/  @P2 FSEL R20, R20, R14, P0 ;  /* 0x0000000e14142208 */ /* 0x000fe40000000000 */
[----:B------:R-:W-:Y:S02]  /*3bb0*/  @P2 FSEL R21, R21, R15, P0 ;  /* 0x0000000f15152208 */ /* 0x000fe40000000000 */
[----:B------:R-:W-:Y:S01]  /*3bc0*/  @P2 SEL R10, R12, R10, P0 ;  /* 0x0000000a0c0a2207 */ /* 0x000fe20000000000 */
[----:B------:R-:W-:Y:S01]  /*3bd0*/  @P2 IMAD.MOV.U32 R14, RZ, RZ, R20 ;  /* 0x000000ffff0e2224 */ /* 0x000fe200078e0014 */
[----:B------:R-:W-:Y:S01]  /*3be0*/  @P2 SEL R11, R13, R11, P0 ;  /* 0x0000000b0d0b2207 */ /* 0x000fe20000000000 */
[----:B------:R-:W-:-:S06]  /*3bf0*/  @P2 IMAD.MOV.U32 R15, RZ, RZ, R21 ;  /* 0x000000ffff0f2224 */ /* 0x000fcc00078e0015 */
[----:B----4-:R-:W-:-:S14]  /*3c00*/  DSETP.GEU.AND P1, PT, |R14|, |R8|, PT ;  /* 0x400000080e00722a */ /* 0x010fdc0003f2e200 */
[----:B-----5:R-:W-:-:S04]  /*3c10*/  @P1 ISETP.GE.U32.AND P0, PT, R10, R6, PT ;  /* 0x000000060a00120c */ /* 0x020fc80003f06070 */
        /* <DEDUP_REMOVED lines=8> */
[----:B------:R-:W-:-:S14]  /*3ca0*/  DSETP.GEU.AND P2, PT, |R8|, |R4|, PT ;  /* 0x400000040800722a */ /* 0x000fdc0003f4e200 */
[----:B------:R-:W-:-:S04]  /*3cb0*/  @P2 ISETP.GE.U32.AND P0, PT, R6, R2, PT ;  /* 0x000000020600220c */ /* 0x000fc80003f06070 */
        /* <DEDUP_REMOVED lines=15> */
[----:B------:R-:W-:Y:S01]  /*3db0*/  IMAD.MOV.U32 R2, RZ, RZ, RZ ;  /* 0x000000ffff027224 */ /* 0x000fe200078e00ff */
[----:B------:R-:W-:Y:S01]  /*3dc0*/  @P1 SEL R23, R3, R23, P0 ;  /* 0x0000001703171207 */ /* 0x000fe20000000000 */
[----:B------:R-:W-:Y:S02]  /*3dd0*/  IMAD.MOV.U32 R3, RZ, RZ, 0x500 ;  /* 0x00000500ff037424 */ /* 0x000fe400078e00ff */
[----:B------:R-:W-:Y:S02]  /*3de0*/  @P1 IMAD.MOV.U32 R16, RZ, RZ, R4 ;  /* 0x000000ffff101224 */ /* 0x000fe400078e0004 */
[----:B------:R-:W-:Y:S01]  /*3df0*/  @P1 IMAD.MOV.U32 R17, RZ, RZ, R5 ;  /* 0x000000ffff111224 */ /* 0x000fe200078e0005 */
[----:B------:R-:W-:Y:S06]  /*3e00*/  BRA.U !UP0, `(.L_x_71) ;  /* 0x0000000d08987547 */ /* 0x000fec000b800000 */
[----:B------:R-:W-:Y:S01]  /*3e10*/  UIADD3 UR9, UP0, UPT, UR8, -0xa00, URZ ;  /* 0xfffff60008097890 */ /* 0x000fe2000ff1e0ff */
[----:B------:R-:W-:Y:S02]  /*3e20*/  IMAD.MOV.U32 R3, RZ, RZ, 0x500 ;  /* 0x00000500ff037424 */ /* 0x000fe400078e00ff */
[----:B------:R-:W-:Y:S01]  /*3e30*/  IMAD.MOV.U32 R2, RZ, RZ, RZ ;  /* 0x000000ffff027224 */ /* 0x000fe200078e00ff */
[----:B------:R-:W-:Y:S02]  /*3e40*/  ULEA.HI.X.SX32 UR8, UR8, 0xffffffff, 0x1, UP0 ;  /* 0xffffffff08087891 */ /* 0x000fe400080f0eff */
[----:B------:R-:W-:Y:S02]  /*3e50*/  UIMAD.WIDE.U32 UR12, UR9, -0x33333333, URZ ;  /* 0xcccccccd090c78a5 */ /* 0x000fe4000f8e00ff */
[----:B------:R-:W-:Y:S02]  /*3e60*/  UIMAD.WIDE.U32 UR4, UR8, -0x33333333, URZ ;  /* 0xcccccccd080478a5 */ /* 0x000fe4000f8e00ff */
[----:B------:R-:W-:-:S02]  /*3e70*/  UISETP.GE.U32.AND UP1, UPT, UR9, 0x500, UPT ;  /* 0x000005000900788c */ /* 0x000fc4000bf26070 */
[----:B------:R-:W-:Y:S02]  /*3e80*/  UIMAD.WIDE.U32 UR4, UP0, UR9, -0x33333334, UR4 ;  /* 0xcccccccc090478a5 */ /* 0x000fe4000f800004 */
[----:B------:R-:W-:Y:S02]  /*3e90*/  UISETP.GE.U32.AND.EX UP1, UPT, UR8, URZ, UPT, UP1 ;  /* 0x000000ff0800728c */ /* 0x000fe4000bf26110 */
[----:B------:R-:W-:Y:S02]  /*3ea0*/  UIADD3.X UR7, UPT, UPT, URZ, URZ, URZ, UP0, !UPT ;  /* 0x000000ffff077290 */ /* 0x000fe400087fe4ff */
[----:B------:R-:W-:Y:S01]  /*3eb0*/  UIADD3 URZ, UP0, UPT, UR13, UR4, URZ ;  /* 0x000000040dff7290 */ /* 0x000fe2000ff1e0ff */
[----:B------:R-:W-:-:S03]  /*3ec0*/  UMOV UR6, UR5 ;  /* 0x0000000500067c82 */ /* 0x000fc60008000000 */
[----:B------:R-:W-:-:S04]  /*3ed0*/  UIMAD.WIDE.U32.X UR4, UR8, -0x33333334, UR6, UP0 ;  /* 0xcccccccc080478a5 */ /* 0x000fc800080e0406 */
[----:B------:R-:W-:-:S04]  /*3ee0*/  USHF.R.U64 UR6, UR4, 0xa, UR5 ;  /* 0x0000000a04067899 */ /* 0x000fc80008001205 */
[----:B------:R-:W-:-:S04]  /*3ef0*/  ULOP3.LUT UR7, UR6, 0x1, URZ, 0xc0, !UPT ;  /* 0x0000000106077892 */ /* 0x000fc8000f8ec0ff */
[----:B------:R-:W-:-:S04]  /*3f00*/  UISETP.NE.U32.AND UP0, UPT, UR7, 0x1, UPT ;  /* 0x000000010700788c */ /* 0x000fc8000bf05070 */
[----:B------:R-:W-:Y:S01]  /*3f10*/  UISETP.NE.U32.AND.EX UP0, UPT, URZ, URZ, UPT, UP0 ;  /* 0x000000ffff00728c */ /* 0x000fe2000bf05100 */
[----:B------:R-:W-:Y:S10]  /*3f20*/  BRA.U !UP1, `(.L_x_72) ;  /* 0x00000009093c7547 */ /* 0x000ff4000b800000 */
[----:B------:R-:W0:Y:S01]  /*3f30*/  LDCU.64 UR8, c[0x0][0x380] ;  /* 0x00007000ff0877ac */ /* 0x000e220008000a00 */
[----:B------:R-:W-:Y:S02]  /*3f40*/  IMAD.MOV.U32 R3, RZ, RZ, 0x500 ;  /* 0x00000500ff037424 */ /* 0x000fe400078e00ff */
[----:B------:R-:W-:Y:S01]  /*3f50*/  IMAD.MOV.U32 R2, RZ, RZ, RZ ;  /* 0x000000ffff027224 */ /* 0x000fe200078e00ff */
[----:B------:R-:W-:-:S04]  /*3f60*/  UIADD3 UR4, UP1, UPT, UR6, 0x1, URZ ;  /* 0x0000000106047890 */ /* 0x000fc8000ff3e0ff */
[----:B------:R-:W-:Y:S02]  /*3f70*/  ULEA.HI.X UR5, UR5, URZ, URZ, 0x16, UP1 ;  /* 0x000000ff05057291 */ /* 0x000fe400088fb4ff */
[----:B------:R-:W-:Y:S02]  /*3f80*/  ULOP3.LUT UR4, UR4, 0xfffffffe, URZ, 0xc0, !UPT ;  /* 0xfffffffe04047892 */ /* 0x000fe4000f8ec0ff */
[----:B------:R-:W-:Y:S01]  /*3f90*/  ULOP3.LUT UR5, UR5, 0x7fffff, URZ, 0xc0, !UPT ;  /* 0x007fffff05057892 */ /* 0x000fe2000f8ec0ff */
[----:B0-----:R-:W-:-:S04]  /*3fa0*/  LEA R6, P0, R0, UR8, 0x4 ;  /* 0x0000000800067c11 */ /* 0x001fc8000f8020ff */
[----:B------:R-:W-:Y:S02]  /*3fb0*/  IADD3 R6, P1, PT, R6, 0xe008, RZ ;  /* 0x0000e00806067810 */ /* 0x000fe40007f3e0ff */
[----:B------:R-:W-:-:S05]  /*3fc0*/  LEA.HI.X R5, R0, UR9, RZ, 0x4, P0 ;  /* 0x0000000900057c11 */ /* 0x000fca00080f24ff */
[----:B------:R-:W-:-:S07]  /*3fd0*/  IMAD.X R5, RZ, RZ, R5, P1 ;  /* 0x000000ffff057224 */ /* 0x000fce00008e0605 */
.L_x_73:
[----:B------:R-:W-:-:S05]  /*3fe0*/  IMAD.MOV.U32 R4, RZ, RZ, R6 ;  /* 0x000000ffff047224 */ /* 0x000fca00078e0006 */
[----:B------:R-:W2:Y:S04]  /*3ff0*/  LDG.E.64.CONSTANT R12, desc[UR10][R4.64+-0x9008] ;  /* 0xff6ff80a040c7981 */ /* 0x000ea8000c1e9b00 */
[----:B------:R-:W3:Y:S04]  /*4000*/  LDG.E.64.CONSTANT R8, desc[UR10][R4.64+-0x9000] ;  /* 0xff70000a04087981 */ /* 0x000ee8000c1e9b00 */
[----:B------:R-:W4:Y:S04]  /*4010*/  LDG.E.64.CONSTANT R10, desc[UR10][R4.64+-0x8008] ;  /* 0xff7ff80a040a7981 */ /* 0x000f28000c1e9b00 */
[----:B------:R-:W5:Y:S04]  /*4020*/  LDG.E.64.CONSTANT R6, desc[UR10][R4.64+-0x8000] ;  /* 0xff80000a04067981 */ /* 0x000f68000c1e9b00 */
[----:B------:R-:W5:Y:S04]  /*4030*/  LDG.E.64.CONSTANT R26, desc[UR10][R4.64+-0x7008] ;  /* 0xff8ff80a041a7981 */ /* 0x000f68000c1e9b00 */
[----:B------:R-:W5:Y:S04]  /*4040*/  LDG.E.64.CONSTANT R24, desc[UR10][R4.64+-0x7000] ;  /* 0xff90000a04187981 */ /* 0x000f68000c1e9b00 */
[----:B------:R-:W5:Y:S04]  /*4050*/  LDG.E.64.CONSTANT R20, desc[UR10][R4.64+-0x6008] ;  /* 0xff9ff80a04147981 */ /* 0x000f68000c1e9b00 */
[----:B------:R-:W5:Y:S01]  /*4060*/  LDG.E.64.CONSTANT R18, desc[UR10][R4.64+-0x6000] ;  /* 0xffa0000a04127981 */ /* 0x000f62000c1e9b00 */
[----:B--2---:R-:W-:-:S14]  /*4070*/  DSETP.GEU.AND P2, PT, |R16|, |R12|, PT ;  /* 0x4000000c1000722a */ /* 0x004fdc0003f4e200 */
[----:B---3--:R-:W-:-:S04]  /*4080*/  @P2 ISETP.GE.U32.AND P0, PT, R22, R8, PT ;  /* 0x000000081600220c */ /* 0x008fc80003f06070 */
[----:B------:R-:W-:-:S13]  /*4090*/  @P2 ISETP.GE.AND.EX P0, PT, R23, R9, PT, P0 ;  /* 0x000000091700220c */ /* 0x000fda0003f06300 */
[----:B------:R-:W-:-:S06]  /*40a0*/  @P2 DSETP.LT.OR P0, PT, |R12|, |R16|, !P0 ;  /* 0x400000100c00222a */ /* 0x000fcc0004701600 */
[----:B------:R-:W-:Y:S02]  /*40b0*/  @P2 FSEL R17, R17, R13, P0 ;  /* 0x0000000d11112208 */ /* 0x000fe40000000000 */
[----:B------:R-:W-:-:S03]  /*40c0*/  @P2 FSEL R14, R16, R12, P0 ;  /* 0x0000000c100e2208 */ /* 0x000fc60000000000 */
[----:B------:R-:W-:Y:S02]  /*40d0*/  @P2 IMAD.MOV.U32 R13, RZ, RZ, R17 ;  /* 0x000000ffff0d2224 */ /* 0x000fe400078e0011 */
[----:B------:R-:W2:Y:S01]  /*40e0*/  LDG.E.64.CONSTANT R16, desc[UR10][R4.64+-0x5008] ;  /* 0xffaff80a04107981 */ /* 0x000ea2000c1e9b00 */
[----:B------:R-:W-:-:S03]  /*40f0*/  @P2 IMAD.MOV.U32 R12, RZ, RZ, R14 ;  /* 0x000000ffff0c2224 */ /* 0x000fc600078e000e */
[----:B------:R-:W3:Y:S03]  /*4100*/  LDG.E.64.CONSTANT R14, desc[UR10][R4.64+-0x5000] ;  /* 0xffb0000a040e7981 */ /* 0x000ee6000c1e9b00 */
[----:B----4-:R-:W-:Y:S01]  /*4110*/  DSETP.GEU.AND P1, PT, |R12|, |R10|, PT ;  /* 0x4000000a0c00722a */ /* 0x010fe20003f2e200 */
[----:B------:R-:W-:Y:S02]  /*4120*/  @P2 SEL R8, R22, R8, P0 ;  /* 0x0000000816082207 */ /* 0x000fe40000000000 */
[----:B------:R-:W-:Y:S02]  /*4130*/  @P2 SEL R9, R23, R9, P0 ;  /* 0x0000000917092207 */ /* 0x000fe40000000000 */
[----:B------:R-:W4:Y:S09]  /*4140*/  LDG.E.64.CONSTANT R22, desc[UR10][R4.64+-0x4008] ;  /* 0xffbff80a04167981 */ /* 0x000f32000c1e9b00 */
[----:B-----5:R-:W-:-:S04]  /*4150*/  @P1 ISETP.GE.U32.AND P0, PT, R8, R6, PT ;  /* 0x000000060800120c */ /* 0x020fc80003f06070 */
[----:B------:R-:W-:-:S13]  /*4160*/  @P1 ISETP.GE.AND.EX P0, PT, R9, R7, PT, P0 ;  /* 0x000000070900120c */ /* 0x000fda0003f06300 */
[----:B------:R-:W-:-:S06]  /*4170*/  @P1 DSETP.LT.OR P0, PT, |R10|, |R12|, !P0 ;  /* 0x4000000c0a00122a */ /* 0x000fcc0004701600 */
[----:B------:R-:W-:Y:S02]  /*4180*/  @P1 FSEL R12, R12, R10, P0 ;  /* 0x0000000a0c0c1208 */ /* 0x000fe40000000000 */
[----:B------:R-:W-:-:S03]  /*4190*/  @P1 FSEL R13, R13, R11, P0 ;  /* 0x0000000b0d0d1208 */ /* 0x000fc60000000000 */
[----:B------:R-:W-:Y:S02]  /*41a0*/  @P1 IMAD.MOV.U32 R10, RZ, RZ, R12 ;  /* 0x000000ffff0a1224 */ /* 0x000fe400078e000c */
[----:B------:R-:W-:Y:S02]  /*41b0*/  @P1 IMAD.MOV.U32 R11, RZ, RZ, R13 ;  /* 0x000000ffff0b1224 */ /* 0x000fe400078e000d */
[----:B------:R-:W5:Y:S04]  /*41c0*/  LDG.E.64.CONSTANT R12, desc[UR10][R4.64+-0x4000] ;  /* 0xffc0000a040c7981 */ /* 0x000f68000c1e9b00 */
[----:B------:R-:W-:Y:S01]  /*41d0*/  DSETP.GEU.AND P2, PT, |R10|, |R26|, PT ;  /* 0x4000001a0a00722a */ /* 0x000fe20003f4e200 */
[----:B------:R-:W-:Y:S02]  /*41e0*/  @P1 SEL R6, R8, R6, P0 ;  /* 0x0000000608061207 */ /* 0x000fe40000000000 */
[----:B------:R-:W-:-:S11]  /*41f0*/  @P1 SEL R7, R9, R7, P0 ;  /* 0x0000000709071207 */ /* 0x000fd60000000000 */
[----:B------:R-:W-:-:S04]  /*4200*/  @P2 ISETP.GE.U32.AND P0, PT, R6, R24, PT ;  /* 0x000000180600220c */ /* 0x000fc80003f06070 */
[----:B------:R-:W-:-:S13]  /*4210*/  @P2 ISETP.GE.AND.EX P0, PT, R7, R25, PT, P0 ;  /* 0x000000190700220c */ /* 0x000fda0003f06300 */
[----:B------:R-:W-:-:S06]  /*4220*/  @P2 DSETP.LT.OR P0, PT, |R26|, |R10|, !P0 ;  /* 0x4000000a1a00222a */ /* 0x000fcc0004701600 */
[----:B------:R-:W-:Y:S02]  /*4230*/  @P2 FSEL R8, R10, R26, P0 ;  /* 0x0000001a0a082208 */ /* 0x000fe40000000000 */
[----:B------:R-:W-:-:S03]  /*4240*/  @P2 FSEL R11, R11, R27, P0 ;  /* 0x0000001b0b0b2208 */ /* 0x000fc60000000000 */
[----:B------:R-:W-:Y:S02]  /*4250*/  @P2 IMAD.MOV.U32 R26, RZ, RZ, R8 ;  /* 0x000000ffff1a2224 */ /* 0x000fe400078e0008 */
[----:B------:R-:W-:Y:S01]  /*4260*/  @P2 IMAD.MOV.U32 R27, RZ, RZ, R11 ;  /* 0x000000ffff1b2224 */ /* 0x000fe200078e000b */
[----:B------:R-:W5:Y:S04]  /*4270*/  LDG.E.64.CONSTANT R8, desc[UR10][R4.64+-0x3000] ;  /* 0xffd0000a04087981 */ /* 0x000f68000c1e9b00 */
[----:B------:R-:W5:Y:S01]  /*4280*/  LDG.E.64.CONSTANT R10, desc[UR10][R4.64+-0x3008] ;  /* 0xffcff80a040a7981 */ /* 0x000f62000c1e9b00 */
        /* <DEDUP_REMOVED lines=10> */
[----:B------:R-:W5:Y:S01]  /*4330*/  LDG.E.64.CONSTANT R6, desc[UR10][R4.64+-0x2008] ;  /* 0xffdff80a04067981 */ /* 0x000f62000c1e9b00 */
[----:B------:R-:W-:Y:S02]  /*4340*/  @P1 SEL R18, R24, R18, P0 ;  /* 0x0000001218121207 */ /* 0x000fe40000000000 */
[----:B------:R-:W-:Y:S02]  /*4350*/  @P1 SEL R19, R25, R19, P0 ;  /* 0x0000001319131207 */ /* 0x000fe40000000000 */
        /* <DEDUP_REMOVED lines=8> */
[----:B------:R-:W-:Y:S02]  /*43e0*/  @P2 IMAD.MOV.U32 R17, RZ, RZ, R21 ;  /* 0x000000ffff112224 */ /* 0x000fe400078e0015 */
[----:B------:R-:W2:Y:S04]  /*43f0*/  LDG.E.64.CONSTANT R20, desc[UR10][R4.64+-0x1008] ;  /* 0xffeff80a04147981 */ /* 0x000ea8000c1e9b00 */
[----:B----4-:R-:W-:Y:S01]  /*4400*/  DSETP.GEU.AND P1, PT, |R16|, |R22|, PT ;  /* 0x400000161000722a */ /* 0x010fe20003f2e200 */
[----:B------:R-:W-:Y:S02]  /*4410*/  @P2 SEL R14, R18, R14, P0 ;  /* 0x0000000e120e2207 */ /* 0x000fe40000000000 */
[----:B------:R-:W-:-:S02]  /*4420*/  @P2 SEL R15, R19, R15, P0 ;  /* 0x0000000f130f2207 */ /* 0x000fc40000000000 */
[----:B------:R-:W3:Y:S09]  /*4430*/  LDG.E.64.CONSTANT R18, desc[UR10][R4.64+-0x1000] ;  /* 0xfff0000a04127981 */ /* 0x000ef2000c1e9b00 */
[----:B-----5:R-:W-:-:S04]  /*4440*/  @P1 ISETP.GE.U32.AND P0, PT, R14, R12, PT ;  /* 0x0000000c0e00120c */ /* 0x020fc80003f06070 */
[----:B------:R-:W-:Y:S01]  /*4450*/  @P1 ISETP.GE.AND.EX P0, PT, R15, R13, PT, P0 ;  /* 0x0000000d0f00120c */ /* 0x000fe20003f06300 */
[----:B------:R-:W-:Y:S02]  /*4460*/  IMAD.MOV.U32 R26, RZ, RZ, R22 ;  /* 0x000000ffff1a7224 */ /* 0x000fe400078e0016 */
[----:B------:R-:W-:-:S10]  /*4470*/  IMAD.MOV.U32 R27, RZ, RZ, R23 ;  /* 0x000000ffff1b7224 */ /* 0x000fd400078e0017 */
[----:B------:R-:W-:Y:S01]  /*4480*/  @P1 DSETP.LT.OR P0, PT, |R22|, |R16|, !P0 ;  /* 0x400000101600122a */ /* 0x000fe20004701600 */
[----:B------:R-:W4:Y:S05]  /*4490*/  LDG.E.64.CONSTANT R22, desc[UR10][R4.64] ;  /* 0x0000000a04167981 */ /* 0x000f2a000c1e9b00 */
        /* <DEDUP_REMOVED lines=14> */
[----:B------:R-:W-:-:S06]  /*4580*/  @P2 IMAD.MOV.U32 R11, RZ, RZ, R27 ;  /* 0x000000ffff0b2224 */ /* 0x000fcc00078e001b */
        /* <DEDUP_REMOVED lines=10> */
[----:B------:R-:W-:Y:S02]  /*4630*/  @P1 SEL R24, R8, R24, P0 ;  /* 0x0000001808181207 */ /* 0x000fe40000000000 */
[----:B------:R-:W-:Y:S01]  /*4640*/  @P1 SEL R25, R9, R25, P0 ;  /* 0x0000001909191207 */ /* 0x000fe20000000000 */
[----:B------:R-:W-:-:S04]  /*4650*/  UIADD3 UR4, UP1, UPT, UR4, -0x2, URZ ;  /* 0xfffffffe04047890 */ /* 0x000fc8000ff3e0ff */
[----:B------:R-:W-:Y:S02]  /*4660*/  UIADD3.X UR5, UPT, UPT, UR5, -0x1, URZ, UP1, !UPT ;  /* 0xffffffff05057890 */ /* 0x000fe40008ffe4ff */
[----:B------:R-:W-:-:S04]  /*4670*/  UISETP.NE.U32.AND UP1, UPT, UR4, URZ, UPT ;  /* 0x000000ff0400728c */ /* 0x000fc8000bf25070 */
[----:B------:R-:W-:Y:S01]  /*4680*/  UISETP.NE.AND.EX UP1, UPT, UR5, URZ, UPT, UP1 ;  /* 0x000000ff0500728c */ /* 0x000fe2000bf25310 */
[----:B--2---:R-:W-:-:S14]  /*4690*/  DSETP.GEU.AND P2, PT, |R6|, |R20|, PT ;  /* 0x400000140600722a */ /* 0x004fdc0003f4e200 */
[----:B---3--:R-:W-:-:S04]  /*46a0*/  @P2 ISETP.GE.U32.AND P0, PT, R24, R18, PT ;  /* 0x000000121800220c */ /* 0x008fc80003f06070 */
[----:B------:R-:W-:-:S13]  /*46b0*/  @P2 ISETP.GE.AND.EX P0, PT, R25, R19, PT, P0 ;  /* 0x000000131900220c */ /* 0x000fda0003f06300 */
[----:B------:R-:W-:-:S06]  /*46c0*/  @P2 DSETP.LT.OR P0, PT, |R20|, |R6|, !P0 ;  /* 0x400000061400222a */ /* 0x000fcc0004701600 */
[----:B------:R-:W-:Y:S02]  /*46d0*/  @P2 FSEL R6, R6, R20, P0 ;  /* 0x0000001406062208 */ /* 0x000fe40000000000 */
[----:B------:R-:W-:-:S03]  /*46e0*/  @P2 FSEL R7, R7, R21, P0 ;  /* 0x0000001507072208 */ /* 0x000fc60000000000 */
[----:B------:R-:W-:Y:S02]  /*46f0*/  @P2 IMAD.MOV.U32 R20, RZ, RZ, R6 ;  /* 0x000000ffff142224 */ /* 0x000fe400078e0006 */
[----:B------:R-:W-:-:S06]  /*4700*/  @P2 IMAD.MOV.U32 R21, RZ, RZ, R7 ;  /* 0x000000ffff152224 */ /* 0x000fcc00078e0007 */
[----:B-----5:R-:W-:Y:S01]  /*4710*/  DSETP.GEU.AND P1, PT, |R20|, |R16|, PT ;  /* 0x400000101400722a */ /* 0x020fe20003f2e200 */
[----:B------:R-:W-:Y:S02]  /*4720*/  @P2 SEL R18, R24, R18, P0 ;  /* 0x0000001218122207 */ /* 0x000fe40000000000 */
[----:B------:R-:W-:-:S11]  /*4730*/  @P2 SEL R19, R25, R19, P0 ;  /* 0x0000001319132207 */ /* 0x000fd60000000000 */
[----:B----4-:R-:W-:-:S04]  /*4740*/  @P1 ISETP.GE.U32.AND P0, PT, R18, R22, PT ;  /* 0x000000161200120c */ /* 0x010fc80003f06070 */
[----:B------:R-:W-:Y:S02]  /*4750*/  @P1 ISETP.GE.AND.EX P0, PT, R19, R23, PT, P0 ;  /* 0x000000171300120c */ /* 0x000fe40003f06300 */
[----:B------:R-:W-:-:S05]  /*4760*/  IADD3 R6, P2, PT, R4, 0xa000, RZ ;  /* 0x0000a00004067810 */ /* 0x000fca0007f5e0ff */
[----:B------:R-:W-:-:S06]  /*4770*/  IMAD.X R5, RZ, RZ, R5, P2 ;  /* 0x000000ffff057224 */ /* 0x000fcc00010e0605 */
[----:B------:R-:W-:Y:S01]  /*4780*/  @P1 DSETP.LT.OR P0, PT, |R16|, |R20|, !P0 ;  /* 0x400000141000122a */ /* 0x000fe20004701600 */
[----:B------:R-:W-:-:S05]  /*4790*/  IADD3 R3, P2, PT, R3, 0xa00, RZ ;  /* 0x00000a0003037810 */ /* 0x000fca0007f5e0ff */
[----:B------:R-:W-:Y:S02]  /*47a0*/  @P1 FSEL R4, R20, R16, P0 ;  /* 0x0000001014041208 */ /* 0x000fe40000000000 */
[----:B------:R-:W-:Y:S01]  /*47b0*/  @P1 FSEL R21, R21, R17, P0 ;  /* 0x0000001115151208 */ /* 0x000fe20000000000 */
[----:B------:R-:W-:Y:S01]  /*47c0*/  IMAD.X R2, RZ, RZ, R2, P2 ;  /* 0x000000ffff027224 */ /* 0x000fe200010e0602 */
[----:B------:R-:W-:Y:S01]  /*47d0*/  @P1 SEL R22, R18, R22, P0 ;  /* 0x0000001612161207 */ /* 0x000fe20000000000 */
[----:B------:R-:W-:Y:S01]  /*47e0*/  @P1 IMAD.MOV.U32 R16, RZ, RZ, R4 ;  /* 0x000000ffff101224 */ /* 0x000fe200078e0004 */
[----:B------:R-:W-:Y:S01]  /*47f0*/  @P1 SEL R23, R19, R23, P0 ;  /* 0x0000001713171207 */ /* 0x000fe20000000000 */
[----:B------:R-:W-:Y:S01]  /*4800*/  @P1 IMAD.MOV.U32 R17, RZ, RZ, R21 ;  /* 0x000000ffff111224 */ /* 0x000fe200078e0015 */
[----:B------:R-:W-:Y:S06]  /*4810*/  BRA.U UP1, `(.L_x_73) ;  /* 0xfffffff501f07547 */ /* 0x000fec000b83ffff */
.L_x_72:
[----:B------:R-:W-:Y:S05]  /*4820*/  BRA.U !UP0, `(.L_x_71) ;  /* 0x0000000508107547 */ /* 0x000fea000b800000 */
[----:B------:R-:W0:Y:S02]  /*4830*/  LDC.64 R4, c[0x0][0x380] ;  /* 0x0000e000ff047b82 */ /* 0x000e240000000a00 */
[----:B0-----:R-:W-:-:S03]  /*4840*/  IMAD.WIDE.U32 R4, R0, 0x10, R4 ;  /* 0x0000001000047825 */ /* 0x001fc600078e0004 */
[----:B------:R-:W-:-:S04]  /*4850*/  LEA R24, P0, R3, R4, 0x4 ;  /* 0x0000000403187211 */ /* 0x000fc800078020ff */
[----:B------:R-:W-:-:S05]  /*4860*/  LEA.HI.X R25, R3, R5, R2, 0x4, P0 ;  /* 0x0000000503197211 */ /* 0x000fca00000f2402 */
[----:B------:R-:W2:Y:S04]  /*4870*/  LDG.E.64.CONSTANT R20, desc[UR10][R24.64] ;  /* 0x0000000a18147981 */ /* 0x000ea8000c1e9b00 */
[----:B------:R-:W3:Y:S04]  /*4880*/  LDG.E.64.CONSTANT R18, desc[UR10][R24.64+0x8] ;  /* 0x0000080a18127981 */ /* 0x000ee8000c1e9b00 */
[----:B------:R-:W4:Y:S04]  /*4890*/  LDG.E.64.CONSTANT R14, desc[UR10][R24.64+0x1000] ;  /* 0x0010000a180e7981 */ /* 0x000f28000c1e9b00 */
[----:B------:R-:W5:Y:S04]  /*48a0*/  LDG.E.64.CONSTANT R12, desc[UR10][R24.64+0x1008] ;  /* 0x0010080a180c7981 */ /* 0x000f68000c1e9b00 */
        /* <DEDUP_REMOVED lines=16> */
[----:B------:R-:W-:-:S11]  /*49b0*/  @P2 SEL R19, R23, R19, P0 ;  /* 0x0000001317132207 */ /* 0x000fd60000000000 */
[----:B-----5:R-:W-:-:S04]  /*49c0*/  @P1 ISETP.GE.U32.AND P0, PT, R18, R12, PT ;  /* 0x0000000c1200120c */ /* 0x020fc80003f06070 */
        /* <DEDUP_REMOVED lines=27> */
[----:B------:R-:W-:Y:S02]  /*4b80*/  @P1 SEL R5, R9, R5, P0 ;  /* 0x0000000509051207 */ /* 0x000fe40000000000 */
[----:B------:R-:W-:-:S05]  /*4b90*/  IADD3 R3, P1, PT, R3, 0x500, RZ ;  /* 0x0000050003037810 */ /* 0x000fca0007f3e0ff */
[----:B------:R-:W-:Y:S01]  /*4ba0*/  IMAD.X R2, RZ, RZ, R2, P1 ;  /* 0x000000ffff027224 */ /* 0x000fe200008e0602 */
[----:B--2---:R-:W-:-:S14]  /*4bb0*/  DSETP.GEU.AND P2, PT, |R6|, |R16|, PT ;  /* 0x400000100600722a */ /* 0x004fdc0003f4e200 */
[----:B------:R-:W-:-:S04]  /*4bc0*/  @P2 ISETP.GE.U32.AND P0, PT, R4, R26, PT ;  /* 0x0000001a0400220c */ /* 0x000fc80003f06070 */
[----:B------:R-:W-:-:S13]  /*4bd0*/  @P2 ISETP.GE.AND.EX P0, PT, R5, R27, PT, P0 ;  /* 0x0000001b0500220c */ /* 0x000fda0003f06300 */
[----:B------:R-:W-:-:S06]  /*4be0*/  @P2 DSETP.LT.OR P0, PT, |R16|, |R6|, !P0 ;  /* 0x400000061000222a */ /* 0x000fcc0004701600 */
[----:B------:R-:W-:Y:S02]  /*4bf0*/  @P2 FSEL R6, R6, R16, P0 ;  /* 0x0000001006062208 */ /* 0x000fe40000000000 */
[----:B------:R-:W-:Y:S02]  /*4c00*/  @P2 FSEL R7, R7, R17, P0 ;  /* 0x0000001107072208 */ /* 0x000fe40000000000 */
[----:B------:R-:W-:Y:S02]  /*4c10*/  @P2 SEL R26, R4, R26, P0 ;  /* 0x0000001a041a2207 */ /* 0x000fe40000000000 */
[----:B------:R-:W-:Y:S01]  /*4c20*/  @P2 SEL R27, R5, R27, P0 ;  /* 0x0000001b051b2207 */ /* 0x000fe20000000000 */
[----:B------:R-:W-:Y:S02]  /*4c30*/  @P2 IMAD.MOV.U32 R16, RZ, RZ, R6 ;  /* 0x000000ffff102224 */ /* 0x000fe400078e0006 */
[----:B------:R-:W-:Y:S02]  /*4c40*/  @P2 IMAD.MOV.U32 R17, RZ, RZ, R7 ;  /* 0x000000ffff112224 */ /* 0x000fe400078e0007 */
[----:B------:R-:W-:-:S02]  /*4c50*/  IMAD.MOV.U32 R22, RZ, RZ, R26 ;  /* 0x000000ffff167224 */ /* 0x000fc400078e001a */
[----:B------:R-:W-:-:S07]  /*4c60*/  IMAD.MOV.U32 R23, RZ, RZ, R27 ;  /* 0x000000ffff177224 */ /* 0x000fce00078e001b */
.L_x_71:
[----:B------:R-:W0:Y:S02]  /*4c70*/  LDCU UR4, c[0x0][0x390] ;  /* 0x00007200ff0477ac */ /* 0x000e240008000800 */
[----:B0-----:R-:W-:Y:S02]  /*4c80*/  USHF.R.S32.HI UR5, URZ, 0x1f, UR4 ;  /* 0x0000001fff057899 */ /* 0x001fe40008011404 */
[----:B------:R-:W-:-:S04]  /*4c90*/  ISETP.GE.U32.AND P0, PT, R3, UR4, PT ;  /* 0x0000000403007c0c */ /* 0x000fc8000bf06070 */
[----:B------:R-:W-:-:S13]  /*4ca0*/  ISETP.GE.AND.EX P0, PT, R2, UR5, PT, P0 ;  /* 0x0000000502007c0c */ /* 0x000fda000bf06300 */
[----:B------:R-:W-:Y:S05]  /*4cb0*/  @P0 BRA `(.L_x_74) ;  /* 0x00000008009c0947 */ /* 0x000fea0003800000 */
[----:B------:R-:W-:Y:S01]  /*4cc0*/  IADD3 R21, PT, PT, -R3, UR4, RZ ;  /* 0x0000000403157c10 */ /* 0x000fe2000fffe1ff */
[----:B------:R-:W-:Y:S03]  /*4cd0*/  BSSY.RECONVERGENT B1, `(.L_x_74) ;  /* 0x00000a5000017945 */ /* 0x000fe60003800200 */
[----:B------:R-:W-:-:S13]  /*4ce0*/  ISETP.GE.AND P0, PT, R0, R21, PT ;  /* 0x000000150000720c */ /* 0x000fda0003f06270 */
[----:B------:R-:W-:Y:S05]  /*4cf0*/  @P0 BRA `(.L_x_75) ;  /* 0x0000000800880947 */ /* 0x000fea0003800000 */
[----:B------:R-:W-:Y:S01]  /*4d00*/  LOP3.LUT R12, RZ, R0, RZ, 0x33, !PT ;  /* 0x00000000ff0c7212 */ /* 0x000fe200078e33ff */
[----:B------:R-:W-:Y:S01]  /*4d10*/  BSSY.RECONVERGENT B2, `(.L_x_76) ;  /* 0x0000032000027945 */ /* 0x000fe20003800200 */
[----:B------:R-:W-:Y:S02]  /*4d20*/  IMAD.MOV.U32 R20, RZ, RZ, R0 ;  /* 0x000000ffff147224 */ /* 0x000fe400078e0000 */
[----:B------:R-:W-:-:S04]  /*4d30*/  IADD3 R12, PT, PT, -R3, UR4, R12 ;  /* 0x00000004030c7c10 */ /* 0x000fc8000fffe10c */
[----:B------:R-:W-:-:S04]  /*4d40*/  LOP3.LUT R4, R12, 0x300, RZ, 0xc0, !PT ;  /* 0x000003000c047812 */ /* 0x000fc800078ec0ff */
[----:B------:R-:W-:-:S13]  /*4d50*/  ISETP.NE.AND P0, PT, R4, 0x300, PT ;  /* 0x000003000400780c */ /* 0x000fda0003f05270 */
[----:B------:R-:W-:Y:S05]  /*4d60*/  @!P0 BRA `(.L_x_77) ;  /* 0x0000000000b08947 */ /* 0x000fea0003800000 */
[----:B------:R-:W0:Y:S01]  /*4d70*/  LDCU.64 UR6, c[0x0][0x380] ;  /* 0x00007000ff0677ac */ /* 0x000e220008000a00 */
[----:B------:R-:W-:Y:S01]  /*4d80*/  IADD3 R5, P0, PT, R0, R3, RZ ;  /* 0x0000000300057210 */ /* 0x000fe20007f1e0ff */
[----:B------:R-:W-:Y:S01]  /*4d90*/  IMAD.MOV.U32 R20, RZ, RZ, R0 ;  /* 0x000000ffff147224 */ /* 0x000fe200078e0000 */
[----:B------:R-:W-:-:S03]  /*4da0*/  LEA.HI R4, R12, 0x1, RZ, 0x18 ;  /* 0x000000010c047811 */ /* 0x000fc600078fc0ff */
[----:B------:R-:W-:Y:S01]  /*4db0*/  IMAD.X R6, RZ, RZ, R2, P0 ;  /* 0x000000ffff067224 */ /* 0x000fe200000e0602 */
[----:B------:R-:W-:-:S05]  /*4dc0*/  LOP3.LUT R4, R4, 0x3, RZ, 0xc0, !PT ;  /* 0x0000000304047812 */ /* 0x000fca00078ec0ff */
[----:B------:R-:W-:Y:S01]  /*4dd0*/  IMAD.MOV R13, RZ, RZ, -R4 ;  /* 0x000000ffff0d7224 */ /* 0x000fe200078e0a04 */
[----:B0-----:R-:W-:-:S04]  /*4de0*/  LEA R14, P1, R5, UR6, 0x4 ;  /* 0x00000006050e7c11 */ /* 0x001fc8000f8220ff */
[----:B------:R-:W-:-:S09]  /*4df0*/  LEA.HI.X R5, R5, UR7, R6, 0x4, P1 ;  /* 0x0000000705057c11 */ /* 0x000fd200088f2406 */
.L_x_80:
[----:B------:R-:W-:-:S05]  /*4e00*/  IMAD.MOV.U32 R4, RZ, RZ, R14 ;  /* 0x000000ffff047224 */ /* 0x000fca00078e000e */
[----:B------:R-:W2:Y:S04]  /*4e10*/  LDG.E.64.CONSTANT R8, desc[UR10][R4.64] ;  /* 0x0000000a04087981 */ /* 0x000ea8000c1e9b00 */
[----:B------:R-:W3:Y:S01]  /*4e20*/  LDG.E.64.CONSTANT R6, desc[UR10][R4.64+0x8] ;  /* 0x0000080a04067981 */ /* 0x000ee2000c1e9b00 */
[----:B------:R-:W-:Y:S01]  /*4e30*/  VIADD R13, R13, 0x1 ;  /* 0x000000010d0d7836 */ /* 0x000fe20000000000 */
[----:B------:R-:W-:Y:S01]  /*4e40*/  BSSY.RECONVERGENT B3, `(.L_x_78) ;  /* 0x000001b000037945 */ /* 0x000fe20003800200 */
[----:B------:R-:W-:Y:S01]  /*4e50*/  IMAD.MOV.U32 R15, RZ, RZ, R22 ;  /* 0x000000ffff0f7224 */ /* 0x000fe200078e0016 */
        /* <DEDUP_REMOVED lines=25> */
.L_x_79:
[----:B------:R-:W-:Y:S05]  /*4ff0*/  BSYNC.RECONVERGENT B3 ;  /* 0x0000000000037941 */ /* 0x000fea0003800200 */
.L_x_78:
[----:B------:R-:W-:Y:S02]  /*5000*/  IMAD.X R5, RZ, RZ, R5, P3 ;  /* 0x000000ffff057224 */ /* 0x000fe400018e0605 */
[----:B------:R-:W-:Y:S01]  /*5010*/  VIADD R20, R20, 0x100 ;  /* 0x0000010014147836 */ /* 0x000fe20000000000 */
[----:B------:R-:W-:Y:S06]  /*5020*/  @P2 BRA `(.L_x_80) ;  /* 0xfffffffc00742947 */ /* 0x000fec000383ffff */
.L_x_77:
[----:B------:R-:W-:Y:S05]  /*5030*/  BSYNC.RECONVERGENT B2 ;  /* 0x0000000000027941 */ /* 0x000fea0003800200 */
.L_x_76:
[----:B------:R-:W-:-:S13]  /*5040*/  ISETP.GE.U32.AND P0, PT, R12, 0x300, PT ;  /* 0x000003000c00780c */ /* 0x000fda0003f06070 */
[----:B------:R-:W-:Y:S05]  /*5050*/  @!P0 BRA `(.L_x_75) ;  /* 0x0000000400b08947 */ /* 0x000fea0003800000 */
[----:B------:R-:W0:Y:S01]  /*5060*/  LDCU.64 UR6, c[0x0][0x380] ;  /* 0x00007000ff0677ac */ /* 0x000e220008000a00 */
[----:B------:R-:W-:-:S05]  /*5070*/  IADD3 R3, P0, PT, R20, R3, RZ ;  /* 0x0000000314037210 */ /* 0x000fca0007f1e0ff */
[----:B------:R-:W-:Y:S01]  /*5080*/  IMAD.X R2, RZ, RZ, R2, P0 ;  /* 0x000000ffff027224 */ /* 0x000fe200000e0602 */
[----:B0-----:R-:W-:-:S04]  /*5090*/  LEA R8, P1, R3, UR6, 0x4 ;  /* 0x0000000603087c11 */ /* 0x001fc8000f8220ff */
[----:B------:R-:W-:Y:S02]  /*50a0*/  IADD3 R8, P0, PT, R8, 0x3008, RZ ;  /* 0x0000300808087810 */ /* 0x000fe40007f1e0ff */
[----:B------:R-:W-:-:S05]  /*50b0*/  LEA.HI.X R9, R3, UR7, R2, 0x4, P1 ;  /* 0x0000000703097c11 */ /* 0x000fca00088f2402 */
[----:B------:R-:W-:-:S07]  /*50c0*/  IMAD.X R9, RZ, RZ, R9, P0 ;  /* 0x000000ffff097224 */ /* 0x000fce00000e0609 */
.L_x_89:
[----:B------:R-:W2:Y:S04]  /*50d0*/  LDG.E.64.CONSTANT R10, desc[UR10][R8.64+-0x3008] ;  /* 0xffcff80a080a7981 */ /* 0x000ea8000c1e9b00 */
[----:B------:R-:W3:Y:S04]  /*50e0*/  LDG.E.64.CONSTANT R12, desc[UR10][R8.64+-0x3000] ;  /* 0xffd0000a080c7981 */ /* 0x000ee8000c1e9b00 */
[----:B------:R0:W5:Y:S04]  /*50f0*/  LDG.E.64.CONSTANT R6, desc[UR10][R8.64+-0x2008] ;  /* 0xffdff80a08067981 */ /* 0x000168000c1e9b00 */
        /* <DEDUP_REMOVED lines=22> */
.L_x_82:
[----:B------:R-:W-:Y:S05]  /*5260*/  BSYNC.RECONVERGENT B2 ;  /* 0x0000000000027941 */ /* 0x000fea0003800200 */
.L_x_81:
        /* <DEDUP_REMOVED lines=25> */
.L_x_84:
[----:B------:R-:W-:Y:S05]  /*5400*/  BSYNC.RECONVERGENT B2 ;  /* 0x0000000000027941 */ /* 0x000fea0003800200 */
.L_x_83:
        /* <DEDUP_REMOVED lines=21> */
.L_x_86:
[----:B------:R-:W-:Y:S05]  /*5560*/  BSYNC.RECONVERGENT B2 ;  /* 0x0000000000027941 */ /* 0x000fea0003800200 */
.L_x_85:
        /* <DEDUP_REMOVED lines=21> */
.L_x_88:
[----:B------:R-:W-:Y:S05]  /*56c0*/  BSYNC.RECONVERGENT B2 ;  /* 0x0000000000027941 */ /* 0x000fea0003800200 */
.L_x_87:
[----:B------:R-:W-:Y:S01]  /*56d0*/  VIADD R20, R20, 0x400 ;  /* 0x0000040014147836 */ /* 0x000fe20000000000 */
[----:B------:R-:W-:-:S04]  /*56e0*/  IADD3 R8, P1, PT, R8, 0x4000, RZ ;  /* 0x0000400008087810 */ /* 0x000fc80007f3e0ff */
[----:B------:R-:W-:Y:S01]  /*56f0*/  ISETP.GE.AND P0, PT, R20, R21, PT ;  /* 0x000000151400720c */ /* 0x000fe20003f06270 */
[----:B------:R-:W-:-:S12]  /*5700*/  IMAD.X R9, RZ, RZ, R9, P1 ;  /* 0x000000ffff097224 */ /* 0x000fd800008e0609 */
[----:B------:R-:W-:Y:S05]  /*5710*/  @!P0 BRA `(.L_x_89) ;  /* 0xfffffff8006c8947 */ /* 0x000fea000383ffff */
.L_x_75:
[----:B------:R-:W-:Y:S05]  /*5720*/  BSYNC.RECONVERGENT B1 ;  /* 0x0000000000017941 */ /* 0x000fea0003800200 */
.L_x_74:
[----:B------:R-:W0:Y:S01]  /*5730*/  S2R R8, SR_LANEID ;  /* 0x0000000000087919 */ /* 0x000e220000000000 */
[----:B------:R-:W-:Y:S01]  /*5740*/  BSSY.RECONVERGENT B1, `(.L_x_90) ;  /* 0x000001f000017945 */ /* 0x000fe20003800200 */
[----:B------:R-:W-:Y:S01]  /*5750*/  IMAD.MOV.U32 R11, RZ, RZ, R22 ;  /* 0x000000ffff0b7224 */ /* 0x000fe200078e0016 */
[----:B------:R1:W2:Y:S01]  /*5760*/  SHFL.DOWN PT, R4, R16, 0x1, 0x1f ;  /* 0x08201f0010047f89 */ /* 0x0002a200000e0000 */
[----:B------:R-:W-:Y:S02]  /*5770*/  IMAD.MOV.U32 R12, RZ, RZ, R23 ;  /* 0x000000ffff0c7224 */ /* 0x000fe400078e0017 */
[----:B------:R-:W-:Y:S01]  /*5780*/  IMAD.MOV.U32 R2, RZ, RZ, R16 ;  /* 0x000000ffff027224 */ /* 0x000fe200078e0010 */
[----:B------:R1:W3:Y:S01]  /*5790*/  SHFL.DOWN PT, R5, R17, 0x1, 0x1f ;  /* 0x08201f0011057f89 */ /* 0x0002e200000e0000 */
        /* <DEDUP_REMOVED lines=25> */
.L_x_91:
[----:B------:R-:W-:Y:S05]  /*5930*/  BSYNC.RECONVERGENT B1 ;  /* 0x0000000000017941 */ /* 0x000fea0003800200 */
.L_x_90:
        /* <DEDUP_REMOVED lines=31> */
.L_x_93:
[----:B------:R-:W-:Y:S05]  /*5b30*/  BSYNC.RECONVERGENT B1 ;  /* 0x0000000000017941 */ /* 0x000fea0003800200 */
.L_x_92:
[----:B------:R-:W-:Y:S01]  /*5b40*/  ISETP.GT.AND P0, PT, R8, 0x1b, PT ;  /* 0x0000001b0800780c */ /* 0x000fe20003f04270 */
[----:B-1----:R1:W1:Y:S01]  /*5b50*/  SHFL.DOWN PT, R6, R4, 0x4, 0x1f ;  /* 0x08801f0004067f89 */ /* 0x00226200000e0000 */
[----:B------:R-:W-:Y:S01]  /*5b60*/  BSSY.RECONVERGENT B1, `(.L_x_94) ;  /* 0x000001d000017945 */ /* 0x000fe20003800200 */
[----:B0-----:R-:W-:Y:S02]  /*5b70*/  IMAD.MOV.U32 R11, RZ, RZ, R9 ;  /* 0x000000ffff0b7224 */ /* 0x001fe400078e0009 */
[----:B--2---:R0:W2:Y:S01]  /*5b80*/  SHFL.DOWN PT, R7, R5, 0x4, 0x1f ;  /* 0x08801f0005077f89 */ /* 0x0040a200000e0000 */
[----:B------:R-:W-:Y:S02]  /*5b90*/  IMAD.MOV.U32 R12, RZ, RZ, R10 ;  /* 0x000000ffff0c7224 */ /* 0x000fe400078e000a */
[----:B------:R-:W-:Y:S01]  /*5ba0*/  IMAD.MOV.U32 R2, RZ, RZ, R4 ;  /* 0x000000ffff027224 */ /* 0x000fe200078e0004 */
[----:B---3--:R0:W3:Y:S01]  /*5bb0*/  SHFL.DOWN PT, R14, R9, 0x4, 0x1f ;  /* 0x08801f00090e7f89 */ /* 0x0080e200000e0000 */
[----:B------:R-:W-:-:S03]  /*5bc0*/  IMAD.MOV.U32 R3, RZ, RZ, R5 ;  /* 0x000000ffff037224 */ /* 0x000fc600078e0005 */
[----:B----4-:R0:W4:Y:S01]  /*5bd0*/  SHFL.DOWN PT, R13, R10, 0x4, 0x1f ;  /* 0x08801f000a0d7f89 */ /* 0x01012200000e0000 */
        /* <DEDUP_REMOVED lines=21> */
.L_x_95:
[----:B------:R-:W-:Y:S05]  /*5d30*/  BSYNC.RECONVERGENT B1 ;  /* 0x0000000000017941 */ /* 0x000fea0003800200 */
.L_x_94:
        /* <DEDUP_REMOVED lines=31> */
.L_x_97:
[----:B------:R-:W-:Y:S05]  /*5f30*/  BSYNC.RECONVERGENT B1 ;  /* 0x0000000000017941 */ /* 0x000fea0003800200 */
.L_x_96:
[----:B------:R-:W-:Y:S01]  /*5f40*/  ISETP.GT.AND P0, PT, R8, 0xf, PT ;  /* 0x0000000f0800780c */ /* 0x000fe20003f04270 */
[----:B-1----:R1:W1:Y:S01]  /*5f50*/  SHFL.DOWN PT, R6, R4, 0x10, 0x1f ;  /* 0x0a001f0004067f89 */ /* 0x00226200000e0000 */
[----:B------:R-:W-:Y:S01]  /*5f60*/  BSSY.RECONVERGENT B1, `(.L_x_98) ;  /* 0x000001d000017945 */ /* 0x000fe20003800200 */
[----:B---3--:R-:W-:Y:S02]  /*5f70*/  IMAD.MOV.U32 R14, RZ, RZ, R9 ;  /* 0x000000ffff0e7224 */ /* 0x008fe400078e0009 */
[----:B--2---:R2:W3:Y:S01]  /*5f80*/  SHFL.DOWN PT, R7, R5, 0x10, 0x1f ;  /* 0x0a001f0005077f89 */ /* 0x0044e200000e0000 */
[----:B------:R-:W-:Y:S02]  /*5f90*/  IMAD.MOV.U32 R15, RZ, RZ, R10 ;  /* 0x000000ffff0f7224 */ /* 0x000fe400078e000a */
[----:B------:R-:W-:Y:S01]  /*5fa0*/  IMAD.MOV.U32 R2, RZ, RZ, R4 ;  /* 0x000000ffff027224 */ /* 0x000fe200078e0004 */
[----:B0-----:R2:W0:Y:S01]  /*5fb0*/  SHFL.DOWN PT, R12, R9, 0x10, 0x1f ;  /* 0x0a001f00090c7f89 */ /* 0x00142200000e0000 */
[----:B------:R-:W-:-:S03]  /*5fc0*/  IMAD.MOV.U32 R3, RZ, RZ, R5 ;  /* 0x000000ffff037224 */ /* 0x000fc600078e0005 */
[----:B------:R2:W0:Y:S01]  /*5fd0*/  SHFL.DOWN PT, R11, R10, 0x10, 0x1f ;  /* 0x0a001f000a0b7f89 */ /* 0x00042200000e0000 */
[----:B------:R-:W-:Y:S05]  /*5fe0*/  @P0 BRA `(.L_x_99) ;  /* 0x0000000000500947 */ /* 0x000fea0003800000 */
[----:B-1-3--:R-:W-:Y:S01]  /*5ff0*/  DSETP.GEU.AND P0, PT, |R4|, |R6|, PT ;  /* 0x400000060400722a */ /* 0x00afe20003f0e200 */
        /* <DEDUP_REMOVED lines=19> */
.L_x_99:
[----:B------:R-:W-:Y:S05]  /*6130*/  BSYNC.RECONVERGENT B1 ;  /* 0x0000000000017941 */ /* 0x000fea0003800200 */
.L_x_98:
[----:B------:R-:W-:Y:S01]  /*6140*/  ISETP.NE.AND P0, PT, R8, RZ, PT ;  /* 0x000000ff0800720c */ /* 0x000fe20003f05270 */
[----:B------:R-:W-:-:S12]  /*6150*/  BSSY.RECONVERGENT B1, `(.L_x_100) ;  /* 0x000000a000017945 */ /* 0x000fd80003800200 */
[----:B------:R-:W-:Y:S05]  /*6160*/  @P0 BRA `(.L_x_101) ;  /* 0x0000000000200947 */ /* 0x000fea0003800000 */
[----:B-1----:R-:W1:Y:S01]  /*6170*/  S2R R6, SR_CgaCtaId ;  /* 0x0000000000067919 */ /* 0x002e620000008800 */
[----:B--2---:R-:W-:Y:S02]  /*6180*/  MOV R5, 0x400 ;  /* 0x0000040000057802 */ /* 0x004fe40000000f00 */
[----:B------:R-:W-:-:S04]  /*6190*/  SHF.R.U32.HI R4, RZ, 0x1, R0 ;  /* 0x00000001ff047819 */ /* 0x000fc80000011600 */
[----:B------:R-:W-:Y:S02]  /*61a0*/  LOP3.LUT R4, R4, 0x1f0, RZ, 0xc0, !PT ;  /* 0x000001f004047812 */ /* 0x000fe400078ec0ff */
[----:B-1----:R-:W-:-:S05]  /*61b0*/  LEA R5, R6, R5, 0x18 ;  /* 0x0000000506057211 */ /* 0x002fca00078ec0ff */
[----:B------:R-:W-:-:S05]  /*61c0*/  IMAD.IADD R5, R4, 0x1, R5 ;  /* 0x0000000104057824 */ /* 0x000fca00078e0205 */
[----:B------:R1:W-:Y:S04]  /*61d0*/  STS.64 [R5+0x10], R14 ;  /* 0x0000100e05007388 */ /* 0x0003e80000000a00 */
[----:B------:R1:W-:Y:S02]  /*61e0*/  STS.64 [R5+0x8], R2 ;  /* 0x0000080205007388 */ /* 0x0003e40000000a00 */
.L_x_101:
[----:B------:R-:W-:Y:S05]  /*61f0*/  BSYNC.RECONVERGENT B1 ;  /* 0x0000000000017941 */ /* 0x000fea0003800200 */
.L_x_100:
[----:B------:R-:W-:Y:S01]  /*6200*/  BAR.SYNC.DEFER_BLOCKING 0x0 ;  /* 0x0000000000007b1d */ /* 0x000fe20000010000 */
[----:B------:R-:W-:-:S13]  /*6210*/  ISETP.NE.AND P1, PT, R0, RZ, PT ;  /* 0x000000ff0000720c */ /* 0x000fda0003f25270 */
[----:B------:R-:W-:Y:S05]  /*6220*/  @P1 BRA `(.L_x_34) ;  /* 0x00000008008c1947 */ /* 0x000fea0003800000 */
[----:B-12---:R-:W1:Y:S01]  /*6230*/  S2R R5, SR_CgaCtaId ;  /* 0x0000000000057919 */ /* 0x006e620000008800 */
[----:B------:R-:W-:Y:S01]  /*6240*/  MOV R0, 0x400 ;  /* 0x0000040000007802 */ /* 0x000fe20000000f00 */
[----:B------:R-:W-:Y:S03]  /*6250*/  BSSY.RECONVERGENT B1, `(.L_x_102) ;  /* 0x000001a000017945 */ /* 0x000fe60003800200 */
[----:B-1----:R-:W-:-:S05]  /*6260*/  LEA R0, R5, R0, 0x18 ;  /* 0x0000000005007211 */ /* 0x002fca00078ec0ff */
[----:B------:R-:W1:Y:S04]  /*6270*/  LDS.64 R16, [R0+0x18] ;  /* 0x0000180000107984 */ /* 0x000e680000000a00 */
[----:B---3--:R-:W2:Y:S04]  /*6280*/  LDS.128 R4, [R0+0x20] ;  /* 0x0000200000047984 */ /* 0x008ea80000000c00 */
[----:B0---4-:R0:W3:Y:S04]  /*6290*/  LDS.64 R12, [R0+0x80] ;  /* 0x00008000000c7984 */ /* 0x0110e80000000a00 */
[----:B------:R0:W4:Y:S01]  /*62a0*/  LDS.128 R8, [R0+0x30] ;  /* 0x0000300000087984 */ /* 0x0001220000000c00 */
[----:B-1----:R-:W-:Y:S01]  /*62b0*/  DSETP.GEU.AND P0, PT, |R2|, |R16|, PT ;  /* 0x400000100200722a */ /* 0x002fe20003f0e200 */
[----:B------:R-:W-:-:S02]  /*62c0*/  IMAD.MOV.U32 R24, RZ, RZ, R16 ;  /* 0x000000ffff187224 */ /* 0x000fc400078e0010 */
[----:B------:R-:W-:Y:S02]  /*62d0*/  IMAD.MOV.U32 R25, RZ, RZ, R17 ;  /* 0x000000ffff197224 */ /* 0x000fe400078e0011 */
[----:B--2---:R-:W-:Y:S02]  /*62e0*/  IMAD.MOV.U32 R27, RZ, RZ, R4 ;  /* 0x000000ffff1b7224 */ /* 0x004fe400078e0004 */
[----:B------:R-:W-:-:S07]  /*62f0*/  IMAD.MOV.U32 R29, RZ, RZ, R5 ;  /* 0x000000ffff1d7224 */ /* 0x000fce00078e0005 */
[----:B0--34-:R-:W-:Y:S05]  /*6300*/  @!P0 BRA `(.L_x_103) ;  /* 0x0000000000388947 */ /* 0x019fea0003800000 */
        /* <DEDUP_REMOVED lines=14> */
.L_x_103:
[----:B------:R-:W-:Y:S05]  /*63f0*/  BSYNC.RECONVERGENT B1 ;  /* 0x0000000000017941 */ /* 0x000fea0003800200 */
.L_x_102:
        /* <DEDUP_REMOVED lines=23> */
.L_x_105:
[----:B------:R-:W-:Y:S05]  /*6570*/  BSYNC.RECONVERGENT B1 ;  /* 0x0000000000017941 */ /* 0x000fea0003800200 */
.L_x_104:
        /* <DEDUP_REMOVED lines=21> */
.L_x_107:
[----:B------:R-:W-:Y:S05]  /*66d0*/  BSYNC.RECONVERGENT B1 ;  /* 0x0000000000017941 */ /* 0x000fea0003800200 */
.L_x_106:
        /* <DEDUP_REMOVED lines=23> */
.L_x_109:
[----:B------:R-:W-:Y:S05]  /*6850*/  BSYNC.RECONVERGENT B1 ;  /* 0x0000000000017941 */ /* 0x000fea0003800200 */
.L_x_108:
        /* <DEDUP_REMOVED lines=21> */
.L_x_111:
[----:B------:R-:W-:Y:S05]  /*69b0*/  BSYNC.RECONVERGENT B1 ;  /* 0x0000000000017941 */ /* 0x000fea0003800200 */
.L_x_110:
        /* <DEDUP_REMOVED lines=21> */
.L_x_113:
[----:B------:R-:W-:Y:S05]  /*6b10*/  BSYNC.RECONVERGENT B1 ;  /* 0x0000000000017941 */ /* 0x000fea0003800200 */
.L_x_112:
        /* <DEDUP_REMOVED lines=20> */
.L_x_34:
[----:B------:R-:W-:Y:S05]  /*6c60*/  BSYNC.RECONVERGENT B0 ;  /* 0x0000000000007941 */ /* 0x000fea0003800200 */
.L_x_1:
[----:B------:R-:W-:Y:S05]  /*6c70*/  @P1 EXIT ;  /* 0x000000000000194d */ /* 0x000fea0003800000 */
[----:B012---:R-:W0:Y:S02]  /*6c80*/  LDC.64 R4, c[0x0][0x388] ;  /* 0x0000e200ff047b82 */ /* 0x007e240000000a00 */
[----:B0-----:R-:W-:Y:S04]  /*6c90*/  STG.E.64 desc[UR10][R4.64], R2 ;  /* 0x0000000204007986 */ /* 0x001fe8000c101b0a */
[----:B------:R-:W-:Y:S01]  /*6ca0*/  STG.E.64 desc[UR10][R4.64+0x8], R14 ;  /* 0x0000080e04007986 */ /* 0x000fe2000c101b0a */
[----:B------:R-:W-:Y:S05]  /*6cb0*/  EXIT ;  /* 0x000000000000794d */ /* 0x000fea0003800000 */
.L_x_114:
        /* <DEDUP_REMOVED lines=12> */
.L_x_733:


//--------------------- .text._ZN6thrust24THRUST_300001_SM_1000_NS8cuda_cub4core6detail13_kernel_agentINS1_8__reduce10DrainAgentIlEEJN3cub18CUB_300001_SM_10009GridQueueIyEElEEEvDpT0_ --------------------------
	.section	.text._ZN6thrust24THRUST_300001_SM_1000_NS8cuda_cub4core6detail13_kernel_agentINS1_8__reduce10DrainAgentIlEEJN3cub18CUB_300001_SM_10009GridQueueIyEElEEEvDpT0_,"ax",@progbits
	.align	128
        .global         _ZN6thrust24THRUST_300001_SM_1000_NS8cuda_cub4core6detail13_kernel_agentINS1_8__reduce10DrainAgentIlEEJN3cub18CUB_300001_SM_10009GridQueueIyEElEEEvDpT0_
        .type           _ZN6thrust24THRUST_300001_SM_1000_NS8cuda_cub4core6detail13_kernel_agentINS1_8__reduce10DrainAgentIlEEJN3cub18CUB_300001_SM_10009GridQueueIyEElEEEvDpT0_,@function
        .size           _ZN6thrust24THRUST_300001_SM_1000_NS8cuda_cub4core6detail13_kernel_agentINS1_8__reduce10DrainAgentIlEEJN3cub18CUB_300001_SM_10009GridQueueIyEElEEEvDpT0_,(.L_x_734 - _ZN6thrust24THRUST_300001_SM_1000_NS8cuda_cub4core6detail13_kernel_agentINS1_8__reduce10DrainAgentIlEEJN3cub18CUB_300001_SM_10009GridQueueIyEElEEEvDpT0_)
        .other          _ZN6thrust24THRUST_300001_SM_1000_NS8cuda_cub4core6detail13_kernel_agentINS1_8__reduce10DrainAgentIlEEJN3cub18CUB_300001_SM_10009GridQueueIyEElEEEvDpT0_,@"STO_CUDA_ENTRY STV_DEFAULT"
_ZN6thrust24THRUST_300001_SM_1000_NS8cuda_cub4core6detail13_kernel_agentINS1_8__reduce10DrainAgentIlEEJN3cub18CUB_300001_SM_10009GridQueueIyEElEEEvDpT0_:
.text._ZN6thrust24THRUST_300001_SM_1000_NS8cuda_cub4core6detail13_kernel_agentINS1_8__reduce10DrainAgentIlEEJN3cub18CUB_300001_SM_10009GridQueueIyEElEEEvDpT0_:
[----:B------:R-:W-:Y:S08]  /*0000*/  LDC R1, c[0x0][0x37c] ;  /* 0x0000df00ff017b82 */ /* 0x000ff00000000800 */
[----:B------:R-:W0:Y:S01]  /*0010*/  LDC.64 R2, c[0x0][0x380] ;  /* 0x0000e000ff027b82 */ /* 0x000e220000000a00 */
[----:B------:R-:W0:Y:S07]  /*0020*/  LDCU.64 UR4, c[0x0][0x358] ;  /* 0x00006b00ff0477ac */ /* 0x000e2e0008000a00 */
[----:B------:R-:W1:Y:S01]  /*0030*/  LDC.64 R4, c[0x0][0x388] ;  /* 0x0000e200ff047b82 */ /* 0x000e620000000a00 */
[----:B0-----:R-:W-:Y:S04]  /*0040*/  STG.E.64 desc[UR4][R2.64+0x8], RZ ;  /* 0x000008ff02007986 */ /* 0x001fe8000c101b04 */
[----:B-1----:R-:W-:Y:S01]  /*0050*/  STG.E.64 desc[UR4][R2.64], R4 ;  /* 0x0000000402007986 */ /* 0x002fe2000c101b04 */
[----:B------:R-:W-:Y:S05]  /*0060*/  EXIT ;  /* 0x000000000000794d */ /* 0x000fea0003800000 */
.L_x_115:
        /* <DEDUP_REMOVED lines=9> */
.L_x_734:


//--------------------- .text._ZN6thrust24THRUST_300001_SM_1000_NS8cuda_cub4core6detail13_kernel_agentINS1_8__reduce11ReduceAgentINS0_12zip_iteratorIN4cuda3std3__45tupleIJNS0_10device_ptrIdEENS0_17counting_iteratorIlNS0_11use_defaultESF_SF_EEEEEEEPNSB_IJdlEEESJ_lNS1_9__extrema9arg_max_fIdl11_comparatorEEEEJSI_SK_lN3cub18CUB_300001_SM_100013GridEvenShareIlEENSR_9GridQueueIyEESO_EEEvDpT0_ --------------------------
	.section	.text._ZN6thrust24THRUST_300001_SM_1000_NS8cuda_cub4core6detail13_kernel_agentINS1_8__reduce11ReduceAgentINS0_12zip_iteratorIN4cuda3std3__45tupleIJNS0_10device_ptrIdEENS0_17counting_iteratorIlNS0_11use_defaultESF_SF_EEEEEEEPNSB_IJdlEEESJ_lNS1_9__extrema9arg_max_fIdl11_comparatorEEEEJSI_SK_lN3cub18CUB_300001_SM_100013GridEvenShareIlEENSR_9GridQueueIyEESO_EEEvDpT0_,"ax",@progbits
	.align	128
        .global         _ZN6thrust24THRUST_300001_SM_1000_NS8cuda_cub4core6detail13_kernel_agentINS1_8__reduce11ReduceAgentINS0_12zip_iteratorIN4cuda3std3__45tupleIJNS0_10device_ptrIdEENS0_17counting_iteratorIlNS0_11use_defaultESF_SF_EEEEEEEPNSB_IJdlEEESJ_lNS1_9__extrema9arg_max_fIdl11_comparatorEEEEJSI_SK_lN3cub18CUB_300001_SM_100013GridEvenShareIlEENSR_9GridQueueIyEESO_EEEvDpT0_
        .type           _ZN6thrust24THRUST_300001_SM_1000_NS8cuda_cub4core6detail13_kernel_agentINS1_8__reduce11ReduceAgentINS0_12zip_iteratorIN4cuda3std3__45tupleIJNS0_10device_ptrIdEENS0_17counting_iteratorIlNS0_11use_defaultESF_SF_EEEEEEEPNSB_IJdlEEESJ_lNS1_9__extrema9arg_max_fIdl11_comparatorEEEEJSI_SK_lN3cub18CUB_300001_SM_100013GridEvenShareIlEENSR_9GridQueueIyEESO_EEEvDpT0_,@function
        .size           _ZN6thrust24THRUST_300001_SM_1000_NS8cuda_cub4core6detail13_kernel_agentINS1_8__reduce11ReduceAgentINS0_12zip_iteratorIN4cuda3std3__45tupleIJNS0_10device_ptrIdEENS0_17counting_iteratorIlNS0_11use_defaultESF_SF_EEEEEEEPNSB_IJdlEEESJ_lNS1_9__extrema9arg_max_fIdl11_comparatorEEEEJSI_SK_lN3cub18CUB_300001_SM_100013GridEvenShareIlEENSR_9GridQueueIyEESO_EEEvDpT0_,(.L_x_735 - _ZN6thrust24THRUST_300001_SM_1000_NS8cuda_cub4core6detail13_kernel_agentINS1_8__reduce11ReduceAgentINS0_12zip_iteratorIN4cuda3std3__45tupleIJNS0_10device_ptrIdEENS0_17counting_iteratorIlNS0_11use_defaultESF_SF_EEEEEEEPNSB_IJdlEEESJ_lNS1_9__extrema9arg_max_fIdl11_comparatorEEEEJSI_SK_lN3cub18CUB_300001_SM_100013GridEvenShareIlEENSR_9GridQueueIyEESO_EEEvDpT0_)
        .other          _ZN6thrust24THRUST_300001_SM_1000_NS8cuda_cub4core6detail13_kernel_agentINS1_8__reduce11ReduceAgentINS0_12zip_iteratorIN4cuda3std3__45tupleIJNS0_10device_ptrIdEENS0_17counting_iteratorIlNS0_11use_defaultESF_SF_EEEEEEEPNSB_IJdlEEESJ_lNS1_9__extrema9arg_max_fIdl11_comparatorEEEEJSI_SK_lN3cub18CUB_300001_SM_100013GridEvenShareIlEENSR_9GridQueueIyEESO_EEEvDpT0_,@"STO_CUDA_ENTRY STV_DEFAULT"
_ZN6thrust24THRUST_300001_SM_1000_NS8cuda_cub4core6detail13_kernel_agentINS1_8__reduce11ReduceAgentINS0_12zip_iteratorIN4cuda3std3__45tupleIJNS0_10device_ptrIdEENS0_17counting_iteratorIlNS0_11use_defaultESF_SF_EEEEEEEPNSB_IJdlEEESJ_lNS1_9__extrema9arg_max_fIdl11_comparatorEEEEJSI_SK_lN3cub18CUB_300001_SM_100013GridEvenShareIlEENSR_9GridQueueIyEESO_EEEvDpT0_:
.text._ZN6thrust24THRUST_300001_SM_1000_NS8cuda_cub4core6detail13_kernel_agentINS1_8__reduce11ReduceAgentINS0_12zip_iteratorIN4cuda3std3__45tupleIJNS0_10device_ptrIdEENS0_17counting_iteratorIlNS0_11use_defaultESF_SF_EEEEEEEPNSB_IJdlEEESJ_lNS1_9__extrema9arg_max_fIdl11_comparatorEEEEJSI_SK_lN3cub18CUB_300001_SM_100013GridEvenShareIlEENSR_9GridQueueIyEESO_EEEvDpT0_:
[----:B------:R-:W-:Y:S01]  /*0000*/  LDC R1, c[0x0][0x37c] ;  /* 0x0000df00ff017b82 */ /* 0x000fe20000000800 */
[----:B------:R-:W0:Y:S01]  /*0010*/  S2R R0, SR_CTAID.X ;  /* 0x0000000000007919 */ /* 0x000e220000002500 */
[----:B------:R-:W1:Y:S01]  /*0020*/  LDCU.64 UR4, c[0x0][0x398] ;  /* 0x00007300ff0477ac */ /* 0x000e620008000a00 */
[----:B------:R-:W-:Y:S01]  /*0030*/  BSSY.RECONVERGENT B0, `(.L_x_116) ;  /* 0x0000689000007945 */ /* 0x000fe20003800200 */
[----:B------:R-:W2:Y:S01]  /*0040*/  LDCU UR6, c[0x0][0x370] ;  /* 0x00006e00ff0677ac */ /* 0x000ea20008000800 */
[----:B------:R-:W3:Y:S01]  /*0050*/  LDCU.64 UR10, c[0x0][0x358] ;  /* 0x00006b00ff0a77ac */ /* 0x000ee20008000a00 */
[----:B-1----:R-:W-:Y:S02]  /*0060*/  IMAD.U32 R25, RZ, RZ, UR4 ;  /* 0x00000004ff197e24 */ /* 0x002fe4000f8e00ff */
[----:B------:R-:W-:Y:S01]  /*0070*/  IMAD.U32 R16, RZ, RZ, UR5 ;  /* 0x00000005ff107e24 */ /* 0x000fe2000f8e00ff */
[----:B--2---:R-:W-:Y:S01]  /*0080*/  UIMAD UR6, UR6, 0x500, URZ ;  /* 0x00000500060678a4 */ /* 0x004fe2000f8e02ff */
[----:B0-----:R-:W-:-:S05]  /*0090*/  IMAD R8, R0, 0x500, RZ ;  /* 0x0000050000087824 */ /* 0x001fca00078e02ff */
[----:B------:R-:W-:-:S04]  /*00a0*/  IADD3 R2, P1, PT, R8, 0x500, RZ ;  /* 0x0000050008027810 */ /* 0x000fc80007f3e0ff */
[----:B------:R-:W-:Y:S01]  /*00b0*/  ISETP.GT.U32.AND P0, PT, R2, R25, PT ;  /* 0x000000190200720c */ /* 0x000fe20003f04070 */
[----:B------:R-:W-:-:S05]  /*00c0*/  IMAD.X R3, RZ, RZ, RZ, P1 ;  /* 0x000000ffff037224 */ /* 0x000fca00008e06ff */
[----:B------:R-:W-:-:S13]  /*00d0*/  ISETP.GT.AND.EX P0, PT, R3, R16, PT, P0 ;  /* 0x000000100300720c */ /* 0x000fda0003f04300 */
[----:B---3--:R-:W-:Y:S05]  /*00e0*/  @!P0 BRA `(.L_x_117) ;  /* 0x0000003800e48947 */ /* 0x008fea0003800000 */
[----:B------:R-:W0:Y:S01]  /*00f0*/  S2R R10, SR_TID.X ;  /* 0x00000000000a7919 */ /* 0x000e220000002100 */
[----:B------:R-:W-:Y:S01]  /*0100*/  IMAD.IADD R9, R25, 0x1, -R8 ;  /* 0x0000000119097824 */ /* 0x000fe200078e0a08 */
[----:B------:R-:W-:Y:S01]  /*0110*/  BSSY.RECONVERGENT B1, `(.L_x_118) ;  /* 0x000000f000017945 */ /* 0x000fe20003800200 */
[----:B------:R-:W-:Y:S02]  /*0120*/  CS2R R20, SRZ ;  /* 0x0000000000147805 */ /* 0x000fe4000001ff00 */
[----:B------:R-:W-:Y:S02]  /*0130*/  CS2R R14, SRZ ;  /* 0x00000000000e7805 */ /* 0x000fe4000001ff00 */
[----:B0-----:R-:W-:Y:S01]  /*0140*/  ISETP.GE.AND P0, PT, R10, R9, PT ;  /* 0x000000090a00720c */ /* 0x001fe20003f06270 */
[----:B------:R-:W-:-:S12]  /*0150*/  IMAD.MOV.U32 R6, RZ, RZ, R10 ;  /* 0x000000ffff067224 */ /* 0x000fd800078e000a */
[----:B------:R-:W-:Y:S05]  /*0160*/  @P0 BRA `(.L_x_119) ;  /* 0x0000000000240947 */ /* 0x000fea0003800000 */
[----:B------:R-:W0:Y:S01]  /*0170*/  LDCU.128 UR4, c[0x0][0x380] ;  /* 0x00007000ff0477ac */ /* 0x000e220008000c00 */
[----:B------:R-:W-:-:S05]  /*0180*/  IADD3 R21, P0, PT, R8, R10, RZ ;  /* 0x0000000a08157210 */ /* 0x000fca0007f1e0ff */
[----:B------:R-:W-:Y:S01]  /*0190*/  IMAD.X R20, RZ, RZ, RZ, P0 ;  /* 0x000000ffff147224 */ /* 0x000fe200000e06ff */
[----:B0-----:R-:W-:-:S04]  /*01a0*/  LEA R14, P1, R21, UR4, 0x3 ;  /* 0x00000004150e7c11 */ /* 0x001fc8000f8218ff */
[----:B------:R-:W-:-:S06]  /*01b0*/  LEA.HI.X R15, R21, UR5, R20, 0x3, P1 ;  /* 0x00000005150f7c11 */ /* 0x000fcc00088f1c14 */
[----:B------:R-:W5:Y:S01]  /*01c0*/  LDG.E.64 R14, desc[UR10][R14.64] ;  /* 0x0000000a0e0e7981 */ /* 0x000f62000c1e1b00 */
[----:B------:R-:W-:Y:S01]  /*01d0*/  IADD3 R21, P0, PT, R21, UR6, RZ ;  /* 0x0000000615157c10 */ /* 0x000fe2000ff1e0ff */
[----:B------:R-:W-:-:S03]  /*01e0*/  VIADD R6, R10, 0x100 ;  /* 0x000001000a067836 */ /* 0x000fc60000000000 */
[----:B------:R-:W-:-:S09]  /*01f0*/  IADD3.X R20, PT, PT, R20, UR7, RZ, P0, !PT ;  /* 0x0000000714147c10 */ /* 0x000fd200087fe4ff */
.L_x_119:
[----:B------:R-:W-:Y:S05]  /*0200*/  BSYNC.RECONVERGENT B1 ;  /* 0x0000000000017941 */ /* 0x000fea0003800200 */
.L_x_118:
[----:B------:R-:W-:Y:S01]  /*0210*/  ISETP.GE.AND P0, PT, R6, R9, PT ;  /* 0x000000090600720c */ /* 0x000fe20003f06270 */
[----:B------:R-:W-:-:S12]  /*0220*/  BSSY.RECONVERGENT B1, `(.L_x_120) ;  /* 0x00000af000017945 */ /* 0x000fd80003800200 */
[----:B------:R-:W-:Y:S05]  /*0230*/  @P0 BRA `(.L_x_121) ;  /* 0x0000000800b40947 */ /* 0x000fea0003800000 */
[----:B------:R-:W-:Y:S01]  /*0240*/  LOP3.LUT R2, RZ, R6, RZ, 0x33, !PT ;  /* 0x00000006ff027212 */ /* 0x000fe200078e33ff */
[----:B------:R-:W-:Y:S03]  /*0250*/  BSSY.RECONVERGENT B2, `(.L_x_122) ;  /* 0x0000034000027945 */ /* 0x000fe60003800200 */
[----:B------:R-:W-:-:S04]  /*0260*/  IADD3 R25, PT, PT, -R8, R25, R2 ;  /* 0x0000001908197210 */ /* 0x000fc80007ffe102 */
[----:B------:R-:W-:-:S04]  /*0270*/  LOP3.LUT R2, R25, 0x300, RZ, 0xc0, !PT ;  /* 0x0000030019027812 */ /* 0x000fc800078ec0ff */
[----:B------:R-:W-:-:S13]  /*0280*/  ISETP.NE.AND P0, PT, R2, 0x300, PT ;  /* 0x000003000200780c */ /* 0x000fda0003f05270 */
[----:B------:R-:W-:Y:S05]  /*0290*/  @!P0 BRA `(.L_x_123) ;  /* 0x0000000000bc8947 */ /* 0x000fea0003800000 */
[----:B------:R-:W0:Y:S01]  /*02a0*/  LDCU.128 UR4, c[0x0][0x380] ;  /* 0x00007000ff0477ac */ /* 0x000e220008000c00 */
[----:B------:R-:W-:Y:S02]  /*02b0*/  IADD3 R12, P0, PT, R8, R6, RZ ;  /* 0x00000006080c7210 */ /* 0x000fe40007f1e0ff */
[----:B------:R-:W-:-:S03]  /*02c0*/  LEA.HI R2, R25, 0x1, RZ, 0x18 ;  /* 0x0000000119027811 */ /* 0x000fc600078fc0ff */
[----:B------:R-:W-:Y:S01]  /*02d0*/  IMAD.X R3, RZ, RZ, RZ, P0 ;  /* 0x000000ffff037224 */ /* 0x000fe200000e06ff */
[----:B------:R-:W-:-:S05]  /*02e0*/  LOP3.LUT R2, R2, 0x3, RZ, 0xc0, !PT ;  /* 0x0000000302027812 */ /* 0x000fca00078ec0ff */
[----:B------:R-:W-:Y:S01]  /*02f0*/  IMAD.MOV R7, RZ, RZ, -R2 ;  /* 0x000000ffff077224 */ /* 0x000fe200078e0a02 */
[C---:B0-----:R-:W-:Y:S02]  /*0300*/  IADD3 R13, P1, PT, R12.reuse, UR6, RZ ;  /* 0x000000060c0d7c10 */ /* 0x041fe4000ff3e0ff */
[C---:B------:R-:W-:Y:S02]  /*0310*/  LEA R11, P2, R12.reuse, UR4, 0x3 ;  /* 0x000000040c0b7c11 */ /* 0x040fe4000f8418ff */
[----:B------:R-:W-:Y:S02]  /*0320*/  IADD3.X R16, PT, PT, R3, UR7, RZ, P1, !PT ;  /* 0x0000000703107c10 */ /* 0x000fe40008ffe4ff */
[----:B------:R-:W-:-:S09]  /*0330*/  LEA.HI.X R12, R12, UR5, R3, 0x3, P2 ;  /* 0x000000050c0c7c11 */ /* 0x000fd200090f1c03 */
.L_x_126:
[----:B------:R-:W-:Y:S02]  /*0340*/  IMAD.MOV.U32 R2, RZ, RZ, R11 ;  /* 0x000000ffff027224 */ /* 0x000fe400078e000b */
[----:B------:R-:W-:-:S06]  /*0350*/  IMAD.MOV.U32 R3, RZ, RZ, R12 ;  /* 0x000000ffff037224 */ /* 0x000fcc00078e000c */
[----:B------:R-:W2:Y:S01]  /*0360*/  LDG.E.64 R2, desc[UR10][R2.64] ;  /* 0x0000000a02027981 */ /* 0x000ea2000c1e1b00 */
[----:B------:R-:W-:Y:S01]  /*0370*/  VIADD R7, R7, 0x1 ;  /* 0x0000000107077836 */ /* 0x000fe20000000000 */
[----:B------:R-:W-:Y:S01]  /*0380*/  BSSY.RECONVERGENT B3, `(.L_x_124) ;  /* 0x000001b000037945 */ /* 0x000fe20003800200 */
[----:B------:R-:W-:Y:S01]  /*0390*/  IMAD.MOV.U32 R18, RZ, RZ, R21 ;  /* 0x000000ffff127224 */ /* 0x000fe200078e0015 */
[----:B------:R-:W-:Y:S01]  /*03a0*/  IADD3 R11, P3, PT, R11, 0x800, RZ ;  /* 0x000008000b0b7810 */ /* 0x000fe20007f7e0ff */
[----:B------:R-:W-:Y:S01]  /*03b0*/  IMAD.MOV.U32 R17, RZ, RZ, R20 ;  /* 0x000000ffff117224 */ /* 0x000fe200078e0014 */
[----:B------:R-:W-:Y:S01]  /*03c0*/  ISETP.NE.AND P2, PT, R7, RZ, PT ;  /* 0x000000ff0700720c */ /* 0x000fe20003f45270 */
[----:B-----5:R-:W-:Y:S02]  /*03d0*/  IMAD.MOV.U32 R4, RZ, RZ, R14 ;  /* 0x000000ffff047224 */ /* 0x020fe400078e000e */
[----:B------:R-:W-:Y:S02]  /*03e0*/  IMAD.MOV.U32 R5, RZ, RZ, R15 ;  /* 0x000000ffff057224 */ /* 0x000fe400078e000f */
[----:B------:R-:W-:-:S02]  /*03f0*/  IMAD.MOV.U32 R21, RZ, RZ, R13 ;  /* 0x000000ffff157224 */ /* 0x000fc400078e000d */
[----:B------:R-:W-:Y:S01]  /*0400*/  IMAD.MOV.U32 R20, RZ, RZ, R16 ;  /* 0x000000ffff147224 */ /* 0x000fe200078e0010 */
[----:B--2---:R-:W-:Y:S01]  /*0410*/  DSETP.GEU.AND P0, PT, |R14|, |R2|, PT ;  /* 0x400000020e00722a */ /* 0x004fe20003f0e200 */
[----:B------:R-:W-:Y:S02]  /*0420*/  IMAD.MOV.U32 R14, RZ, RZ, R2 ;  /* 0x000000ffff0e7224 */ /* 0x000fe400078e0002 */
[----:B------:R-:W-:-:S11]  /*0430*/  IMAD.MOV.U32 R15, RZ, RZ, R3 ;  /* 0x000000ffff0f7224 */ /* 0x000fd600078e0003 */
        /* <DEDUP_REMOVED lines=15> */
.L_x_125:
[----:B------:R-:W-:Y:S05]  /*0530*/  BSYNC.RECONVERGENT B3 ;  /* 0x0000000000037941 */ /* 0x000fea0003800200 */
.L_x_124:
[----:B------:R-:W-:Y:S01]  /*0540*/  IADD3 R13, P0, PT, R13, 0x100, RZ ;  /* 0x000001000d0d7810 */ /* 0x000fe20007f1e0ff */
[----:B------:R-:W-:Y:S02]  /*0550*/  VIADD R6, R6, 0x100 ;  /* 0x0000010006067836 */ /* 0x000fe40000000000 */
[----:B------:R-:W-:Y:S02]  /*0560*/  IMAD.X R12, RZ, RZ, R12, P3 ;  /* 0x000000ffff0c7224 */ /* 0x000fe400018e060c */
[----:B------:R-:W-:Y:S01]  /*0570*/  IMAD.X R16, RZ, RZ, R16, P0 ;  /* 0x000000ffff107224 */ /* 0x000fe200000e0610 */
[----:B------:R-:W-:Y:S07]  /*0580*/  @P2 BRA `(.L_x_126) ;  /* 0xfffffffc006c2947 */ /* 0x000fee000383ffff */
.L_x_123:
[----:B------:R-:W-:Y:S05]  /*0590*/  BSYNC.RECONVERGENT B2 ;  /* 0x0000000000027941 */ /* 0x000fea0003800200 */
.L_x_122:
[----:B------:R-:W-:-:S13]  /*05a0*/  ISETP.GE.U32.AND P0, PT, R25, 0x300, PT ;  /* 0x000003001900780c */ /* 0x000fda0003f06070 */
[----:B------:R-:W-:Y:S05]  /*05b0*/  @!P0 BRA `(.L_x_121) ;  /* 0x0000000400d48947 */ /* 0x000fea0003800000 */
[----:B------:R-:W0:Y:S01]  /*05c0*/  LDC.64 R4, c[0x0][0x380] ;  /* 0x0000e000ff047b82 */ /* 0x000e220000000a00 */
[----:B------:R-:W-:-:S07]  /*05d0*/  VIADD R11, R6, 0x200 ;  /* 0x00000200060b7836 */ /* 0x000fce0000000000 */
[----:B------:R-:W1:Y:S02]  /*05e0*/  LDC.64 R2, c[0x0][0x388] ;  /* 0x0000e200ff027b82 */ /* 0x000e640000000a00 */
.L_x_135:
[----:B------:R-:W-:-:S05]  /*05f0*/  VIADD R7, R11, 0xfffffe00 ;  /* 0xfffffe000b077836 */ /* 0x000fca0000000000 */
[----:B------:R-:W-:-:S04]  /*0600*/  IADD3 R13, P0, PT, R8, R7, RZ ;  /* 0x00000007080d7210 */ /* 0x000fc80007f1e0ff */
[----:B------:R-:W-:Y:S02]  /*0610*/  LEA.HI.X.SX32 R12, R7, RZ, 0x1, P0 ;  /* 0x000000ff070c7211 */ /* 0x000fe400000f0eff */
[----:B0-----:R-:W-:-:S04]  /*0620*/  LEA R16, P0, R13, R4, 0x3 ;  /* 0x000000040d107211 */ /* 0x001fc800078018ff */
[----:B------:R-:W-:-:S05]  /*0630*/  LEA.HI.X R17, R13, R5, R12, 0x3, P0 ;  /* 0x000000050d117211 */ /* 0x000fca00000f1c0c */
[----:B------:R-:W2:Y:S04]  /*0640*/  LDG.E.64 R18, desc[UR10][R16.64] ;  /* 0x0000000a10127981 */ /* 0x000ea8000c1e1b00 */
[----:B-----5:R0:W5:Y:S01]  /*0650*/  LDG.E.64 R6, desc[UR10][R16.64+0x800] ;  /* 0x0008000a10067981 */ /* 0x020162000c1e1b00 */
[----:B-1----:R-:W-:Y:S01]  /*0660*/  IADD3 R24, P1, PT, R13, R2, RZ ;  /* 0x000000020d187210 */ /* 0x002fe20007f3e0ff */
[----:B------:R-:W-:Y:S04]  /*0670*/  BSSY.RECONVERGENT B2, `(.L_x_127) ;  /* 0x0000016000027945 */ /* 0x000fe80003800200 */
[----:B------:R-:W-:-:S02]  /*0680*/  IMAD.X R25, R12, 0x1, R3, P1 ;  /* 0x000000010c197824 */ /* 0x000fc400008e0603 */
[----:B------:R-:W-:Y:S02]  /*0690*/  IMAD.MOV.U32 R23, RZ, RZ, R24 ;  /* 0x000000ffff177224 */ /* 0x000fe400078e0018 */
[----:B------:R-:W-:Y:S01]  /*06a0*/  IMAD.MOV.U32 R22, RZ, RZ, R25 ;  /* 0x000000ffff167224 */ /* 0x000fe200078e0019 */
[----:B--2---:R-:W-:Y:S01]  /*06b0*/  DSETP.GEU.AND P0, PT, |R14|, |R18|, PT ;  /* 0x400000120e00722a */ /* 0x004fe20003f0e200 */
[----:B------:R-:W-:Y:S02]  /*06c0*/  IMAD.MOV.U32 R12, RZ, RZ, R18 ;  /* 0x000000ffff0c7224 */ /* 0x000fe400078e0012 */
[----:B------:R-:W-:-:S11]  /*06d0*/  IMAD.MOV.U32 R13, RZ, RZ, R19 ;  /* 0x000000ffff0d7224 */ /* 0x000fd600078e0013 */
        /* <DEDUP_REMOVED lines=15> */
.L_x_128:
[----:B------:R-:W-:Y:S05]  /*07d0*/  BSYNC.RECONVERGENT B2 ;  /* 0x0000000000027941 */ /* 0x000fea0003800200 */
.L_x_127:
[----:B------:R0:W5:Y:S04]  /*07e0*/  LDG.E.64 R14, desc[UR10][R16.64+0x1000] ;  /* 0x0010000a100e7981 */ /* 0x000168000c1e1b00 */
[----:B------:R0:W5:Y:S02]  /*07f0*/  LDG.E.64 R18, desc[UR10][R16.64+0x1800] ;  /* 0x0018000a10127981 */ /* 0x000164000c1e1b00 */
[----:B-----5:R-:W-:Y:S01]  /*0800*/  DSETP.GEU.AND P0, PT, |R12|, |R6|, PT ;  /* 0x400000060c00722a */ /* 0x020fe20003f0e200 */
[----:B------:R-:W-:Y:S01]  /*0810*/  VIADD R21, R11, 0xffffff00 ;  /* 0xffffff000b157836 */ /* 0x000fe20000000000 */
[----:B------:R-:W-:Y:S04]  /*0820*/  BSSY.RECONVERGENT B2, `(.L_x_129) ;  /* 0x0000017000027945 */ /* 0x000fe80003800200 */
[----:B------:R-:W-:-:S02]  /*0830*/  SHF.R.S32.HI R20, RZ, 0x1f, R21 ;  /* 0x0000001fff147819 */ /* 0x000fc40000011415 */
[----:B------:R-:W-:Y:S01]  /*0840*/  IADD3 R26, P1, P2, R21, R2, R8 ;  /* 0x00000002151a7210 */ /* 0x000fe20007a3e008 */
[----:B------:R-:W-:-:S03]  /*0850*/  IMAD.MOV.U32 R21, RZ, RZ, R7 ;  /* 0x000000ffff157224 */ /* 0x000fc600078e0007 */
[----:B------:R-:W-:Y:S01]  /*0860*/  IADD3.X R27, PT, PT, R20, R3, RZ, P1, P2 ;  /* 0x00000003141b7210 */ /* 0x000fe20000fe44ff */
[----:B------:R-:W-:Y:S02]  /*0870*/  IMAD.MOV.U32 R24, RZ, RZ, R26 ;  /* 0x000000ffff187224 */ /* 0x000fe400078e001a */
[----:B------:R-:W-:Y:S02]  /*0880*/  IMAD.MOV.U32 R20, RZ, RZ, R6 ;  /* 0x000000ffff147224 */ /* 0x000fe400078e0006 */
[----:B------:R-:W-:Y:S01]  /*0890*/  IMAD.MOV.U32 R25, RZ, RZ, R27 ;  /* 0x000000ffff197224 */ /* 0x000fe200078e001b */
[----:B0-----:R-:W-:Y:S06]  /*08a0*/  @!P0 BRA `(.L_x_130) ;  /* 0x0000000000388947 */ /* 0x001fec0003800000 */
        /* <DEDUP_REMOVED lines=14> */
.L_x_130:
[----:B------:R-:W-:Y:S05]  /*0990*/  BSYNC.RECONVERGENT B2 ;  /* 0x0000000000027941 */ /* 0x000fea0003800200 */
.L_x_129:
[----:B------:R-:W-:Y:S01]  /*09a0*/  DSETP.GEU.AND P0, PT, |R20|, |R14|, PT ;  /* 0x4000000e1400722a */ /* 0x000fe20003f0e200 */
[----:B------:R-:W-:Y:S01]  /*09b0*/  SHF.R.S32.HI R6, RZ, 0x1f, R11 ;  /* 0x0000001fff067819 */ /* 0x000fe2000001140b */
[----:B------:R-:W-:Y:S01]  /*09c0*/  BSSY.RECONVERGENT B2, `(.L_x_131) ;  /* 0x0000017000027945 */ /* 0x000fe20003800200 */
[C---:B------:R-:W-:Y:S01]  /*09d0*/  IADD3 R23, P1, P2, R11.reuse, R2, R8 ;  /* 0x000000020b177210 */ /* 0x040fe20007a3e008 */
[----:B------:R-:W-:Y:S02]  /*09e0*/  VIADD R17, R11, 0x100 ;  /* 0x000001000b117836 */ /* 0x000fe40000000000 */
[----:B------:R-:W-:Y:S01]  /*09f0*/  IMAD.MOV.U32 R7, RZ, RZ, R15 ;  /* 0x000000ffff077224 */ /* 0x000fe200078e000f */
[----:B------:R-:W-:Y:S01]  /*0a00*/  IADD3.X R16, PT, PT, R6, R3, RZ, P1, P2 ;  /* 0x0000000306107210 */ /* 0x000fe20000fe44ff */
[----:B------:R-:W-:Y:S02]  /*0a10*/  IMAD.MOV.U32 R12, RZ, RZ, R23 ;  /* 0x000000ffff0c7224 */ /* 0x000fe400078e0017 */
[----:B------:R-:W-:-:S02]  /*0a20*/  IMAD.MOV.U32 R6, RZ, RZ, R14 ;  /* 0x000000ffff067224 */ /* 0x000fc400078e000e */
[----:B------:R-:W-:Y:S02]  /*0a30*/  IMAD.MOV.U32 R13, RZ, RZ, R16 ;  /* 0x000000ffff0d7224 */ /* 0x000fe400078e0010 */
        /* <DEDUP_REMOVED lines=15> */
.L_x_132:
[----:B------:R-:W-:Y:S05]  /*0b30*/  BSYNC.RECONVERGENT B2 ;  /* 0x0000000000027941 */ /* 0x000fea0003800200 */
.L_x_131:
[----:B------:R-:W-:Y:S01]  /*0b40*/  DSETP.GEU.AND P0, PT, |R6|, |R18|, PT ;  /* 0x400000120600722a */ /* 0x000fe20003f0e200 */
[----:B------:R-:W-:Y:S01]  /*0b50*/  SHF.R.S32.HI R14, RZ, 0x1f, R17 ;  /* 0x0000001fff0e7819 */ /* 0x000fe20000011411 */
[----:B------:R-:W-:Y:S01]  /*0b60*/  BSSY.RECONVERGENT B2, `(.L_x_133) ;  /* 0x0000016000027945 */ /* 0x000fe20003800200 */
[----:B------:R-:W-:Y:S01]  /*0b70*/  IADD3 R17, P1, P2, R17, R2, R8 ;  /* 0x0000000211117210 */ /* 0x000fe20007a3e008 */
[----:B------:R-:W-:-:S03]  /*0b80*/  IMAD.MOV.U32 R15, RZ, RZ, R19 ;  /* 0x000000ffff0f7224 */ /* 0x000fc600078e0013 */
[----:B------:R-:W-:Y:S01]  /*0b90*/  IADD3.X R16, PT, PT, R14, R3, RZ, P1, P2 ;  /* 0x000000030e107210 */ /* 0x000fe20000fe44ff */
[----:B------:R-:W-:Y:S02]  /*0ba0*/  IMAD.MOV.U32 R21, RZ, RZ, R17 ;  /* 0x000000ffff157224 */ /* 0x000fe400078e0011 */
[----:B------:R-:W-:Y:S02]  /*0bb0*/  IMAD.MOV.U32 R14, RZ, RZ, R18 ;  /* 0x000000ffff0e7224 */ /* 0x000fe400078e0012 */
        /* <DEDUP_REMOVED lines=16> */
.L_x_134:
[----:B------:R-:W-:Y:S05]  /*0cc0*/  BSYNC.RECONVERGENT B2 ;  /* 0x0000000000027941 */ /* 0x000fea0003800200 */
.L_x_133:
[C---:B------:R-:W-:Y:S02]  /*0cd0*/  VIADD R6, R11.reuse, 0x200 ;  /* 0x000002000b067836 */ /* 0x040fe40000000000 */
[----:B------:R-:W-:-:S03]  /*0ce0*/  VIADD R11, R11, 0x400 ;  /* 0x000004000b0b7836 */ /* 0x000fc60000000000 */
[----:B------:R-:W-:-:S13]  /*0cf0*/  ISETP.GE.AND P0, PT, R6, R9, PT ;  /* 0x000000090600720c */ /* 0x000fda0003f06270 */
[----:B------:R-:W-:Y:S05]  /*0d00*/  @!P0 BRA `(.L_x_135) ;  /* 0xfffffff800388947 */ /* 0x000fea000383ffff */
.L_x_121:
[----:B------:R-:W-:Y:S05]  /*0d10*/  BSYNC.RECONVERGENT B1 ;  /* 0x0000000000017941 */ /* 0x000fea0003800200 */
.L_x_120:
[----:B------:R-:W-:-:S13]  /*0d20*/  ISETP.GE.AND P0, PT, R9, 0x100, PT ;  /* 0x000001000900780c */ /* 0x000fda0003f06270 */
[----:B------:R-:W-:Y:S05]  /*0d30*/  @!P0 BRA `(.L_x_136) ;  /* 0x0000001400508947 */ /* 0x000fea0003800000 */
[----:B------:R-:W0:Y:S01]  /*0d40*/  S2R R11, SR_LANEID ;  /* 0x00000000000b7919 */ /* 0x000e220000000000 */
[----:B------:R-:W-:Y:S01]  /*0d50*/  BSSY.RECONVERGENT B1, `(.L_x_137) ;  /* 0x000001f000017945 */ /* 0x000fe20003800200 */
[----:B------:R-:W-:Y:S01]  /*0d60*/  IMAD.MOV.U32 R12, RZ, RZ, R21 ;  /* 0x000000ffff0c7224 */ /* 0x000fe200078e0015 */
[----:B-----5:R1:W2:Y:S01]  /*0d70*/  SHFL.DOWN PT, R4, R14, 0x1, 0x1f ;  /* 0x08201f000e047f89 */ /* 0x0202a200000e0000 */
        /* <DEDUP_REMOVED lines=9> */
[----:B------:R-:W-:Y:S01]  /*0e10*/  IMAD.MOV.U32 R12, RZ, RZ, R6 ;  /* 0x000000ffff0c7224 */ /* 0x000fe200078e0006 */
[----:B------:R-:W-:Y:S01]  /*0e20*/  MOV R13, R7 ;  /* 0x00000007000d7202 */ /* 0x000fe20000000f00 */
[----:B------:R-:W-:Y:S02]  /*0e30*/  IMAD.MOV.U32 R2, RZ, RZ, R4 ;  /* 0x000000ffff027224 */ /* 0x000fe400078e0004 */
[----:B------:R-:W-:-:S09]  /*0e40*/  IMAD.MOV.U32 R3, RZ, RZ, R5 ;  /* 0x000000ffff037224 */ /* 0x000fd200078e0005 */
        /* <DEDUP_REMOVED lines=15> */
.L_x_138:
[----:B------:R-:W-:Y:S05]  /*0f40*/  BSYNC.RECONVERGENT B1 ;  /* 0x0000000000017941 */ /* 0x000fea0003800200 */
.L_x_137:
        /* <DEDUP_REMOVED lines=31> */
.L_x_140:
[----:B------:R-:W-:Y:S05]  /*1140*/  BSYNC.RECONVERGENT B1 ;  /* 0x0000000000017941 */ /* 0x000fea0003800200 */
.L_x_139:
[----:B------:R-:W-:Y:S01]  /*1150*/  ISETP.GT.AND P0, PT, R11, 0x1b, PT ;  /* 0x0000001b0b00780c */ /* 0x000fe20003f04270 */
[----:B-1----:R1:W1:Y:S01]  /*1160*/  SHFL.DOWN PT, R6, R4, 0x4, 0x1f ;  /* 0x08801f0004067f89 */ /* 0x00226200000e0000 */
[----:B------:R-:W-:Y:S01]  /*1170*/  BSSY.RECONVERGENT B1, `(.L_x_141) ;  /* 0x000001d000017945 */ /* 0x000fe20003800200 */
[----:B----4-:R-:W-:Y:S02]  /*1180*/  IMAD.MOV.U32 R14, RZ, RZ, R8 ;  /* 0x000000ffff0e7224 */ /* 0x010fe400078e0008 */
[----:B--2---:R2:W4:Y:S01]  /*1190*/  SHFL.DOWN PT, R7, R5, 0x4, 0x1f ;  /* 0x08801f0005077f89 */ /* 0x00452200000e0000 */
[----:B---3--:R-:W-:Y:S02]  /*11a0*/  IMAD.MOV.U32 R15, RZ, RZ, R9 ;  /* 0x000000ffff0f7224 */ /* 0x008fe400078e0009 */
[----:B0-----:R-:W-:Y:S01]  /*11b0*/  IMAD.MOV.U32 R2, RZ, RZ, R4 ;  /* 0x000000ffff027224 */ /* 0x001fe200078e0004 */
[----:B------:R2:W0:Y:S01]  /*11c0*/  SHFL.DOWN PT, R13, R8, 0x4, 0x1f ;  /* 0x08801f00080d7f89 */ /* 0x00042200000e0000 */
[----:B------:R-:W-:-:S03]  /*11d0*/  IMAD.MOV.U32 R3, RZ, RZ, R5 ;  /* 0x000000ffff037224 */ /* 0x000fc600078e0005 */
[----:B------:R2:W3:Y:S01]  /*11e0*/  SHFL.DOWN PT, R12, R9, 0x4, 0x1f ;  /* 0x08801f00090c7f89 */ /* 0x0004e200000e0000 */
[----:B------:R-:W-:Y:S05]  /*11f0*/  @P0 BRA `(.L_x_142) ;  /* 0x0000000000500947 */ /* 0x000fea0003800000 */
[----:B-1--4-:R-:W-:Y:S01]  /*1200*/  DSETP.GEU.AND P0, PT, |R4|, |R6|, PT ;  /* 0x400000060400722a */ /* 0x012fe20003f0e200 */
[----:B0-----:R-:W-:Y:S02]  /*1210*/  IMAD.MOV.U32 R14, RZ, RZ, R13 ;  /* 0x000000ffff0e7224 */ /* 0x001fe400078e000d */
        /* <DEDUP_REMOVED lines=18> */
.L_x_142:
[----:B------:R-:W-:Y:S05]  /*1340*/  BSYNC.RECONVERGENT B1 ;  /* 0x0000000000017941 */ /* 0x000fea0003800200 */
.L_x_141:
[----:B------:R-:W-:Y:S01]  /*1350*/  ISETP.GT.AND P0, PT, R11, 0x17, PT ;  /* 0x000000170b00780c */ /* 0x000fe20003f04270 */
[----:B-1----:R1:W1:Y:S01]  /*1360*/  SHFL.DOWN PT, R4, R2, 0x8, 0x1f ;  /* 0x09001f0002047f89 */ /* 0x00226200000e0000 */
[----:B------:R-:W-:Y:S01]  /*1370*/  BSSY.RECONVERGENT B1, `(.L_x_143) ;  /* 0x000001d000017945 */ /* 0x000fe20003800200 */
[----:B---3--:R-:W-:Y:S02]  /*1380*/  IMAD.MOV.U32 R12, RZ, RZ, R14 ;  /* 0x000000ffff0c7224 */ /* 0x008fe400078e000e */
[----:B--2---:R2:W3:Y:S01]  /*1390*/  SHFL.DOWN PT, R5, R3, 0x8, 0x1f ;  /* 0x09001f0003057f89 */ /* 0x0044e200000e0000 */
[----:B0-----:R-:W-:Y:S02]  /*13a0*/  IMAD.MOV.U32 R13, RZ, RZ, R15 ;  /* 0x000000ffff0d7224 */ /* 0x001fe400078e000f */
[----:B------:R-:W-:Y:S01]  /*13b0*/  IMAD.MOV.U32 R8, RZ, RZ, R2 ;  /* 0x000000ffff087224 */ /* 0x000fe200078e0002 */
[----:B----4-:R2:W0:Y:S01]  /*13c0*/  SHFL.DOWN PT, R7, R14, 0x8, 0x1f ;  /* 0x09001f000e077f89 */ /* 0x01042200000e0000 */
[----:B------:R-:W-:-:S03]  /*13d0*/  IMAD.MOV.U32 R9, RZ, RZ, R3 ;  /* 0x000000ffff097224 */ /* 0x000fc600078e0003 */
[----:B------:R2:W4:Y:S01]  /*13e0*/  SHFL.DOWN PT, R6, R15, 0x8, 0x1f ;  /* 0x09001f000f067f89 */ /* 0x00052200000e0000 */
[----:B------:R-:W-:Y:S05]  /*13f0*/  @P0 BRA `(.L_x_144) ;  /* 0x0000000000500947 */ /* 0x000fea0003800000 */
[----:B-1-3--:R-:W-:Y:S01]  /*1400*/  DSETP.GEU.AND P0, PT, |R2|, |R4|, PT ;  /* 0x400000040200722a */ /* 0x00afe20003f0e200 */
[----:B0-----:R-:W-:Y:S02]  /*1410*/  IMAD.MOV.U32 R12, RZ, RZ, R7 ;  /* 0x000000ffff0c7224 */ /* 0x001fe400078e0007 */
        /* <DEDUP_REMOVED lines=18> */
.L_x_144:
[----:B------:R-:W-:Y:S05]  /*1540*/  BSYNC.RECONVERGENT B1 ;  /* 0x0000000000017941 */ /* 0x000fea0003800200 */
.L_x_143:
[----:B------:R-:W-:Y:S01]  /*1550*/  ISETP.GT.AND P0, PT, R11, 0xf, PT ;  /* 0x0000000f0b00780c */ /* 0x000fe20003f04270 */
[----:B-1----:R1:W1:Y:S01]  /*1560*/  SHFL.DOWN PT, R2, R8, 0x10, 0x1f ;  /* 0x0a001f0008027f89 */ /* 0x00226200000e0000 */
[----:B------:R-:W-:Y:S01]  /*1570*/  BSSY.RECONVERGENT B1, `(.L_x_145) ;  /* 0x000001d000017945 */ /* 0x000fe20003800200 */
[----:B------:R-:W-:Y:S02]  /*1580*/  IMAD.MOV.U32 R4, RZ, RZ, R12 ;  /* 0x000000ffff047224 */ /* 0x000fe400078e000c */
[----:B--2---:R2:W1:Y:S01]  /*1590*/  SHFL.DOWN PT, R3, R9, 0x10, 0x1f ;  /* 0x0a001f0009037f89 */ /* 0x00446200000e0000 */
[----:B---3--:R-:W-:Y:S02]  /*15a0*/  IMAD.MOV.U32 R5, RZ, RZ, R13 ;  /* 0x000000ffff057224 */ /* 0x008fe400078e000d */
[----:B----4-:R-:W-:Y:S01]  /*15b0*/  IMAD.MOV.U32 R6, RZ, RZ, R8 ;  /* 0x000000ffff067224 */ /* 0x010fe200078e0008 */
[----:B------:R2:W3:Y:S01]  /*15c0*/  SHFL.DOWN PT, R15, R12, 0x10, 0x1f ;  /* 0x0a001f000c0f7f89 */ /* 0x0004e200000e0000 */
[----:B0-----:R-:W-:-:S03]  /*15d0*/  IMAD.MOV.U32 R7, RZ, RZ, R9 ;  /* 0x000000ffff077224 */ /* 0x001fc600078e0009 */
[----:B------:R2:W0:Y:S01]  /*15e0*/  SHFL.DOWN PT, R14, R13, 0x10, 0x1f ;  /* 0x0a001f000d0e7f89 */ /* 0x00042200000e0000 */
[----:B------:R-:W-:Y:S05]  /*15f0*/  @P0 BRA `(.L_x_146) ;  /* 0x0000000000500947 */ /* 0x000fea0003800000 */
[----:B-1----:R-:W-:Y:S01]  /*1600*/  DSETP.GEU.AND P0, PT, |R8|, |R2|, PT ;  /* 0x400000020800722a */ /* 0x002fe20003f0e200 */
[----:B---3--:R-:W-:Y:S02]  /*1610*/  IMAD.MOV.U32 R4, RZ, RZ, R15 ;  /* 0x000000ffff047224 */ /* 0x008fe400078e000f */
        /* <DEDUP_REMOVED lines=18> */
.L_x_146:
[----:B------:R-:W-:Y:S05]  /*1740*/  BSYNC.RECONVERGENT B1 ;  /* 0x0000000000017941 */ /* 0x000fea0003800200 */
.L_x_145:
        /* <DEDUP_REMOVED lines=11> */
.L_x_148:
[----:B------:R-:W-:Y:S05]  /*1800*/  BSYNC.RECONVERGENT B1 ;  /* 0x0000000000017941 */ /* 0x000fea0003800200 */
.L_x_147:
[----:B------:R-:W-:Y:S01]  /*1810*/  BAR.SYNC.DEFER_BLOCKING 0x0 ;  /* 0x0000000000007b1d */ /* 0x000fe20000010000 */
[----:B------:R-:W-:-:S13]  /*1820*/  ISETP.NE.AND P1, PT, R10, RZ, PT ;  /* 0x000000ff0a00720c */ /* 0x000fda0003f25270 */
[----:B------:R-:W-:Y:S05]  /*1830*/  @P1 BRA `(.L_x_149) ;  /* 0x0000005000201947 */ /* 0x000fea0003800000 */
[----:B-1--4-:R-:W1:Y:S01]  /*1840*/  S2R R3, SR_CgaCtaId ;  /* 0x0000000000037919 */ /* 0x012e620000008800 */
[----:B------:R-:W-:Y:S01]  /*1850*/  MOV R20, 0x400 ;  /* 0x0000040000147802 */ /* 0x000fe20000000f00 */
[----:B------:R-:W-:Y:S03]  /*1860*/  BSSY.RECONVERGENT B1, `(.L_x_150) ;  /* 0x000001a000017945 */ /* 0x000fe60003800200 */
[----:B-1----:R-:W-:-:S05]  /*1870*/  LEA R20, R3, R20, 0x18 ;  /* 0x0000001403147211 */ /* 0x002fca00078ec0ff */
[----:B------:R-:W1:Y:S04]  /*1880*/  LDS.64 R16, [R20+0x18] ;  /* 0x0000180014107984 */ /* 0x000e680000000a00 */
[----:B--2---:R-:W2:Y:S04]  /*1890*/  LDS.128 R8, [R20+0x20] ;  /* 0x0000200014087984 */ /* 0x004ea80000000c00 */
[----:B------:R4:W4:Y:S04]  /*18a0*/  LDS.64 R2, [R20+0x80] ;  /* 0x0000800014027984 */ /* 0x0009280000000a00 */
[----:B0--3--:R0:W3:Y:S01]  /*18b0*/  LDS.128 R12, [R20+0x30] ;  /* 0x00003000140c7984 */ /* 0x0090e20000000c00 */
[----:B-1----:R-:W-:Y:S01]  /*18c0*/  DSETP.GEU.AND P0, PT, |R6|, |R16|, PT ;  /* 0x400000100600722a */ /* 0x002fe20003f0e200 */
[----:B------:R-:W-:-:S02]  /*18d0*/  IMAD.MOV.U32 R22, RZ, RZ, R16 ;  /* 0x000000ffff167224 */ /* 0x000fc400078e0010 */
[----:B------:R-:W-:Y:S02]  /*18e0*/  IMAD.MOV.U32 R23, RZ, RZ, R17 ;  /* 0x000000ffff177224 */ /* 0x000fe400078e0011 */
[----:B--2---:R-:W-:Y:S02]  /*18f0*/  IMAD.MOV.U32 R24, RZ, RZ, R8 ;  /* 0x000000ffff187224 */ /* 0x004fe400078e0008 */
[----:B------:R-:W-:-:S07]  /*1900*/  IMAD.MOV.U32 R25, RZ, RZ, R9 ;  /* 0x000000ffff197224 */ /* 0x000fce00078e0009 */
[----:B0--34-:R-:W-:Y:S05]  /*1910*/  @!P0 BRA `(.L_x_151) ;  /* 0x0000000000388947 */ /* 0x019fea0003800000 */
[----:B------:R-:W-:Y:S01]  /*1920*/  DSETP.GEU.AND P0, PT, |R16|, |R6|, PT ;  /* 0x400000061000722a */ /* 0x000fe20003f0e200 */
[----:B------:R-:W-:Y:S01]  /*1930*/  IMAD.MOV.U32 R22, RZ, RZ, R6 ;  /* 0x000000ffff167224 */ /* 0x000fe200078e0006 */
[----:B------:R-:W-:Y:S01]  /*1940*/  MOV R25, R5 ;  /* 0x0000000500197202 */ /* 0x000fe20000000f00 */
[----:B------:R-:W-:Y:S02]  /*1950*/  IMAD.MOV.U32 R23, RZ, RZ, R7 ;  /* 0x000000ffff177224 */ /* 0x000fe400078e0007 */
[----:B------:R-:W-:-:S09]  /*1960*/  IMAD.MOV.U32 R24, RZ, RZ, R4 ;  /* 0x000000ffff187224 */ /* 0x000fd200078e0004 */
        /* <DEDUP_REMOVED lines=9> */
.L_x_151:
[----:B------:R-:W-:Y:S05]  /*1a00*/  BSYNC.RECONVERGENT B1 ;  /* 0x0000000000017941 */ /* 0x000fea0003800200 */
.L_x_150:
        /* <DEDUP_REMOVED lines=23> */
.L_x_153:
[----:B------:R-:W-:Y:S05]  /*1b80*/  BSYNC.RECONVERGENT B1 ;  /* 0x0000000000017941 */ /* 0x000fea0003800200 */
.L_x_152:
        /* <DEDUP_REMOVED lines=21> */
.L_x_155:
[----:B------:R-:W-:Y:S05]  /*1ce0*/  BSYNC.RECONVERGENT B1 ;  /* 0x0000000000017941 */ /* 0x000fea0003800200 */
.L_x_154:
        /* <DEDUP_REMOVED lines=23> */
.L_x_157:
[----:B------:R-:W-:Y:S05]  /*1e60*/  BSYNC.RECONVERGENT B1 ;  /* 0x0000000000017941 */ /* 0x000fea0003800200 */
.L_x_156:
        /* <DEDUP_REMOVED lines=21> */
.L_x_159:
[----:B------:R-:W-:Y:S05]  /*1fc0*/  BSYNC.RECONVERGENT B1 ;  /* 0x0000000000017941 */ /* 0x000fea0003800200 */
.L_x_158:
        /* <DEDUP_REMOVED lines=21> */
.L_x_161:
[----:B------:R-:W-:Y:S05]  /*2120*/  BSYNC.RECONVERGENT B1 ;  /* 0x0000000000017941 */ /* 0x000fea0003800200 */
.L_x_160:
        /* <DEDUP_REMOVED lines=21> */
.L_x_136:
[----:B------:R-:W0:Y:S01]  /*2280*/  S2R R2, SR_LANEID ;  /* 0x0000000000027919 */ /* 0x000e220000000000 */
[----:B------:R-:W-:Y:S01]  /*2290*/  LOP3.LUT R3, R10, 0x3e0, RZ, 0xc0, !PT ;  /* 0x000003e00a037812 */ /* 0x000fe200078ec0ff */
[----:B------:R-:W-:Y:S01]  /*22a0*/  BSSY.RECONVERGENT B1, `(.L_x_162) ;  /* 0x0000024000017945 */ /* 0x000fe20003800200 */
[----:B------:R-:W-:Y:S02]  /*22b0*/  IMAD.MOV.U32 R18, RZ, RZ, R21 ;  /* 0x000000ffff127224 */ /* 0x000fe400078e0015 */
[----:B------:R-:W-:Y:S01]  /*22c0*/  LOP3.LUT R6, RZ, R3, RZ, 0x33, !PT ;  /* 0x00000003ff067212 */ /* 0x000fe200078e33ff */
[----:B------:R-:W-:Y:S02]  /*22d0*/  VIADD R4, R3, 0x20 ;  /* 0x0000002003047836 */ /* 0x000fe40000000000 */
[----:B------:R-:W-:Y:S02]  /*22e0*/  IMAD.MOV.U32 R22, RZ, RZ, R20 ;  /* 0x000000ffff167224 */ /* 0x000fe400078e0014 */
[----:B------:R-:W-:Y:S01]  /*22f0*/  IMAD.IADD R3, R9, 0x1, R6 ;  /* 0x0000000109037824 */ /* 0x000fe200078e0206 */
[----:B------:R-:W-:Y:S01]  /*2300*/  ISETP.GT.AND P0, PT, R4, R9, PT ;  /* 0x000000090400720c */ /* 0x000fe20003f04270 */
[----:B-----5:R-:W-:-:S02]  /*2310*/  IMAD.MOV.U32 R4, RZ, RZ, R14 ;  /* 0x000000ffff047224 */ /* 0x020fc400078e000e */
[----:B------:R-:W-:Y:S01]  /*2320*/  IMAD.MOV.U32 R5, RZ, RZ, R15 ;  /* 0x000000ffff057224 */ /* 0x000fe200078e000f */
[----:B------:R-:W-:-:S05]  /*2330*/  SEL R3, R3, 0x1f, P0 ;  /* 0x0000001f03037807 */ /* 0x000fca0000000000 */
[----:B------:R1:W2:Y:S04]  /*2340*/  SHFL.DOWN PT, R6, R14, 0x1, R3 ;  /* 0x082000000e067989 */ /* 0x0002a800000e0003 */
[----:B------:R1:W3:Y:S04]  /*2350*/  SHFL.DOWN PT, R7, R15, 0x1, R3 ;  /* 0x082000000f077989 */ /* 0x0002e800000e0003 */
[----:B------:R1:W4:Y:S01]  /*2360*/  SHFL.DOWN PT, R8, R21, 0x1, R3 ;  /* 0x0820000015087989 */ /* 0x00032200000e0003 */
[----:B0-----:R-:W-:-:S03]  /*2370*/  ISETP.GE.AND P0, PT, R2, R3, PT ;  /* 0x000000030200720c */ /* 0x001fc60003f06270 */
[----:B------:R1:W0:Y:S10]  /*2380*/  SHFL.DOWN PT, R11, R20, 0x1, R3 ;  /* 0x08200000140b7989 */ /* 0x00023400000e0003 */
[----:B-12---:R-:W-:Y:S05]  /*2390*/  @P0 BRA `(.L_x_163) ;  /* 0x0000000000500947 */ /* 0x006fea0003800000 */
[----:B---3--:R-:W-:Y:S01]  /*23a0*/  DSETP.GEU.AND P0, PT, |R14|, |R6|, PT ;  /* 0x400000060e00722a */ /* 0x008fe20003f0e200 */
        /* <DEDUP_REMOVED lines=19> */
.L_x_163:
[----:B------:R-:W-:Y:S05]  /*24e0*/  BSYNC.RECONVERGENT B1 ;  /* 0x0000000000017941 */ /* 0x000fea0003800200 */
.L_x_162:
[----:B------:R-:W-:Y:S01]  /*24f0*/  IADD3 R6, PT, PT, R2, 0x2, RZ ;  /* 0x0000000202067810 */ /* 0x000fe20007ffe0ff */
[----:B------:R1:W2:Y:S01]  /*2500*/  SHFL.DOWN PT, R12, R4, 0x2, R3 ;  /* 0x08400000040c7989 */ /* 0x0002a200000e0003 */
[----:B------:R-:W-:Y:S01]  /*2510*/  BSSY.RECONVERGENT B1, `(.L_x_164) ;  /* 0x000001e000017945 */ /* 0x000fe20003800200 */
[----:B----4-:R-:W-:Y:S01]  /*2520*/  IMAD.MOV.U32 R8, RZ, RZ, R18 ;  /* 0x000000ffff087224 */ /* 0x010fe200078e0012 */
[----:B------:R-:W-:Y:S01]  /*2530*/  ISETP.GT.AND P0, PT, R6, R3, PT ;  /* 0x000000030600720c */ /* 0x000fe20003f04270 */
[----:B------:R1:W4:Y:S01]  /*2540*/  SHFL.DOWN PT, R13, R5, 0x2, R3 ;  /* 0x08400000050d7989 */ /* 0x00032200000e0003 */
[----:B------:R-:W-:Y:S02]  /*2550*/  IMAD.MOV.U32 R16, RZ, RZ, R22 ;  /* 0x000000ffff107224 */ /* 0x000fe400078e0016 */
[----:B------:R-:W-:Y:S01]  /*2560*/  IMAD.MOV.U32 R6, RZ, RZ, R4 ;  /* 0x000000ffff067224 */ /* 0x000fe200078e0004 */
[----:B0-----:R1:W0:Y:S01]  /*2570*/  SHFL.DOWN PT, R11, R18, 0x2, R3 ;  /* 0x08400000120b7989 */ /* 0x00122200000e0003 */
[----:B---3--:R-:W-:-:S03]  /*2580*/  IMAD.MOV.U32 R7, RZ, RZ, R5 ;  /* 0x000000ffff077224 */ /* 0x008fc600078e0005 */
[----:B------:R1:W3:Y:S04]  /*2590*/  SHFL.DOWN PT, R15, R22, 0x2, R3 ;  /* 0x08400000160f7989 */ /* 0x0002e800000e0003 */
[----:B------:R-:W-:Y:S05]  /*25a0*/  @P0 BRA `(.L_x_165) ;  /* 0x0000000000500947 */ /* 0x000fea0003800000 */
[----:B--2-4-:R-:W-:Y:S01]  /*25b0*/  DSETP.GEU.AND P0, PT, |R4|, |R12|, PT ;  /* 0x4000000c0400722a */ /* 0x014fe20003f0e200 */
        /* <DEDUP_REMOVED lines=19> */
.L_x_165:
[----:B------:R-:W-:Y:S05]  /*26f0*/  BSYNC.RECONVERGENT B1 ;  /* 0x0000000000017941 */ /* 0x000fea0003800200 */
.L_x_164:
[----:B-1----:R-:W-:Y:S01]  /*2700*/  VIADD R4, R2, 0x4 ;  /* 0x0000000402047836 */ /* 0x002fe20000000000 */
[----:B--2---:R1:W2:Y:S01]  /*2710*/  SHFL.DOWN PT, R12, R6, 0x4, R3 ;  /* 0x08800000060c7989 */ /* 0x0042a200000e0003 */
[----:B------:R-:W-:Y:S01]  /*2720*/  BSSY.RECONVERGENT B1, `(.L_x_166) ;  /* 0x000001e000017945 */ /* 0x000fe20003800200 */
[----:B------:R-:W-:Y:S02]  /*2730*/  IMAD.MOV.U32 R14, RZ, RZ, R8 ;  /* 0x000000ffff0e7224 */ /* 0x000fe400078e0008 */
[----:B------:R-:W-:Y:S01]  /*2740*/  ISETP.GT.AND P0, PT, R4, R3, PT ;  /* 0x000000030400720c */ /* 0x000fe20003f04270 */
[----:B----4-:R1:W4:Y:S01]  /*2750*/  SHFL.DOWN PT, R13, R7, 0x4, R3 ;  /* 0x08800000070d7989 */ /* 0x01032200000e0003 */
[----:B------:R-:W-:Y:S02]  /*2760*/  IMAD.MOV.U32 R18, RZ, RZ, R16 ;  /* 0x000000ffff127224 */ /* 0x000fe400078e0010 */
[----:B------:R-:W-:Y:S01]  /*2770*/  IMAD.MOV.U32 R4, RZ, RZ, R6 ;  /* 0x000000ffff047224 */ /* 0x000fe200078e0006 */
[----:B0-----:R1:W0:Y:S01]  /*2780*/  SHFL.DOWN PT, R11, R8, 0x4, R3 ;  /* 0x08800000080b7989 */ /* 0x00122200000e0003 */
[----:B------:R-:W-:-:S03]  /*2790*/  IMAD.MOV.U32 R5, RZ, RZ, R7 ;  /* 0x000000ffff057224 */ /* 0x000fc600078e0007 */
[----:B---3--:R1:W3:Y:S04]  /*27a0*/  SHFL.DOWN PT, R15, R16, 0x4, R3 ;  /* 0x08800000100f7989 */ /* 0x0082e800000e0003 */
        /* <DEDUP_REMOVED lines=21> */
.L_x_167:
[----:B------:R-:W-:Y:S05]  /*2900*/  BSYNC.RECONVERGENT B1 ;  /* 0x0000000000017941 */ /* 0x000fea0003800200 */
.L_x_166:
[----:B-1----:R-:W-:Y:S01]  /*2910*/  VIADD R8, R2, 0x8 ;  /* 0x0000000802087836 */ /* 0x002fe20000000000 */
[----:B------:R1:W1:Y:S01]  /*2920*/  SHFL.DOWN PT, R6, R4, 0x8, R3 ;  /* 0x0900000004067989 */ /* 0x00026200000e0003 */
[----:B------:R-:W-:Y:S01]  /*2930*/  BSSY.RECONVERGENT B1, `(.L_x_168) ;  /* 0x000001e000017945 */ /* 0x000fe20003800200 */
[----:B------:R-:W-:Y:S02]  /*2940*/  IMAD.MOV.U32 R16, RZ, RZ, R18 ;  /* 0x000000ffff107224 */ /* 0x000fe400078e0012 */
[----:B------:R-:W-:Y:S01]  /*2950*/  ISETP.GT.AND P0, PT, R8, R3, PT ;  /* 0x000000030800720c */ /* 0x000fe20003f04270 */
[----:B------:R1:W1:Y:S01]  /*2960*/  SHFL.DOWN PT, R7, R5, 0x8, R3 ;  /* 0x0900000005077989 */ /* 0x00026200000e0003 */
[----:B------:R-:W-:Y:S02]  /*2970*/  IMAD.MOV.U32 R8, RZ, RZ, R14 ;  /* 0x000000ffff087224 */ /* 0x000fe400078e000e */
[----:B--2---:R-:W-:Y:S01]  /*2980*/  IMAD.MOV.U32 R12, RZ, RZ, R4 ;  /* 0x000000ffff0c7224 */ /* 0x004fe200078e0004 */
[----:B0-----:R0:W2:Y:S01]  /*2990*/  SHFL.DOWN PT, R11, R14, 0x8, R3 ;  /* 0x090000000e0b7989 */ /* 0x0010a200000e0003 */
[----:B----4-:R-:W-:-:S03]  /*29a0*/  IMAD.MOV.U32 R13, RZ, RZ, R5 ;  /* 0x000000ffff0d7224 */ /* 0x010fc600078e0005 */
[----:B---3--:R0:W3:Y:S04]  /*29b0*/  SHFL.DOWN PT, R15, R18, 0x8, R3 ;  /* 0x09000000120f7989 */ /* 0x0080e800000e0003 */
[----:B------:R-:W-:Y:S05]  /*29c0*/  @P0 BRA `(.L_x_169) ;  /* 0x0000000000500947 */ /* 0x000fea0003800000 */
[----:B-1----:R-:W-:Y:S01]  /*29d0*/  DSETP.GEU.AND P0, PT, |R4|, |R6|, PT ;  /* 0x400000060400722a */ /* 0x002fe20003f0e200 */
[----:B--2---:R-:W-:Y:S02]  /*29e0*/  IMAD.MOV.U32 R8, RZ, RZ, R11 ;  /* 0x000000ffff087224 */ /* 0x004fe400078e000b */
        /* <DEDUP_REMOVED lines=18> */
.L_x_169:
[----:B------:R-:W-:Y:S05]  /*2b10*/  BSYNC.RECONVERGENT B1 ;  /* 0x0000000000017941 */ /* 0x000fea0003800200 */
.L_x_168:
[----:B-1----:R-:W-:Y:S01]  /*2b20*/  VIADD R4, R2, 0x10 ;  /* 0x0000001002047836 */ /* 0x002fe20000000000 */
[----:B0-----:R0:W1:Y:S01]  /*2b30*/  SHFL.DOWN PT, R14, R12, 0x10, R3 ;  /* 0x0a0000000c0e7989 */ /* 0x00106200000e0003 */
[----:B------:R-:W-:Y:S01]  /*2b40*/  BSSY.RECONVERGENT B1, `(.L_x_170) ;  /* 0x000001e000017945 */ /* 0x000fe20003800200 */
[----:B------:R-:W-:Y:S02]  /*2b50*/  IMAD.MOV.U32 R5, RZ, RZ, R16 ;  /* 0x000000ffff057224 */ /* 0x000fe400078e0010 */
[----:B------:R-:W-:Y:S01]  /*2b60*/  ISETP.GT.AND P0, PT, R4, R3, PT ;  /* 0x000000030400720c */ /* 0x000fe20003f04270 */
[----:B---3--:R0:W3:Y:S01]  /*2b70*/  SHFL.DOWN PT, R15, R13, 0x10, R3 ;  /* 0x0a0000000d0f7989 */ /* 0x0080e200000e0003 */
[----:B------:R-:W-:Y:S02]  /*2b80*/  IMAD.MOV.U32 R4, RZ, RZ, R8 ;  /* 0x000000ffff047224 */ /* 0x000fe400078e0008 */
[----:B------:R-:W-:Y:S01]  /*2b90*/  IMAD.MOV.U32 R6, RZ, RZ, R12 ;  /* 0x000000ffff067224 */ /* 0x000fe200078e000c */
[----:B--2---:R0:W2:Y:S01]  /*2ba0*/  SHFL.DOWN PT, R11, R8, 0x10, R3 ;  /* 0x0a000000080b7989 */ /* 0x0040a200000e0003 */
[----:B------:R-:W-:-:S03]  /*2bb0*/  IMAD.MOV.U32 R7, RZ, RZ, R13 ;  /* 0x000000ffff077224 */ /* 0x000fc600078e000d */
[----:B------:R0:W4:Y:S04]  /*2bc0*/  SHFL.DOWN PT, R17, R16, 0x10, R3 ;  /* 0x0a00000010117989 */ /* 0x00012800000e0003 */
[----:B------:R-:W-:Y:S05]  /*2bd0*/  @P0 BRA `(.L_x_171) ;  /* 0x0000000000500947 */ /* 0x000fea0003800000 */
[----:B-1-3--:R-:W-:Y:S01]  /*2be0*/  DSETP.GEU.AND P0, PT, |R12|, |R14|, PT ;  /* 0x4000000e0c00722a */ /* 0x00afe20003f0e200 */
        /* <DEDUP_REMOVED lines=19> */
.L_x_171:
[----:B------:R-:W-:Y:S05]  /*2d20*/  BSYNC.RECONVERGENT B1 ;  /* 0x0000000000017941 */ /* 0x000fea0003800200 */
.L_x_170:
[----:B------:R-:W-:Y:S01]  /*2d30*/  ISETP.NE.AND P0, PT, R2, RZ, PT ;  /* 0x000000ff0200720c */ /* 0x000fe20003f05270 */
[----:B------:R-:W-:-:S12]  /*2d40*/  BSSY.RECONVERGENT B1, `(.L_x_172) ;  /* 0x000000a000017945 */ /* 0x000fd80003800200 */
[----:B------:R-:W-:Y:S05]  /*2d50*/  @P0 BRA `(.L_x_173) ;  /* 0x0000000000200947 */ /* 0x000fea0003800000 */
[----:B0-----:R-:W0:Y:S01]  /*2d60*/  S2R R8, SR_CgaCtaId ;  /* 0x0000000000087919 */ /* 0x001e220000008800 */
[----:B------:R-:W-:Y:S02]  /*2d70*/  MOV R3, 0x400 ;  /* 0x0000040000037802 */ /* 0x000fe40000000f00 */
[----:B------:R-:W-:-:S04]  /*2d80*/  SHF.R.U32.HI R2, RZ, 0x1, R10 ;  /* 0x00000001ff027819 */ /* 0x000fc8000001160a */
[----:B------:R-:W-:Y:S02]  /*2d90*/  LOP3.LUT R2, R2, 0x1f0, RZ, 0xc0, !PT ;  /* 0x000001f002027812 */ /* 0x000fe400078ec0ff */
[----:B0-----:R-:W-:-:S05]  /*2da0*/  LEA R3, R8, R3, 0x18 ;  /* 0x0000000308037211 */ /* 0x001fca00078ec0ff */
[----:B------:R-:W-:-:S05]  /*2db0*/  IMAD.IADD R3, R2, 0x1, R3 ;  /* 0x0000000102037824 */ /* 0x000fca00078e0203 */
[----:B------:R0:W-:Y:S04]  /*2dc0*/  STS.64 [R3+0x10], R4 ;  /* 0x0000100403007388 */ /* 0x0001e80000000a00 */
[----:B------:R0:W-:Y:S02]  /*2dd0*/  STS.64 [R3+0x8], R6 ;  /* 0x0000080603007388 */ /* 0x0001e40000000a00 */
.L_x_173:
[----:B------:R-:W-:Y:S05]  /*2de0*/  BSYNC.RECONVERGENT B1 ;  /* 0x0000000000017941 */ /* 0x000fea0003800200 */
.L_x_172:
[----:B------:R-:W-:Y:S01]  /*2df0*/  BAR.SYNC.DEFER_BLOCKING 0x0 ;  /* 0x0000000000007b1d */ /* 0x000fe20000010000 */
[----:B------:R-:W-:-:S13]  /*2e00*/  ISETP.NE.AND P1, PT, R10, RZ, PT ;  /* 0x000000ff0a00720c */ /* 0x000fda0003f25270 */
[----:B------:R-:W-:Y:S05]  /*2e10*/  @P1 BRA `(.L_x_149) ;  /* 0x0000003800a81947 */ /* 0x000fea0003800000 */
[----:B------:R-:W-:Y:S01]  /*2e20*/  ISETP.GE.AND P0, PT, R9, 0x21, PT ;  /* 0x000000210900780c */ /* 0x000fe20003f06270 */
[----:B0-----:R-:W-:Y:S02]  /*2e30*/  IMAD.MOV.U32 R13, RZ, RZ, R4 ;  /* 0x000000ffff0d7224 */ /* 0x001fe400078e0004 */
[----:B------:R-:W-:Y:S02]  /*2e40*/  IMAD.MOV.U32 R8, RZ, RZ, R5 ;  /* 0x000000ffff087224 */ /* 0x000fe400078e0005 */
[----:B------:R-:W-:Y:S02]  /*2e50*/  IMAD.MOV.U32 R2, RZ, RZ, R6 ;  /* 0x000000ffff027224 */ /* 0x000fe400078e0006 */
[----:B------:R-:W-:-:S06]  /*2e60*/  IMAD.MOV.U32 R3, RZ, RZ, R7 ;  /* 0x000000ffff037224 */ /* 0x000fcc00078e0007 */
[----:B------:R-:W-:Y:S05]  /*2e70*/  @!P0 BRA `(.L_x_174) ;  /* 0x00000000006c8947 */ /* 0x000fea0003800000 */
[----:B------:R-:W0:Y:S01]  /*2e80*/  S2UR UR5, SR_CgaCtaId ;  /* 0x00000000000579c3 */ /* 0x000e220000008800 */
[----:B------:R-:W-:Y:S01]  /*2e90*/  UMOV UR4, 0x400 ;  /* 0x0000040000047882 */ /* 0x000fe20000000000 */
[----:B------:R-:W-:Y:S01]  /*2ea0*/  BSSY.RECONVERGENT B1, `(.L_x_174) ;  /* 0x0000018000017945 */ /* 0x000fe20003800200 */
[----:B0-----:R-:W-:-:S09]  /*2eb0*/  ULEA UR4, UR5, UR4, 0x18 ;  /* 0x0000000405047291 */ /* 0x001fd2000f8ec0ff */
[----:B--2---:R-:W0:Y:S04]  /*2ec0*/  LDS.64 R10, [UR4+0x18] ;  /* 0x00001804ff0a7984 */ /* 0x004e280008000a00 */
[----:B-1-3--:R-:W1:Y:S01]  /*2ed0*/  LDS.64 R14, [UR4+0x20] ;  /* 0x00002004ff0e7984 */ /* 0x00ae620008000a00 */
[----:B0-----:R-:W-:Y:S01]  /*2ee0*/  DSETP.GEU.AND P0, PT, |R6|, |R10|, PT ;  /* 0x4000000a0600722a */ /* 0x001fe20003f0e200 */
[----:B------:R-:W-:Y:S02]  /*2ef0*/  IMAD.MOV.U32 R2, RZ, RZ, R10 ;  /* 0x000000ffff027224 */ /* 0x000fe400078e000a */
[----:B------:R-:W-:Y:S02]  /*2f00*/  IMAD.MOV.U32 R3, RZ, RZ, R11 ;  /* 0x000000ffff037224 */ /* 0x000fe400078e000b */
[----:B-1----:R-:W-:-:S02]  /*2f10*/  IMAD.MOV.U32 R13, RZ, RZ, R14 ;  /* 0x000000ffff0d7224 */ /* 0x002fc400078e000e */
[----:B------:R-:W-:-:S07]  /*2f20*/  IMAD.MOV.U32 R8, RZ, RZ, R15 ;  /* 0x000000ffff087224 */ /* 0x000fce00078e000f */
[----:B------:R-:W-:Y:S05]  /*2f30*/  @!P0 BRA `(.L_x_175) ;  /* 0x0000000000388947 */ /* 0x000fea0003800000 */
        /* <DEDUP_REMOVED lines=14> */
.L_x_175:
[----:B------:R-:W-:Y:S05]  /*3020*/  BSYNC.RECONVERGENT B1 ;  /* 0x0000000000017941 */ /* 0x000fea0003800200 */
.L_x_174:
[----:B------:R-:W-:Y:S01]  /*3030*/  ISETP.GE.AND P0, PT, R9, 0x41, PT ;  /* 0x000000410900780c */ /* 0x000fe20003f06270 */
[----:B--2---:R-:W-:Y:S02]  /*3040*/  IMAD.MOV.U32 R11, RZ, RZ, R13 ;  /* 0x000000ffff0b7224 */ /* 0x004fe400078e000d */
        /* <DEDUP_REMOVED lines=8> */
[----:B------:R-:W0:Y:S04]  /*30d0*/  LDS.64 R6, [UR4+0x28] ;  /* 0x00002804ff067984 */ /* 0x000e280008000a00 */
        /* <DEDUP_REMOVED lines=21> */
.L_x_177:
[----:B------:R-:W-:Y:S05]  /*3230*/  BSYNC.RECONVERGENT B1 ;  /* 0x0000000000017941 */ /* 0x000fea0003800200 */
.L_x_176:
[----:B------:R-:W-:Y:S01]  /*3240*/  ISETP.GE.AND P0, PT, R9, 0x61, PT ;  /* 0x000000610900780c */ /* 0x000fe20003f06270 */
[----:B------:R-:W-:Y:S02]  /*3250*/  IMAD.MOV.U32 R13, RZ, RZ, R11 ;  /* 0x000000ffff0d7224 */ /* 0x000fe400078e000b */
        /* <DEDUP_REMOVED lines=30> */
.L_x_179:
[----:B------:R-:W-:Y:S05]  /*3440*/  BSYNC.RECONVERGENT B1 ;  /* 0x0000000000017941 */ /* 0x000fea0003800200 */
.L_x_178:
        /* <DEDUP_REMOVED lines=32> */
.L_x_181:
[----:B------:R-:W-:Y:S05]  /*3650*/  BSYNC.RECONVERGENT B1 ;  /* 0x0000000000017941 */ /* 0x000fea0003800200 */
.L_x_180:
        /* <DEDUP_REMOVED lines=32> */
.L_x_183:
[----:B------:R-:W-:Y:S05]  /*3860*/  BSYNC.RECONVERGENT B1 ;  /* 0x0000000000017941 */ /* 0x000fea0003800200 */
.L_x_182:
        /* <DEDUP_REMOVED lines=32> */
.L_x_185:
[----:B------:R-:W-:Y:S05]  /*3a70*/  BSYNC.RECONVERGENT B1 ;  /* 0x0000000000017941 */ /* 0x000fea0003800200 */
.L_x_184:
[----:B------:R-:W-:Y:S01]  /*3a80*/  ISETP.GE.AND P0, PT, R9, 0xe1, PT ;  /* 0x000000e10900780c */ /* 0x000fe20003f06270 */
[----:B------:R-:W-:Y:S01]  /*3a90*/  IMAD.MOV.U32 R5, RZ, RZ, R10 ;  /* 0x000000ffff057224 */ /* 0x000fe200078e000a */
[----:B------:R-:W-:Y:S01]  /*3aa0*/  MOV R4, R11 ;  /* 0x0000000b00047202 */ /* 0x000fe20000000f00 */
[----:B------:R-:W-:Y:S02]  /*3ab0*/  IMAD.MOV.U32 R6, RZ, RZ, R2 ;  /* 0x000000ffff067224 */ /* 0x000fe400078e0002 */
[----:B------:R-:W-:-:S08]  /*3ac0*/  IMAD.MOV.U32 R7, RZ, RZ, R3 ;  /* 0x000000ffff077224 */ /* 0x000fd000078e0003 */
[----:B------:R-:W-:Y:S05]  /*3ad0*/  @!P0 BRA `(.L_x_149) ;  /* 0x0000002c00788947 */ /* 0x000fea0003800000 */
[----:B------:R-:W0:Y:S01]  /*3ae0*/  S2UR UR5, SR_CgaCtaId ;  /* 0x00000000000579c3 */ /* 0x000e220000008800 */
[----:B------:R-:W-:Y:S02]  /*3af0*/  UMOV UR4, 0x400 ;  /* 0x0000040000047882 */ /* 0x000fe40000000000 */
[----:B0-----:R-:W-:-:S09]  /*3b00*/  ULEA UR4, UR5, UR4, 0x18 ;  /* 0x0000000405047291 */ /* 0x001fd2000f8ec0ff */
[----:B------:R-:W0:Y:S04]  /*3b10*/  LDS.64 R8, [UR4+0x78] ;  /* 0x00007804ff087984 */ /* 0x000e280008000a00 */
[----:B------:R-:W2:Y:S01]  /*3b20*/  LDS.64 R12, [UR4+0x80] ;  /* 0x00008004ff0c7984 */ /* 0x000ea20008000a00 */
[----:B0-----:R-:W-:Y:S01]  /*3b30*/  DSETP.GEU.AND P0, PT, |R2|, |R8|, PT ;  /* 0x400000080200722a */ /* 0x001fe20003f0e200 */
        /* <DEDUP_REMOVED lines=20> */
.L_x_117:
[----:B------:R-:W0:Y:S01]  /*3c80*/  S2R R3, SR_TID.X ;  /* 0x0000000000037919 */ /* 0x000e220000002100 */
[----:B------:R-:W1:Y:S02]  /*3c90*/  LDCU.128 UR12, c[0x0][0x380] ;  /* 0x00007000ff0c77ac */ /* 0x000e640008000c00 */
[----:B-1----:R-:W-:Y:S02]  /*3ca0*/  IMAD.U32 R2, RZ, RZ, UR12 ;  /* 0x0000000cff027e24 */ /* 0x002fe4000f8e00ff */
[----:B------:R-:W-:Y:S01]  /*3cb0*/  IMAD.U32 R4, RZ, RZ, UR13 ;  /* 0x0000000dff047e24 */ /* 0x000fe2000f8e00ff */
[----:B0-----:R-:W-:-:S05]  /*3cc0*/  IADD3 R5, P0, PT, R8, R3, RZ ;  /* 0x0000000308057210 */ /* 0x001fca0007f1e0ff */
[----:B------:R-:W-:Y:S01]  /*3cd0*/  IMAD.X R6, RZ, RZ, RZ, P0 ;  /* 0x000000ffff067224 */ /* 0x000fe200000e06ff */
[----:B------:R-:W-:-:S04]  /*3ce0*/  LEA R20, P0, R5, R2, 0x3 ;  /* 0x0000000205147211 */ /* 0x000fc800078018ff */
[----:B------:R-:W-:-:S05]  /*3cf0*/  LEA.HI.X R21, R5, R4, R6, 0x3, P0 ;  /* 0x0000000405157211 */ /* 0x000fca00000f1c06 */
[----:B------:R-:W2:Y:S04]  /*3d00*/  LDG.E.64 R6, desc[UR10][R20.64] ;  /* 0x0000000a14067981 */ /* 0x000ea8000c1e1b00 */
[----:B------:R-:W2:Y:S04]  /*3d10*/  LDG.E.64 R14, desc[UR10][R20.64+0x800] ;  /* 0x0008000a140e7981 */ /* 0x000ea8000c1e1b00 */
[----:B------:R-:W3:Y:S04]  /*3d20*/  LDG.E.64 R18, desc[UR10][R20.64+0x1000] ;  /* 0x0010000a14127981 */ /* 0x000ee8000c1e1b00 */
[----:B------:R-:W4:Y:S04]  /*3d30*/  LDG.E.64 R12, desc[UR10][R20.64+0x1800] ;  /* 0x0018000a140c7981 */ /* 0x000f28000c1e1b00 */
[----:B------:R-:W5:Y:S01]  /*3d40*/  LDG.E.64 R10, desc[UR10][R20.64+0x2000] ;  /* 0x0020000a140a7981 */ /* 0x000f62000c1e1b00 */
[----:B------:R-:W-:Y:S01]  /*3d50*/  IMAD.U32 R5, RZ, RZ, UR14 ;  /* 0x0000000eff057e24 */ /* 0x000fe2000f8e00ff */
[----:B------:R-:W-:Y:S01]  /*3d60*/  LOP3.LUT R9, R3, 0x400, RZ, 0xfc, !PT ;  /* 0x0000040003097812 */ /* 0x000fe200078efcff */
[----:B------:R-:W-:Y:S01]  /*3d70*/  BSSY.RECONVERGENT B1, `(.L_x_186) ;  /* 0x0000020000017945 */ /* 0x000fe20003800200 */
[----:B------:R-:W-:-:S04]  /*3d80*/  ISETP.LE.U32.AND P0, PT, R25, UR6, PT ;  /* 0x0000000619007c0c */ /* 0x000fc8000bf03070 */
[----:B------:R-:W-:Y:S01]  /*3d90*/  ISETP.GE.U32.AND.EX P0, PT, RZ, R16, PT, P0 ;  /* 0x00000010ff00720c */ /* 0x000fe20003f06100 */
[----:B--2---:R-:W-:-:S06]  /*3da0*/  DSETP.GEU.AND P2, PT, |R6|, |R14|, PT ;  /* 0x4000000e0600722a */ /* 0x004fcc0003f4e200 */
[----:B------:R-:W-:Y:S02]  /*3db0*/  FSEL R6, R6, R14, P2 ;  /* 0x0000000e06067208 */ /* 0x000fe40001000000 */
[----:B------:R-:W-:-:S06]  /*3dc0*/  FSEL R7, R7, R15, P2 ;  /* 0x0000000f07077208 */ /* 0x000fcc0001000000 */
[----:B---3--:R-:W-:-:S06]  /*3dd0*/  DSETP.GEU.AND P3, PT, |R6|, |R18|, PT ;  /* 0x400000120600722a */ /* 0x008fcc0003f6e200 */
[----:B------:R-:W-:Y:S01]  /*3de0*/  FSEL R14, R6, R18, P3 ;  /* 0x00000012060e7208 */ /* 0x000fe20001800000 */
[----:B------:R-:W-:Y:S01]  /*3df0*/  IMAD.U32 R6, RZ, RZ, UR15 ;  /* 0x0000000fff067e24 */ /* 0x000fe2000f8e00ff */
[----:B------:R-:W-:Y:S01]  /*3e00*/  FSEL R15, R7, R19, P3 ;  /* 0x00000013070f7208 */ /* 0x000fe20001800000 */
[----:B------:R-:W-:-:S05]  /*3e10*/  VIADD R18, R3, 0x100 ;  /* 0x0000010003127836 */ /* 0x000fca0000000000 */
[----:B----4-:R-:W-:-:S06]  /*3e20*/  DSETP.GEU.AND P1, PT, |R14|, |R12|, PT ;  /* 0x4000000c0e00722a */ /* 0x010fcc0003f2e200 */
[----:B------:R-:W-:Y:S01]  /*3e30*/  FSEL R12, R14, R12, P1 ;  /* 0x0000000c0e0c7208 */ /* 0x000fe20000800000 */
[----:B------:R-:W-:Y:S01]  /*3e40*/  VIADD R14, R3, 0x200 ;  /* 0x00000200030e7836 */ /* 0x000fe20000000000 */
[----:B------:R-:W-:Y:S02]  /*3e50*/  FSEL R13, R15, R13, P1 ;  /* 0x0000000d0f0d7208 */ /* 0x000fe40000800000 */
[----:B------:R-:W-:Y:S02]  /*3e60*/  IADD3 R15, P5, PT, R8, R5, RZ ;  /* 0x00000005080f7210 */ /* 0x000fe40007fbe0ff */
[----:B------:R-:W-:Y:S02]  /*3e70*/  @P3 SEL R14, R3, R18, P2 ;  /* 0x00000012030e3207 */ /* 0x000fe40001000000 */
[----:B-----5:R-:W-:Y:S01]  /*3e80*/  DSETP.GEU.AND P4, PT, |R12|, |R10|, PT ;  /* 0x4000000a0c00722a */ /* 0x020fe20003f8e200 */
[----:B------:R-:W-:Y:S01]  /*3e90*/  IMAD.X R17, RZ, RZ, R6, P5 ;  /* 0x000000ffff117224 */ /* 0x000fe200028e0606 */
[----:B------:R-:W-:Y:S01]  /*3ea0*/  IADD3 R7, P5, PT, R9, R15, RZ ;  /* 0x0000000f09077210 */ /* 0x000fe20007fbe0ff */
[----:B------:R-:W-:-:S04]  /*3eb0*/  @!P1 VIADD R14, R3, 0x300 ;  /* 0x00000300030e9836 */ /* 0x000fc80000000000 */
[----:B------:R-:W-:-:S07]  /*3ec0*/  IMAD.X R8, RZ, RZ, R17, P5 ;  /* 0x000000ffff087224 */ /* 0x000fce00028e0611 */
[----:B------:R-:W-:Y:S05]  /*3ed0*/  @!P4 BRA `(.L_x_187) ;  /* 0x000000000024c947 */ /* 0x000fea0003800000 */
[C---:B------:R-:W-:Y:S02]  /*3ee0*/  ISETP.GE.U32.AND P1, PT, R14.reuse, R9, PT ;  /* 0x000000090e00720c */ /* 0x040fe40003f26070 */
[----:B------:R-:W-:Y:S02]  /*3ef0*/  IADD3 R14, P2, PT, R14, R15, RZ ;  /* 0x0000000f0e0e7210 */ /* 0x000fe40007f5e0ff */
[----:B------:R-:W-:-:S03]  /*3f00*/  ISETP.GE.U32.AND.EX P1, PT, RZ, RZ, PT, P1 ;  /* 0x000000ffff00720c */ /* 0x000fc60003f26110 */
[----:B------:R-:W-:-:S10]  /*3f10*/  IMAD.X R9, RZ, RZ, R17, P2 ;  /* 0x000000ffff097224 */ /* 0x000fd400010e0611 */
[----:B------:R-:W-:-:S06]  /*3f20*/  DSETP.LT.OR P1, PT, |R10|, |R12|, !P1 ;  /* 0x4000000c0a00722a */ /* 0x000fcc0004f21600 */
[----:B------:R-:W-:Y:S02]  /*3f30*/  FSEL R10, R12, R10, P1 ;  /* 0x0000000a0c0a7208 */ /* 0x000fe40000800000 */
[----:B------:R-:W-:Y:S02]  /*3f40*/  FSEL R11, R13, R11, P1 ;  /* 0x0000000b0d0b7208 */ /* 0x000fe40000800000 */
[----:B------:R-:W-:Y:S02]  /*3f50*/  SEL R7, R14, R7, P1 ;  /* 0x000000070e077207 */ /* 0x000fe40000800000 */
[----:B------:R-:W-:-:S07]  /*3f60*/  SEL R8, R9, R8, P1 ;  /* 0x0000000809087207 */ /* 0x000fce0000800000 */
.L_x_187:
[----:B------:R-:W-:Y:S05]  /*3f70*/  BSYNC.RECONVERGENT B1 ;  /* 0x0000000000017941 */ /* 0x000fea0003800200 */
.L_x_186:
[----:B------:R-:W-:Y:S05]  /*3f80*/  @P0 BRA `(.L_x_188) ;  /* 0x0000001400000947 */ /* 0x000fea0003800000 */
[----:B------:R-:W0:Y:S01]  /*3f90*/  LDCU.64 UR8, c[0x0][0x3e8] ;  /* 0x00007d00ff0877ac */ /* 0x000e220008000a00 */
[----:B------:R-:W-:Y:S01]  /*3fa0*/  ISETP.NE.AND P0, PT, R3, RZ, PT ;  /* 0x000000ff0300720c */ /* 0x000fe20003f05270 */
[----:B------:R-:W-:Y:S01]  /*3fb0*/  BSSY.RECONVERGENT B1, `(.L_x_189) ;  /* 0x0000012000017945 */ /* 0x000fe20003800200 */
[----:B------:R-:W-:Y:S01]  /*3fc0*/  UMOV UR4, 0x8 ;  /* 0x0000000800047882 */ /* 0x000fe20000000000 */
[----:B------:R-:W-:Y:S02]  /*3fd0*/  UMOV UR5, 0x0 ;  /* 0x0000000000057882 */ /* 0x000fe40000000000 */
[----:B0-----:R-:W-:-:S04]  /*3fe0*/  UIMAD.WIDE.U32 UR4, UR8, 0x1, UR4 ;  /* 0x00000001080478a5 */ /* 0x001fc8000f8e0004 */
[----:B------:R-:W-:Y:S02]  /*3ff0*/  UIADD3 UR7, UPT, UPT, UR5, UR9, URZ ;  /* 0x0000000905077290 */ /* 0x000fe4000fffe0ff */
[----:B------:R-:W-:Y:S02]  /*4000*/  IMAD.U32 R13, RZ, RZ, UR5 ;  /* 0x00000005ff0d7e24 */ /* 0x000fe4000f8e00ff */
[----:B------:R-:W-:Y:S02]  /*4010*/  IMAD.U32 R12, RZ, RZ, UR4 ;  /* 0x00000004ff0c7e24 */ /* 0x000fe4000f8e00ff */
[----:B------:R-:W-:Y:S01]  /*4020*/  IMAD.U32 R13, RZ, RZ, UR7 ;  /* 0x00000007ff0d7e24 */ /* 0x000fe2000f8e00ff */
[----:B------:R-:W-:Y:S06]  /*4030*/  @P0 BRA `(.L_x_190) ;  /* 0x0000000000240947 */ /* 0x000fec0003800000 */
[----:B------:R-:W-:Y:S02]  /*4040*/  IMAD.MOV.U32 R18, RZ, RZ, 0x500 ;  /* 0x00000500ff127424 */ /* 0x000fe400078e00ff */
[----:B------:R-:W-:-:S05]  /*4050*/  IMAD.MOV.U32 R19, RZ, RZ, 0x0 ;  /* 0x00000000ff137424 */ /* 0x000fca00078e00ff */
[----:B------:R-:W2:Y:S01]  /*4060*/  ATOMG.E.ADD.64.STRONG.GPU PT, R14, desc[UR10][R12.64], R18 ;  /* 0x800000120c0e79a8 */ /* 0x000ea200081ef50a */
[----:B------:R-:W0:Y:S01]  /*4070*/  S2UR UR5, SR_CgaCtaId ;  /* 0x00000000000579c3 */ /* 0x000e220000008800 */
[----:B------:R-:W-:Y:S02]  /*4080*/  UMOV UR4, 0x400 ;  /* 0x0000040000047882 */ /* 0x000fe40000000000 */
[----:B0-----:R-:W-:Y:S01]  /*4090*/  ULEA UR4, UR5, UR4, 0x18 ;  /* 0x0000000405047291 */ /* 0x001fe2000f8ec0ff */
[----:B--2---:R-:W-:-:S05]  /*40a0*/  IADD3 R14, P0, PT, R14, UR6, RZ ;  /* 0x000000060e0e7c10 */ /* 0x004fca000ff1e0ff */
[----:B------:R-:W-:-:S05]  /*40b0*/  IMAD.X R15, RZ, RZ, R15, P0 ;  /* 0x000000ffff0f7224 */ /* 0x000fca00000e060f */
[----:B------:R0:W-:Y:S03]  /*40c0*/  STS.64 [UR4+0x98], R14 ;  /* 0x0000980eff007988 */ /* 0x0001e60008000a04 */
.L_x_190:
[----:B------:R-:W-:Y:S05]  /*40d0*/  BSYNC.RECONVERGENT B1 ;  /* 0x0000000000017941 */ /* 0x000fea0003800200 */
.L_x_189:
[----:B------:R-:W1:Y:S08]  /*40e0*/  S2UR UR5, SR_CgaCtaId ;  /* 0x00000000000579c3 */ /* 0x000e700000008800 */
[----:B------:R-:W-:Y:S06]  /*40f0*/  BAR.SYNC.DEFER_BLOCKING 0x0 ;  /* 0x0000000000007b1d */ /* 0x000fec0000010000 */
[----:B------:R-:W-:-:S02]  /*4100*/  UMOV UR4, 0x400 ;  /* 0x0000040000047882 */ /* 0x000fc40000000000 */
[----:B-1----:R-:W-:-:S06]  /*4110*/  ULEA UR4, UR5, UR4, 0x18 ;  /* 0x0000000405047291 */ /* 0x002fcc000f8ec0ff */
[----:B------:R-:W-:-:S05]  /*4120*/  IMAD.U32 R9, RZ, RZ, UR4 ;  /* 0x00000004ff097e24 */ /* 0x000fca000f8e00ff */
[----:B------:R-:W0:Y:S02]  /*4130*/  LDS.64 R18, [R9+0x98] ;  /* 0x0000980009127984 */ /* 0x000e240000000a00 */
[----:B0-----:R-:W-:-:S04]  /*4140*/  IADD3 R14, P1, PT, R18, 0x500, RZ ;  /* 0x00000500120e7810 */ /* 0x001fc80007f3e0ff */
[----:B------:R-:W-:Y:S01]  /*4150*/  ISETP.GT.U32.AND P0, PT, R14, R25, PT ;  /* 0x000000190e00720c */ /* 0x000fe20003f04070 */
[----:B------:R-:W-:-:S05]  /*4160*/  IMAD.X R15, RZ, RZ, R19, P1 ;  /* 0x000000ffff0f7224 */ /* 0x000fca00008e0613 */
[----:B------:R-:W-:-:S13]  /*4170*/  ISETP.GT.AND.EX P0, PT, R15, R16, PT, P0 ;  /* 0x000000100f00720c */ /* 0x000fda0003f04300 */
[----:B------:R-:W-:Y:S05]  /*4180*/  @P0 BRA `(.L_x_191) ;  /* 0x0000000400b40947 */ /* 0x000fea0003800000 */
[----:B------:R-:W-:Y:S01]  /*4190*/  BSSY.RECONVERGENT B1, `(.L_x_191) ;  /* 0x000006c000017945 */ /* 0x000fe20003800200 */
[----:B------:R-:W-:Y:S01]  /*41a0*/  IMAD.MOV.U32 R20, RZ, RZ, R10 ;  /* 0x000000ffff147224 */ /* 0x000fe200078e000a */
[----:B------:R-:W0:Y:S01]  /*41b0*/  LDCU.64 UR8, c[0x0][0x398] ;  /* 0x00007300ff0877ac */ /* 0x000e220008000a00 */
[----:B------:R-:W-:Y:S02]  /*41c0*/  IMAD.MOV.U32 R21, RZ, RZ, R11 ;  /* 0x000000ffff157224 */ /* 0x000fe400078e000b */
[----:B------:R-:W-:Y:S01]  /*41d0*/  IMAD.MOV.U32 R15, RZ, RZ, R7 ;  /* 0x000000ffff0f7224 */ /* 0x000fe200078e0007 */
[----:B------:R-:W1:Y:S01]  /*41e0*/  LDCU.128 UR12, c[0x0][0x380] ;  /* 0x00007000ff0c77ac */ /* 0x000e620008000c00 */
[----:B------:R-:W-:-:S07]  /*41f0*/  IMAD.MOV.U32 R14, RZ, RZ, R8 ;  /* 0x000000ffff0e7224 */ /* 0x000fce00078e0008 */
.L_x_194:
[----:B------:R-:W-:Y:S01]  /*4200*/  IADD3 R7, P0, PT, R3, R18, RZ ;  /* 0x0000001203077210 */ /* 0x000fe20007f1e0ff */
[----:B-1----:R-:W-:Y:S02]  /*4210*/  IMAD.U32 R2, RZ, RZ, UR12 ;  /* 0x0000000cff027e24 */ /* 0x002fe4000f8e00ff */
[----:B------:R-:W-:Y:S02]  /*4220*/  IMAD.U32 R4, RZ, RZ, UR13 ;  /* 0x0000000dff047e24 */ /* 0x000fe4000f8e00ff */
[----:B------:R-:W-:Y:S01]  /*4230*/  IMAD.X R25, RZ, RZ, R19, P0 ;  /* 0x000000ffff197224 */ /* 0x000fe200000e0613 */
[----:B------:R-:W-:-:S04]  /*4240*/  LEA R10, P0, R7, R2, 0x3 ;  /* 0x00000002070a7211 */ /* 0x000fc800078018ff */
[----:B------:R-:W-:-:S05]  /*4250*/  LEA.HI.X R11, R7, R4, R25, 0x3, P0 ;  /* 0x00000004070b7211 */ /* 0x000fca00000f1c19 */
[----:B------:R-:W2:Y:S04]  /*4260*/  LDG.E.64 R16, desc[UR10][R10.64] ;  /* 0x0000000a0a107981 */ /* 0x000ea8000c1e1b00 */
[----:B------:R-:W3:Y:S01]  /*4270*/  LDG.E.64 R18, desc[UR10][R10.64+0x800] ;  /* 0x0008000a0a127981 */ /* 0x000ee2000c1e1b00 */
[----:B------:R-:W-:Y:S02]  /*4280*/  IMAD.U32 R5, RZ, RZ, UR14 ;  /* 0x0000000eff057e24 */ /* 0x000fe4000f8e00ff */
[----:B------:R-:W-:-:S03]  /*4290*/  IMAD.U32 R6, RZ, RZ, UR15 ;  /* 0x0000000fff067e24 */ /* 0x000fc6000f8e00ff */
[----:B------:R-:W-:-:S04]  /*42a0*/  IADD3 R24, P0, PT, R7, R5, RZ ;  /* 0x0000000507187210 */ /* 0x000fc80007f1e0ff */
[----:B------:R-:W-:Y:S01]  /*42b0*/  IADD3 R27, P3, PT, R24, 0x100, RZ ;  /* 0x00000100181b7810 */ /* 0x000fe20007f7e0ff */
[----:B------:R-:W-:-:S04]  /*42c0*/  IMAD.X R25, R25, 0x1, R6, P0 ;  /* 0x0000000119197824 */ /* 0x000fc800000e0606 */
[----:B------:R-:W-:Y:S01]  /*42d0*/  IMAD.X R26, RZ, RZ, R25, P3 ;  /* 0x000000ffff1a7224 */ /* 0x000fe200018e0619 */
[----:B--2---:R-:W-:-:S14]  /*42e0*/  DSETP.GEU.AND P2, PT, |R20|, |R16|, PT ;  /* 0x400000101400722a */ /* 0x004fdc0003f4e200 */
[----:B------:R-:W-:-:S04]  /*42f0*/  @P2 ISETP.GE.U32.AND P0, PT, R15, R24, PT ;  /* 0x000000180f00220c */ /* 0x000fc80003f06070 */
[----:B------:R-:W-:-:S13]  /*4300*/  @P2 ISETP.GE.AND.EX P0, PT, R14, R25, PT, P0 ;  /* 0x000000190e00220c */ /* 0x000fda0003f06300 */
[----:B------:R-:W-:-:S06]  /*4310*/  @P2 DSETP.LT.OR P0, PT, |R16|, |R20|, !P0 ;  /* 0x400000141000222a */ /* 0x000fcc0004701600 */
[----:B------:R-:W-:Y:S02]  /*4320*/  @P2 FSEL R7, R20, R16, P0 ;  /* 0x0000001014072208 */ /* 0x000fe40000000000 */
[----:B------:R-:W-:Y:S02]  /*4330*/  @P2 FSEL R20, R21, R17, P0 ;  /* 0x0000001115142208 */ /* 0x000fe40000000000 */
[C---:B------:R-:W-:Y:S01]  /*4340*/  IADD3 R21, P5, PT, R24.reuse, 0x300, RZ ;  /* 0x0000030018157810 */ /* 0x040fe20007fbe0ff */
[----:B------:R-:W-:Y:S01]  /*4350*/  @P2 IMAD.MOV.U32 R16, RZ, RZ, R7 ;  /* 0x000000ffff102224 */ /* 0x000fe200078e0007 */
[C---:B------:R-:W-:Y:S01]  /*4360*/  IADD3 R7, P6, PT, R24.reuse, 0x400, RZ ;  /* 0x0000040018077810 */ /* 0x040fe20007fde0ff */
[----:B------:R-:W-:Y:S01]  /*4370*/  @P2 IMAD.MOV.U32 R17, RZ, RZ, R20 ;  /* 0x000000ffff112224 */ /* 0x000fe200078e0014 */
[----:B------:R-:W-:Y:S01]  /*4380*/  IADD3 R20, P4, PT, R24, 0x200, RZ ;  /* 0x0000020018147810 */ /* 0x000fe20007f9e0ff */
[--C-:B------:R-:W-:Y:S01]  /*4390*/  IMAD.X R23, RZ, RZ, R25.reuse, P5 ;  /* 0x000000ffff177224 */ /* 0x100fe200028e0619 */
[----:B------:R-:W-:Y:S01]  /*43a0*/  @P2 SEL R24, R15, R24, P0 ;  /* 0x000000180f182207 */ /* 0x000fe20000000000 */
[----:B------:R-:W-:-:S02]  /*43b0*/  IMAD.X R8, RZ, RZ, R25, P6 ;  /* 0x000000ffff087224 */ /* 0x000fc400030e0619 */
[----:B------:R-:W-:Y:S01]  /*43c0*/  IMAD.X R22, RZ, RZ, R25, P4 ;  /* 0x000000ffff167224 */ /* 0x000fe200020e0619 */
[----:B------:R-:W-:Y:S01]  /*43d0*/  @P2 SEL R25, R14, R25, P0 ;  /* 0x000000190e192207 */ /* 0x000fe20000000000 */
[----:B---3--:R-:W-:Y:S01]  /*43e0*/  DSETP.GEU.AND P1, PT, |R16|, |R18|, PT ;  /* 0x400000121000722a */ /* 0x008fe20003f2e200 */
[----:B------:R-:W2:-:S13]  /*43f0*/  LDG.E.64 R14, desc[UR10][R10.64+0x1000] ;  /* 0x0010000a0a0e7981 */ /* 0x000e9a000c1e1b00 */
[----:B------:R-:W-:-:S04]  /*4400*/  @P1 ISETP.GE.U32.AND P0, PT, R24, R27, PT ;  /* 0x0000001b1800120c */ /* 0x000fc80003f06070 */
[----:B------:R-:W-:-:S13]  /*4410*/  @P1 ISETP.GE.AND.EX P0, PT, R25, R26, PT, P0 ;  /* 0x0000001a1900120c */ /* 0x000fda0003f06300 */
[----:B------:R-:W-:-:S06]  /*4420*/  @P1 DSETP.LT.OR P0, PT, |R18|, |R16|, !P0 ;  /* 0x400000101200122a */ /* 0x000fcc0004701600 */
[----:B------:R-:W-:Y:S02]  /*4430*/  @P1 FSEL R28, R16, R18, P0 ;  /* 0x00000012101c1208 */ /* 0x000fe40000000000 */
[----:B------:R-:W-:Y:S02]  /*4440*/  @P1 FSEL R29, R17, R19, P0 ;  /* 0x00000013111d1208 */ /* 0x000fe40000000000 */
[----:B------:R-:W3:Y:S01]  /*4450*/  LDG.E.64 R16, desc[UR10][R10.64+0x1800] ;  /* 0x0018000a0a107981 */ /* 0x000ee2000c1e1b00 */
[----:B------:R-:W-:Y:S02]  /*4460*/  @P1 IMAD.MOV.U32 R18, RZ, RZ, R28 ;  /* 0x000000ffff121224 */ /* 0x000fe400078e001c */
[----:B------:R-:W-:Y:S01]  /*4470*/  @P1 IMAD.MOV.U32 R19, RZ, RZ, R29 ;  /* 0x000000ffff131224 */ /* 0x000fe200078e001d */
[----:B------:R-:W-:Y:S02]  /*4480*/  @P1 SEL R27, R24, R27, P0 ;  /* 0x0000001b181b1207 */ /* 0x000fe40000000000 */
[----:B------:R-:W-:Y:S01]  /*4490*/  @P1 SEL R26, R25, R26, P0 ;  /* 0x0000001a191a1207 */ /* 0x000fe20000000000 */
[----:B------:R-:W-:Y:S01]  /*44a0*/  BSSY.RECONVERGENT B2, `(.L_x_192) ;  /* 0x000001d000027945 */ /* 0x000fe20003800200 */
[----:B------:R-:W5:Y:S01]  /*44b0*/  LDG.E.64 R10, desc[UR10][R10.64+0x2000] ;  /* 0x0020000a0a0a7981 */ /* 0x000f62000c1e1b00 */
[----:B------:R-:W-:Y:S06]  /*44c0*/  BAR.SYNC.DEFER_BLOCKING 0x0 ;  /* 0x0000000000007b1d */ /* 0x000fec0000010000 */
[----:B--2---:R-:W-:-:S14]  /*44d0*/  DSETP.GEU.AND P2, PT, |R18|, |R14|, PT ;  /* 0x4000000e1200722a */ /* 0x004fdc0003f4e200 */
[----:B------:R-:W-:-:S04]  /*44e0*/  @P2 ISETP.GE.U32.AND P0, PT, R27, R20, PT ;  /* 0x000000141b00220c */ /* 0x000fc80003f06070 */
[----:B------:R-:W-:-:S13]  /*44f0*/  @P2 ISETP.GE.AND.EX P0, PT, R26, R22, PT, P0 ;  /* 0x000000161a00220c */ /* 0x000fda0003f06300 */
[----:B------:R-:W-:-:S06]  /*4500*/  @P2 DSETP.LT.OR P0, PT, |R14|, |R18|, !P0 ;  /* 0x400000120e00222a */ /* 0x000fcc0004701600 */
[----:B------:R-:W-:Y:S02]  /*4510*/  @P2 FSEL R18, R18, R14, P0 ;  /* 0x0000000e12122208 */ /* 0x000fe40000000000 */
[----:B------:R-:W-:-:S03]  /*4520*/  @P2 FSEL R19, R19, R15, P0 ;  /* 0x0000000f13132208 */ /* 0x000fc60000000000 */
[----:B------:R-:W-:Y:S02]  /*4530*/  @P2 IMAD.MOV.U32 R14, RZ, RZ, R18 ;  /* 0x000000ffff0e2224 */ /* 0x000fe400078e0012 */
[----:B------:R-:W-:-:S06]  /*4540*/  @P2 IMAD.MOV.U32 R15, RZ, RZ, R19 ;  /* 0x000000ffff0f2224 */ /* 0x000fcc00078e0013 */
[----:B---3--:R-:W-:Y:S01]  /*4550*/  DSETP.GEU.AND P1, PT, |R14|, |R16|, PT ;  /* 0x400000100e00722a */ /* 0x008fe20003f2e200 */
[----:B------:R-:W-:Y:S02]  /*4560*/  @P2 SEL R20, R27, R20, P0 ;  /* 0x000000141b142207 */ /* 0x000fe40000000000 */
[----:B------:R-:W-:Y:S02]  /*4570*/  @P2 SEL R22, R26, R22, P0 ;  /* 0x000000161a162207 */ /* 0x000fe40000000000 */
[----:B------:R-:W-:-:S09]  /*4580*/  ISETP.NE.AND P2, PT, R3, RZ, PT ;  /* 0x000000ff0300720c */ /* 0x000fd20003f45270 */
[----:B------:R-:W-:-:S04]  /*4590*/  @P1 ISETP.GE.U32.AND P0, PT, R20, R21, PT ;  /* 0x000000151400120c */ /* 0x000fc80003f06070 */
[----:B------:R-:W-:-:S13]  /*45a0*/  @P1 ISETP.GE.AND.EX P0, PT, R22, R23, PT, P0 ;  /* 0x000000171600120c */ /* 0x000fda0003f06300 */
[----:B------:R-:W-:Y:S01]  /*45b0*/  @P1 DSETP.LT.OR P0, PT, |R16|, |R14|, !P0 ;  /* 0x4000000e1000122a */ /* 0x000fe20004701600 */
[----:B------:R-:W-:-:S13]  /*45c0*/  @P2 BRA `(.L_x_193) ;  /* 0x0000000000282947 */ /* 0x000fda0003800000 */
[----:B------:R-:W-:Y:S02]  /*45d0*/  IMAD.MOV.U32 R24, RZ, RZ, 0x500 ;  /* 0x00000500ff187424 */ /* 0x000fe400078e00ff */
[----:B------:R-:W-:-:S06]  /*45e0*/  IMAD.MOV.U32 R25, RZ, RZ, 0x0 ;  /* 0x00000000ff197424 */ /* 0x000fcc00078e00ff */
[----:B------:R-:W2:Y:S01]  /*45f0*/  ATOMG.E.ADD.64.STRONG.GPU PT, R24, desc[UR10][R12.64], R24 ;  /* 0x800000180c1879a8 */ /* 0x000ea200081ef50a */
[----:B------:R-:W1:Y:S01]  /*4600*/  S2UR UR5, SR_CgaCtaId ;  /* 0x00000000000579c3 */ /* 0x000e620000008800 */
[----:B------:R-:W-:Y:S02]  /*4610*/  UMOV UR4, 0x400 ;  /* 0x0000040000047882 */ /* 0x000fe40000000000 */
[----:B-1----:R-:W-:-:S06]  /*4620*/  ULEA UR4, UR5, UR4, 0x18 ;  /* 0x0000000405047291 */ /* 0x002fcc000f8ec0ff */
[----:B------:R-:W-:Y:S01]  /*4630*/  IMAD.U32 R9, RZ, RZ, UR4 ;  /* 0x00000004ff097e24 */ /* 0x000fe2000f8e00ff */
[----:B--2---:R-:W-:-:S05]  /*4640*/  IADD3 R18, P2, PT, R24, UR6, RZ ;  /* 0x0000000618127c10 */ /* 0x004fca000ff5e0ff */
[----:B------:R-:W-:-:S05]  /*4650*/  IMAD.X R19, RZ, RZ, R25, P2 ;  /* 0x000000ffff137224 */ /* 0x000fca00010e0619 */
[----:B------:R1:W-:Y:S03]  /*4660*/  STS.64 [R9+0x98], R18 ;  /* 0x0000981209007388 */ /* 0x0003e60000000a00 */
.L_x_193:
[----:B0-----:R-:W-:Y:S05]  /*4670*/  BSYNC.RECONVERGENT B2 ;  /* 0x0000000000027941 */ /* 0x001fea0003800200 */
.L_x_192:
[----:B------:R-:W-:Y:S01]  /*4680*/  BAR.SYNC.DEFER_BLOCKING 0x0 ;  /* 0x0000000000007b1d */ /* 0x000fe20000010000 */
[----:B------:R-:W-:Y:S01]  /*4690*/  @P1 FSEL R14, R14, R16, P0 ;  /* 0x000000100e0e1208 */ /* 0x000fe20000000000 */
[----:B------:R-:W-:Y:S01]  /*46a0*/  IMAD.U32 R25, RZ, RZ, UR8 ;  /* 0x00000008ff197e24 */ /* 0x000fe2000f8e00ff */
[----:B------:R-:W-:Y:S02]  /*46b0*/  @P1 FSEL R15, R15, R17, P0 ;  /* 0x000000110f0f1208 */ /* 0x000fe40000000000 */
[----:B------:R-:W-:Y:S01]  /*46c0*/  @P1 SEL R21, R20, R21, P0 ;  /* 0x0000001514151207 */ /* 0x000fe20000000000 */
[----:B------:R-:W-:Y:S01]  /*46d0*/  @P1 IMAD.MOV.U32 R16, RZ, RZ, R14 ;  /* 0x000000ffff101224 */ /* 0x000fe200078e000e */
[----:B------:R-:W-:Y:S01]  /*46e0*/  @P1 SEL R23, R22, R23, P0 ;  /* 0x0000001716171207 */ /* 0x000fe20000000000 */
[----:B------:R-:W-:-:S06]  /*46f0*/  @P1 IMAD.MOV.U32 R17, RZ, RZ, R15 ;  /* 0x000000ffff111224 */ /* 0x000fcc00078e000f */
[----:B-----5:R-:W-:Y:S01]  /*4700*/  DSETP.GEU.AND P2, PT, |R16|, |R10|, PT ;  /* 0x4000000a1000722a */ /* 0x020fe20003f4e200 */
[----:B-1----:R-:W0:-:S13]  /*4710*/  LDS.64 R18, [R9+0x98] ;  /* 0x0000980009127984 */ /* 0x002e1a0000000a00 */
[----:B------:R-:W-:-:S04]  /*4720*/  @P2 ISETP.GE.U32.AND P0, PT, R21, R7, PT ;  /* 0x000000071500220c */ /* 0x000fc80003f06070 */
[----:B------:R-:W-:-:S13]  /*4730*/  @P2 ISETP.GE.AND.EX P0, PT, R23, R8, PT, P0 ;  /* 0x000000081700220c */ /* 0x000fda0003f06300 */
[----:B------:R-:W-:-:S06]  /*4740*/  @P2 DSETP.LT.OR P0, PT, |R10|, |R16|, !P0 ;  /* 0x400000100a00222a */ /* 0x000fcc0004701600 */
[----:B------:R-:W-:Y:S02]  /*4750*/  @P2 FSEL R17, R17, R11, P0 ;  /* 0x0000000b11112208 */ /* 0x000fe40000000000 */
[----:B------:R-:W-:Y:S02]  /*4760*/  @P2 SEL R7, R21, R7, P0 ;  /* 0x0000000715072207 */ /* 0x000fe40000000000 */
[----:B------:R-:W-:Y:S01]  /*4770*/  @P2 SEL R8, R23, R8, P0 ;  /* 0x0000000817082207 */ /* 0x000fe20000000000 */
[----:B------:R-:W-:-:S04]  /*4780*/  @P2 IMAD.MOV.U32 R11, RZ, RZ, R17 ;  /* 0x000000ffff0b2224 */ /* 0x000fc800078e0011 */
[----:B------:R-:W-:Y:S01]  /*4790*/  IMAD.MOV.U32 R21, RZ, RZ, R11 ;  /* 0x000000ffff157224 */ /* 0x000fe200078e000b */
[----:B0-----:R-:W-:-:S04]  /*47a0*/  IADD3 R14, P3, PT, R18, 0x500, RZ ;  /* 0x00000500120e7810 */ /* 0x001fc80007f7e0ff */
[----:B------:R-:W-:Y:S01]  /*47b0*/  ISETP.GT.U32.AND P1, PT, R14, R25, PT ;  /* 0x000000190e00720c */ /* 0x000fe20003f24070 */
[----:B------:R-:W-:Y:S01]  /*47c0*/  IMAD.X R15, RZ, RZ, R19, P3 ;  /* 0x000000ffff0f7224 */ /* 0x000fe200018e0613 */
[----:B------:R-:W-:Y:S01]  /*47d0*/  @P2 FSEL R14, R16, R10, P0 ;  /* 0x0000000a100e2208 */ /* 0x000fe20000000000 */
[----:B------:R-:W-:-:S04]  /*47e0*/  IMAD.U32 R16, RZ, RZ, UR9 ;  /* 0x00000009ff107e24 */ /* 0x000fc8000f8e00ff */
[----:B------:R-:W-:Y:S01]  /*47f0*/  @P2 IMAD.MOV.U32 R10, RZ, RZ, R14 ;  /* 0x000000ffff0a2224 */ /* 0x000fe200078e000e */
[----:B------:R-:W-:Y:S01]  /*4800*/  ISETP.GT.AND.EX P0, PT, R15, R16, PT, P1 ;  /* 0x000000100f00720c */ /* 0x000fe20003f04310 */
[----:B------:R-:W-:Y:S01]  /*4810*/  IMAD.MOV.U32 R14, RZ, RZ, R8 ;  /* 0x000000ffff0e7224 */ /* 0x000fe200078e0008 */
[----:B------:R-:W-:Y:S01]  /*4820*/  MOV R15, R7 ;  /* 0x00000007000f7202 */ /* 0x000fe20000000f00 */
[----:B------:R-:W-:-:S10]  /*4830*/  IMAD.MOV.U32 R20, RZ, RZ, R10 ;  /* 0x000000ffff147224 */ /* 0x000fd400078e000a */
[----:B------:R-:W-:Y:S05]  /*4840*/  @!P0 BRA `(.L_x_194) ;  /* 0xfffffff8006c8947 */ /* 0x000fea000383ffff */
[----:B------:R-:W-:Y:S05]  /*4850*/  BSYNC.RECONVERGENT B1 ;  /* 0x0000000000017941 */ /* 0x000fea0003800200 */
.L_x_191:
[----:B------:R-:W-:Y:S01]  /*4860*/  ISETP.GE.U32.AND P0, PT, R18, R25, PT ;  /* 0x000000191200720c */ /* 0x000fe20003f06070 */
[----:B------:R-:W-:Y:S03]  /*4870*/  BSSY.RECONVERGENT B1, `(.L_x_188) ;  /* 0x00000b1000017945 */ /* 0x000fe60003800200 */
[----:B------:R-:W-:-:S13]  /*4880*/  ISETP.GE.AND.EX P0, PT, R19, R16, PT, P0 ;  /* 0x000000101300720c */ /* 0x000fda0003f06300 */
[----:B------:R-:W-:Y:S05]  /*4890*/  @P0 BRA `(.L_x_195) ;  /* 0x0000000800b80947 */ /* 0x000fea0003800000 */
[----:B------:R-:W-:-:S05]  /*48a0*/  IMAD.IADD R20, R25, 0x1, -R18 ;  /* 0x0000000119147824 */ /* 0x000fca00078e0a12 */
[----:B------:R-:W-:-:S13]  /*48b0*/  ISETP.GE.AND P0, PT, R3, R20, PT ;  /* 0x000000140300720c */ /* 0x000fda0003f06270 */
[----:B------:R-:W-:Y:S05]  /*48c0*/  @P0 BRA `(.L_x_195) ;  /* 0x0000000800ac0947 */ /* 0x000fea0003800000 */
[----:B------:R-:W-:Y:S01]  /*48d0*/  LOP3.LUT R9, RZ, R3, RZ, 0x33, !PT ;  /* 0x00000003ff097212 */ /* 0x000fe200078e33ff */
[----:B------:R-:W-:Y:S03]  /*48e0*/  BSSY.RECONVERGENT B2, `(.L_x_196) ;  /* 0x0000035000027945 */ /* 0x000fe60003800200 */
[----:B------:R-:W-:-:S04]  /*48f0*/  IADD3 R25, PT, PT, -R18, R25, R9 ;  /* 0x0000001912197210 */ /* 0x000fc80007ffe109 */
[----:B------:R-:W-:-:S04]  /*4900*/  LOP3.LUT R9, R25, 0x300, RZ, 0xc0, !PT ;  /* 0x0000030019097812 */ /* 0x000fc800078ec0ff */
[----:B------:R-:W-:Y:S01]  /*4910*/  ISETP.NE.AND P0, PT, R9, 0x300, PT ;  /* 0x000003000900780c */ /* 0x000fe20003f05270 */
[----:B------:R-:W-:-:S12]  /*4920*/  IMAD.MOV.U32 R9, RZ, RZ, R3 ;  /* 0x000000ffff097224 */ /* 0x000fd800078e0003 */
[----:B------:R-:W-:Y:S05]  /*4930*/  @!P0 BRA `(.L_x_197) ;  /* 0x0000000000bc8947 */ /* 0x000fea0003800000 */
[----:B------:R-:W-:Y:S02]  /*4940*/  IADD3 R15, P0, PT, R3, R18, RZ ;  /* 0x00000012030f7210 */ /* 0x000fe40007f1e0ff */
[----:B------:R-:W-:Y:S02]  /*4950*/  LEA.HI R9, R25, 0x1, RZ, 0x18 ;  /* 0x0000000119097811 */ /* 0x000fe400078fc0ff */
[C---:B------:R-:W-:Y:S01]  /*4960*/  LEA R2, P1, R15.reuse, R2, 0x3 ;  /* 0x000000020f027211 */ /* 0x040fe200078218ff */
[----:B------:R-:W-:Y:S01]  /*4970*/  IMAD.X R13, RZ, RZ, R19, P0 ;  /* 0x000000ffff0d7224 */ /* 0x000fe200000e0613 */
[----:B------:R-:W-:Y:S02]  /*4980*/  IADD3 R14, P0, PT, R15, R5, RZ ;  /* 0x000000050f0e7210 */ /* 0x000fe40007f1e0ff */
[----:B------:R-:W-:Y:S01]  /*4990*/  LOP3.LUT R5, R9, 0x3, RZ, 0xc0, !PT ;  /* 0x0000000309057812 */ /* 0x000fe200078ec0ff */
[----:B------:R-:W-:Y:S01]  /*49a0*/  IMAD.MOV.U32 R9, RZ, RZ, R3 ;  /* 0x000000ffff097224 */ /* 0x000fe200078e0003 */
[----:B------:R-:W-:Y:S01]  /*49b0*/  LEA.HI.X R15, R15, R4, R13, 0x3, P1 ;  /* 0x000000040f0f7211 */ /* 0x000fe200008f1c0d */
[----:B------:R-:W-:-:S02]  /*49c0*/  IMAD.X R16, R13, 0x1, R6, P0 ;  /* 0x000000010d107824 */ /* 0x000fc400000e0606 */
[----:B------:R-:W-:-:S07]  /*49d0*/  IMAD.MOV R6, RZ, RZ, -R5 ;  /* 0x000000ffff067224 */ /* 0x000fce00078e0a05 */
.L_x_200:
        /* <DEDUP_REMOVED lines=9> */
[----:B------:R-:W-:Y:S02]  /*4a70*/  IMAD.MOV.U32 R4, RZ, RZ, R10 ;  /* 0x000000ffff047224 */ /* 0x000fe400078e000a */
        /* <DEDUP_REMOVED lines=21> */
.L_x_199:
[----:B------:R-:W-:Y:S05]  /*4bd0*/  BSYNC.RECONVERGENT B3 ;  /* 0x0000000000037941 */ /* 0x000fea0003800200 */
.L_x_198:
[----:B------:R-:W-:Y:S01]  /*4be0*/  IADD3 R14, P0, PT, R14, 0x100, RZ ;  /* 0x000001000e0e7810 */ /* 0x000fe20007f1e0ff */
[----:B------:R-:W-:Y:S02]  /*4bf0*/  VIADD R9, R9, 0x100 ;  /* 0x0000010009097836 */ /* 0x000fe40000000000 */
[----:B------:R-:W-:Y:S02]  /*4c00*/  IMAD.X R15, RZ, RZ, R15, P3 ;  /* 0x000000ffff0f7224 */ /* 0x000fe400018e060f */
[----:B------:R-:W-:Y:S01]  /*4c10*/  IMAD.X R16, RZ, RZ, R16, P0 ;  /* 0x000000ffff107224 */ /* 0x000fe200000e0610 */
[----:B------:R-:W-:Y:S07]  /*4c20*/  @P2 BRA `(.L_x_200) ;  /* 0xfffffffc006c2947 */ /* 0x000fee000383ffff */
.L_x_197:
[----:B------:R-:W-:Y:S05]  /*4c30*/  BSYNC.RECONVERGENT B2 ;  /* 0x0000000000027941 */ /* 0x000fea0003800200 */
.L_x_196:
[----:B------:R-:W-:-:S13]  /*4c40*/  ISETP.GE.U32.AND P0, PT, R25, 0x300, PT ;  /* 0x000003001900780c */ /* 0x000fda0003f06070 */
[----:B------:R-:W-:Y:S05]  /*4c50*/  @!P0 BRA `(.L_x_195) ;  /* 0x0000000400c88947 */ /* 0x000fea0003800000 */
[----:B------:R-:W0:Y:S01]  /*4c60*/  LDC.64 R16, c[0x0][0x380] ;  /* 0x0000e000ff107b82 */ /* 0x000e220000000a00 */
[----:B------:R-:W-:-:S07]  /*4c70*/  VIADD R21, R9, 0x200 ;  /* 0x0000020009157836 */ /* 0x000fce0000000000 */
[----:B------:R-:W1:Y:S02]  /*4c80*/  LDC.64 R14, c[0x0][0x388] ;  /* 0x0000e200ff0e7b82 */ /* 0x000e640000000a00 */
.L_x_209:
[----:B------:R-:W-:-:S05]  /*4c90*/  VIADD R5, R21, 0xfffffe00 ;  /* 0xfffffe0015057836 */ /* 0x000fca0000000000 */
[----:B------:R-:W-:-:S05]  /*4ca0*/  IADD3 R5, P0, PT, R5, R18, RZ ;  /* 0x0000001205057210 */ /* 0x000fca0007f1e0ff */
[----:B------:R-:W-:Y:S01]  /*4cb0*/  IMAD.X R2, RZ, RZ, R19, P0 ;  /* 0x000000ffff027224 */ /* 0x000fe200000e0613 */
[----:B0-----:R-:W-:-:S04]  /*4cc0*/  LEA R22, P0, R5, R16, 0x3 ;  /* 0x0000001005167211 */ /* 0x001fc800078018ff */
[----:B------:R-:W-:-:S05]  /*4cd0*/  LEA.HI.X R23, R5, R17, R2, 0x3, P0 ;  /* 0x0000001105177211 */ /* 0x000fca00000f1c02 */
[----:B------:R-:W2:Y:S04]  /*4ce0*/  LDG.E.64 R24, desc[UR10][R22.64] ;  /* 0x0000000a16187981 */ /* 0x000ea8000c1e1b00 */
[----:B------:R0:W5:Y:S01]  /*4cf0*/  LDG.E.64 R12, desc[UR10][R22.64+0x800] ;  /* 0x0008000a160c7981 */ /* 0x000162000c1e1b00 */
        /* <DEDUP_REMOVED lines=23> */
.L_x_202:
[----:B------:R-:W-:Y:S05]  /*4e70*/  BSYNC.RECONVERGENT B2 ;  /* 0x0000000000027941 */ /* 0x000fea0003800200 */
.L_x_201:
[----:B------:R0:W5:Y:S04]  /*4e80*/  LDG.E.64 R6, desc[UR10][R22.64+0x1000] ;  /* 0x0010000a16067981 */ /* 0x000168000c1e1b00 */
[----:B------:R0:W5:Y:S02]  /*4e90*/  LDG.E.64 R24, desc[UR10][R22.64+0x1800] ;  /* 0x0018000a16187981 */ /* 0x000164000c1e1b00 */
[----:B-----5:R-:W-:Y:S01]  /*4ea0*/  DSETP.GEU.AND P0, PT, |R4|, |R12|, PT ;  /* 0x4000000c0400722a */ /* 0x020fe20003f0e200 */
[----:B------:R-:W-:Y:S01]  /*4eb0*/  VIADD R11, R21, 0xffffff00 ;  /* 0xffffff00150b7836 */ /* 0x000fe20000000000 */
[----:B------:R-:W-:Y:S01]  /*4ec0*/  BSSY.RECONVERGENT B2, `(.L_x_203) ;  /* 0x0000016000027945 */ /* 0x000fe20003800200 */
[----:B------:R-:W-:-:S03]  /*4ed0*/  IMAD.MOV.U32 R10, RZ, RZ, R12 ;  /* 0x000000ffff0a7224 */ /* 0x000fc600078e000c */
[----:B------:R-:W-:Y:S01]  /*4ee0*/  IADD3 R28, P1, P2, R18, R14, R11 ;  /* 0x0000000e121c7210 */ /* 0x000fe20007a3e00b */
[----:B------:R-:W-:-:S03]  /*4ef0*/  IMAD.MOV.U32 R11, RZ, RZ, R13 ;  /* 0x000000ffff0b7224 */ /* 0x000fc600078e000d */
[----:B------:R-:W-:Y:S01]  /*4f00*/  IADD3.X R27, PT, PT, R19, R15, RZ, P1, P2 ;  /* 0x0000000f131b7210 */ /* 0x000fe20000fe44ff */
[----:B------:R-:W-:-:S04]  /*4f10*/  IMAD.MOV.U32 R8, RZ, RZ, R28 ;  /* 0x000000ffff087224 */ /* 0x000fc800078e001c */
        /* <DEDUP_REMOVED lines=16> */
.L_x_204:
[----:B------:R-:W-:Y:S05]  /*5020*/  BSYNC.RECONVERGENT B2 ;  /* 0x0000000000027941 */ /* 0x000fea0003800200 */
.L_x_203:
[----:B------:R-:W-:Y:S01]  /*5030*/  DSETP.GEU.AND P0, PT, |R10|, |R6|, PT ;  /* 0x400000060a00722a */ /* 0x000fe20003f0e200 */
[----:B------:R-:W-:Y:S01]  /*5040*/  IADD3 R23, P1, P2, R18, R14, R21 ;  /* 0x0000000e12177210 */ /* 0x000fe20007a3e015 */
[----:B------:R-:W-:Y:S01]  /*5050*/  BSSY.RECONVERGENT B2, `(.L_x_205) ;  /* 0x0000016000027945 */ /* 0x000fe20003800200 */
[----:B------:R-:W-:Y:S02]  /*5060*/  VIADD R13, R21, 0x100 ;  /* 0x00000100150d7836 */ /* 0x000fe40000000000 */
[----:B------:R-:W-:Y:S01]  /*5070*/  IADD3.X R27, PT, PT, R19, R15, RZ, P1, P2 ;  /* 0x0000000f131b7210 */ /* 0x000fe20000fe44ff */
[----:B------:R-:W-:Y:S02]  /*5080*/  IMAD.MOV.U32 R2, RZ, RZ, R23 ;  /* 0x000000ffff027224 */ /* 0x000fe400078e0017 */
        /* <DEDUP_REMOVED lines=18> */
.L_x_206:
[----:B------:R-:W-:Y:S05]  /*51b0*/  BSYNC.RECONVERGENT B2 ;  /* 0x0000000000027941 */ /* 0x000fea0003800200 */
.L_x_205:
[----:B------:R-:W-:Y:S01]  /*51c0*/  DSETP.GEU.AND P0, PT, |R4|, |R24|, PT ;  /* 0x400000180400722a */ /* 0x000fe20003f0e200 */
[----:B------:R-:W-:Y:S01]  /*51d0*/  IADD3 R13, P1, P2, R18, R14, R13 ;  /* 0x0000000e120d7210 */ /* 0x000fe20007a3e00d */
[----:B------:R-:W-:Y:S01]  /*51e0*/  BSSY.RECONVERGENT B2, `(.L_x_207) ;  /* 0x0000015000027945 */ /* 0x000fe20003800200 */
[----:B------:R-:W-:Y:S02]  /*51f0*/  IMAD.MOV.U32 R10, RZ, RZ, R24 ;  /* 0x000000ffff0a7224 */ /* 0x000fe400078e0018 */
[----:B------:R-:W-:Y:S01]  /*5200*/  IADD3.X R6, PT, PT, R19, R15, RZ, P1, P2 ;  /* 0x0000000f13067210 */ /* 0x000fe20000fe44ff */
[----:B------:R-:W-:Y:S02]  /*5210*/  IMAD.MOV.U32 R7, RZ, RZ, R13 ;  /* 0x000000ffff077224 */ /* 0x000fe400078e000d */
[----:B------:R-:W-:Y:S02]  /*5220*/  IMAD.MOV.U32 R11, RZ, RZ, R25 ;  /* 0x000000ffff0b7224 */ /* 0x000fe400078e0019 */
[----:B------:R-:W-:-:S04]  /*5230*/  IMAD.MOV.U32 R8, RZ, RZ, R6 ;  /* 0x000000ffff087224 */ /* 0x000fc800078e0006 */
[----:B------:R-:W-:Y:S05]  /*5240*/  @!P0 BRA `(.L_x_208) ;  /* 0x0000000000388947 */ /* 0x000fea0003800000 */
[----:B------:R-:W-:Y:S01]  /*5250*/  DSETP.GEU.AND P0, PT, |R24|, |R4|, PT ;  /* 0x400000041800722a */ /* 0x000fe20003f0e200 */
[----:B------:R-:W-:Y:S01]  /*5260*/  MOV R7, R2 ;  /* 0x0000000200077202 */ /* 0x000fe20000000f00 */
[----:B------:R-:W-:Y:S02]  /*5270*/  IMAD.MOV.U32 R8, RZ, RZ, R9 ;  /* 0x000000ffff087224 */ /* 0x000fe400078e0009 */
[----:B------:R-:W-:Y:S02]  /*5280*/  IMAD.MOV.U32 R10, RZ, RZ, R4 ;  /* 0x000000ffff0a7224 */ /* 0x000fe400078e0004 */
[----:B------:R-:W-:-:S08]  /*5290*/  IMAD.MOV.U32 R11, RZ, RZ, R5 ;  /* 0x000000ffff0b7224 */ /* 0x000fd000078e0005 */
        /* <DEDUP_REMOVED lines=9> */
.L_x_208:
[----:B------:R-:W-:Y:S05]  /*5330*/  BSYNC.RECONVERGENT B2 ;  /* 0x0000000000027941 */ /* 0x000fea0003800200 */
.L_x_207:
[C---:B------:R-:W-:Y:S02]  /*5340*/  VIADD R5, R21.reuse, 0x200 ;  /* 0x0000020015057836 */ /* 0x040fe40000000000 */
[----:B------:R-:W-:-:S03]  /*5350*/  VIADD R21, R21, 0x400 ;  /* 0x0000040015157836 */ /* 0x000fc60000000000 */
[----:B------:R-:W-:-:S13]  /*5360*/  ISETP.GE.AND P0, PT, R5, R20, PT ;  /* 0x000000140500720c */ /* 0x000fda0003f06270 */
[----:B------:R-:W-:Y:S05]  /*5370*/  @!P0 BRA `(.L_x_209) ;  /* 0xfffffff800448947 */ /* 0x000fea000383ffff */
.L_x_195:
[----:B------:R-:W-:Y:S05]  /*5380*/  BSYNC.RECONVERGENT B1 ;  /* 0x0000000000017941 */ /* 0x000fea0003800200 */
.L_x_188:
        /* <DEDUP_REMOVED lines=32> */
.L_x_211:
[----:B------:R-:W-:Y:S05]  /*5590*/  BSYNC.RECONVERGENT B1 ;  /* 0x0000000000017941 */ /* 0x000fea0003800200 */
.L_x_210:
        /* <DEDUP_REMOVED lines=31> */
.L_x_213:
[----:B------:R-:W-:Y:S05]  /*5790*/  BSYNC.RECONVERGENT B1 ;  /* 0x0000000000017941 */ /* 0x000fea0003800200 */
.L_x_212:
        /* <DEDUP_REMOVED lines=31> */
.L_x_215:
[----:B------:R-:W-:Y:S05]  /*5990*/  BSYNC.RECONVERGENT B1 ;  /* 0x0000000000017941 */ /* 0x000fea0003800200 */
.L_x_214:
[----:B------:R-:W-:Y:S01]  /*59a0*/  ISETP.GT.AND P0, PT, R2, 0x17, PT ;  /* 0x000000170200780c */ /* 0x000fe20003f04270 */
[----:B-1----:R1:W1:Y:S01]  /*59b0*/  SHFL.DOWN PT, R6, R4, 0x8, 0x1f ;  /* 0x09001f0004067f89 */ /* 0x00226200000e0000 */
[----:B------:R-:W-:Y:S01]  /*59c0*/  BSSY.RECONVERGENT B1, `(.L_x_216) ;  /* 0x000001d000017945 */ /* 0x000fe20003800200 */
[----:B--2---:R-:W-:Y:S02]  /*59d0*/  IMAD.MOV.U32 R12, RZ, RZ, R10 ;  /* 0x000000ffff0c7224 */ /* 0x004fe400078e000a */
[----:B------:R2:W1:Y:S01]  /*59e0*/  SHFL.DOWN PT, R7, R5, 0x8, 0x1f ;  /* 0x09001f0005077f89 */ /* 0x00046200000e0000 */
[----:B------:R-:W-:Y:S02]  /*59f0*/  IMAD.MOV.U32 R13, RZ, RZ, R11 ;  /* 0x000000ffff0d7224 */ /* 0x000fe400078e000b */
[----:B------:R-:W-:Y:S01]  /*5a00*/  IMAD.MOV.U32 R8, RZ, RZ, R4 ;  /* 0x000000ffff087224 */ /* 0x000fe200078e0004 */
[----:B0-----:R2:W0:Y:S01]  /*5a10*/  SHFL.DOWN PT, R15, R10, 0x8, 0x1f ;  /* 0x09001f000a0f7f89 */ /* 0x00142200000e0000 */
[----:B----4-:R-:W-:-:S03]  /*5a20*/  IMAD.MOV.U32 R9, RZ, RZ, R5 ;  /* 0x000000ffff097224 */ /* 0x010fc600078e0005 */
[----:B---3--:R2:W3:Y:S01]  /*5a30*/  SHFL.DOWN PT, R14, R11, 0x8, 0x1f ;  /* 0x09001f000b0e7f89 */ /* 0x0084e200000e0000 */
[----:B------:R-:W-:Y:S05]  /*5a40*/  @P0 BRA `(.L_x_217) ;  /* 0x0000000000500947 */ /* 0x000fea0003800000 */
[----:B-1----:R-:W-:Y:S01]  /*5a50*/  DSETP.GEU.AND P0, PT, |R4|, |R6|, PT ;  /* 0x400000060400722a */ /* 0x002fe20003f0e200 */
        /* <DEDUP_REMOVED lines=19> */
.L_x_217:
[----:B------:R-:W-:Y:S05]  /*5b90*/  BSYNC.RECONVERGENT B1 ;  /* 0x0000000000017941 */ /* 0x000fea0003800200 */
.L_x_216:
[----:B------:R-:W-:Y:S01]  /*5ba0*/  ISETP.GT.AND P0, PT, R2, 0xf, PT ;  /* 0x0000000f0200780c */ /* 0x000fe20003f04270 */
[----:B--2---:R2:W4:Y:S01]  /*5bb0*/  SHFL.DOWN PT, R10, R8, 0x10, 0x1f ;  /* 0x0a001f00080a7f89 */ /* 0x00452200000e0000 */
[----:B------:R-:W-:Y:S01]  /*5bc0*/  BSSY.RECONVERGENT B1, `(.L_x_218) ;  /* 0x000001d000017945 */ /* 0x000fe20003800200 */
[----:B-1----:R-:W-:Y:S02]  /*5bd0*/  IMAD.MOV.U32 R4, RZ, RZ, R12 ;  /* 0x000000ffff047224 */ /* 0x002fe400078e000c */
[----:B------:R2:W1:Y:S01]  /*5be0*/  SHFL.DOWN PT, R11, R9, 0x10, 0x1f ;  /* 0x0a001f00090b7f89 */ /* 0x00046200000e0000 */
[----:B------:R-:W-:Y:S02]  /*5bf0*/  IMAD.MOV.U32 R5, RZ, RZ, R13 ;  /* 0x000000ffff057224 */ /* 0x000fe400078e000d */
[----:B------:R-:W-:Y:S01]  /*5c00*/  IMAD.MOV.U32 R6, RZ, RZ, R8 ;  /* 0x000000ffff067224 */ /* 0x000fe200078e0008 */
[----:B0-----:R2:W0:Y:S01]  /*5c10*/  SHFL.DOWN PT, R15, R12, 0x10, 0x1f ;  /* 0x0a001f000c0f7f89 */ /* 0x00142200000e0000 */
[----:B------:R-:W-:-:S03]  /*5c20*/  IMAD.MOV.U32 R7, RZ, RZ, R9 ;  /* 0x000000ffff077224 */ /* 0x000fc600078e0009 */
[----:B---3--:R2:W3:Y:S01]  /*5c30*/  SHFL.DOWN PT, R14, R13, 0x10, 0x1f ;  /* 0x0a001f000d0e7f89 */ /* 0x0084e200000e0000 */
        /* <DEDUP_REMOVED lines=21> */
.L_x_219:
[----:B------:R-:W-:Y:S05]  /*5d90*/  BSYNC.RECONVERGENT B1 ;  /* 0x0000000000017941 */ /* 0x000fea0003800200 */
.L_x_218:
[----:B------:R-:W-:Y:S01]  /*5da0*/  ISETP.NE.AND P0, PT, R2, RZ, PT ;  /* 0x000000ff0200720c */ /* 0x000fe20003f05270 */
[----:B------:R-:W-:-:S12]  /*5db0*/  BSSY.RECONVERGENT B1, `(.L_x_220) ;  /* 0x000000a000017945 */ /* 0x000fd80003800200 */
[----:B------:R-:W-:Y:S05]  /*5dc0*/  @P0 BRA `(.L_x_221) ;  /* 0x0000000000200947 */ /* 0x000fea0003800000 */
[----:B--2---:R-:W2:Y:S01]  /*5dd0*/  S2R R9, SR_CgaCtaId ;  /* 0x0000000000097919 */ /* 0x004ea20000008800 */
[----:B------:R-:W-:Y:S02]  /*5de0*/  MOV R8, 0x400 ;  /* 0x0000040000087802 */ /* 0x000fe40000000f00 */
[----:B------:R-:W-:-:S04]  /*5df0*/  SHF.R.U32.HI R2, RZ, 0x1, R3 ;  /* 0x00000001ff027819 */ /* 0x000fc80000011603 */
[----:B------:R-:W-:Y:S02]  /*5e00*/  LOP3.LUT R2, R2, 0x1f0, RZ, 0xc0, !PT ;  /* 0x000001f002027812 */ /* 0x000fe400078ec0ff */
[----:B--2---:R-:W-:-:S05]  /*5e10*/  LEA R9, R9, R8, 0x18 ;  /* 0x0000000809097211 */ /* 0x004fca00078ec0ff */
[----:B------:R-:W-:-:S05]  /*5e20*/  IMAD.IADD R9, R2, 0x1, R9 ;  /* 0x0000000102097824 */ /* 0x000fca00078e0209 */
[----:B------:R2:W-:Y:S04]  /*5e30*/  STS.64 [R9+0x10], R4 ;  /* 0x0000100409007388 */ /* 0x0005e80000000a00 */
[----:B------:R2:W-:Y:S02]  /*5e40*/  STS.64 [R9+0x8], R6 ;  /* 0x0000080609007388 */ /* 0x0005e40000000a00 */
.L_x_221:
[----:B------:R-:W-:Y:S05]  /*5e50*/  BSYNC.RECONVERGENT B1 ;  /* 0x0000000000017941 */ /* 0x000fea0003800200 */
.L_x_220:
[----:B------:R-:W-:Y:S01]  /*5e60*/  BAR.SYNC.DEFER_BLOCKING 0x0 ;  /* 0x0000000000007b1d */ /* 0x000fe20000010000 */
[----:B------:R-:W-:-:S13]  /*5e70*/  ISETP.NE.AND P1, PT, R3, RZ, PT ;  /* 0x000000ff0300720c */ /* 0x000fda0003f25270 */
[----:B------:R-:W-:Y:S05]  /*5e80*/  @P1 BRA `(.L_x_149) ;  /* 0x00000008008c1947 */ /* 0x000fea0003800000 */
[----:B------:R-:W5:Y:S01]  /*5e90*/  S2R R3, SR_CgaCtaId ;  /* 0x0000000000037919 */ /* 0x000f620000008800 */
[----:B------:R-:W-:Y:S01]  /*5ea0*/  MOV R20, 0x400 ;  /* 0x0000040000147802 */ /* 0x000fe20000000f00 */
[----:B------:R-:W-:Y:S03]  /*5eb0*/  BSSY.RECONVERGENT B1, `(.L_x_222) ;  /* 0x000001a000017945 */ /* 0x000fe60003800200 */
[----:B-----5:R-:W-:-:S05]  /*5ec0*/  LEA R20, R3, R20, 0x18 ;  /* 0x0000001403147211 */ /* 0x020fca00078ec0ff */
[----:B------:R-:W5:Y:S04]  /*5ed0*/  LDS.64 R16, [R20+0x18] ;  /* 0x0000180014107984 */ /* 0x000f680000000a00 */
[----:B-12-4-:R-:W1:Y:S04]  /*5ee0*/  LDS.128 R8, [R20+0x20] ;  /* 0x0000200014087984 */ /* 0x016e680000000c00 */
[----:B------:R2:W4:Y:S04]  /*5ef0*/  LDS.64 R2, [R20+0x80] ;  /* 0x0000800014027984 */ /* 0x0005280000000a00 */
[----:B0--3--:R2:W0:Y:S01]  /*5f00*/  LDS.128 R12, [R20+0x30] ;  /* 0x00003000140c7984 */ /* 0x0094220000000c00 */
[----:B-----5:R-:W-:Y:S01]  /*5f10*/  DSETP.GEU.AND P0, PT, |R6|, |R16|, PT ;  /* 0x400000100600722a */ /* 0x020fe20003f0e200 */
[----:B------:R-:W-:-:S02]  /*5f20*/  IMAD.MOV.U32 R22, RZ, RZ, R16 ;  /* 0x000000ffff167224 */ /* 0x000fc400078e0010 */
[----:B------:R-:W-:Y:S02]  /*5f30*/  IMAD.MOV.U32 R23, RZ, RZ, R17 ;  /* 0x000000ffff177224 */ /* 0x000fe400078e0011 */
[----:B-1----:R-:W-:Y:S02]  /*5f40*/  IMAD.MOV.U32 R25, RZ, RZ, R8 ;  /* 0x000000ffff197224 */ /* 0x002fe400078e0008 */
[----:B------:R-:W-:-:S07]  /*5f50*/  IMAD.MOV.U32 R21, RZ, RZ, R9 ;  /* 0x000000ffff157224 */ /* 0x000fce00078e0009 */
[----:B0-2-4-:R-:W-:Y:S05]  /*5f60*/  @!P0 BRA `(.L_x_223) ;  /* 0x0000000000388947 */ /* 0x015fea0003800000 */
        /* <DEDUP_REMOVED lines=14> */
.L_x_223:
[----:B------:R-:W-:Y:S05]  /*6050*/  BSYNC.RECONVERGENT B1 ;  /* 0x0000000000017941 */ /* 0x000fea0003800200 */
.L_x_222:
        /* <DEDUP_REMOVED lines=23> */
.L_x_225:
[----:B------:R-:W-:Y:S05]  /*61d0*/  BSYNC.RECONVERGENT B1 ;  /* 0x0000000000017941 */ /* 0x000fea0003800200 */
.L_x_224:
        /* <DEDUP_REMOVED lines=21> */
.L_x_227:
[----:B------:R-:W-:Y:S05]  /*6330*/  BSYNC.RECONVERGENT B1 ;  /* 0x0000000000017941 */ /* 0x000fea0003800200 */
.L_x_226:
        /* <DEDUP_REMOVED lines=23> */
.L_x_229:
[----:B------:R-:W-:Y:S05]  /*64b0*/  BSYNC.RECONVERGENT B1 ;  /* 0x0000000000017941 */ /* 0x000fea0003800200 */
.L_x_228:
        /* <DEDUP_REMOVED lines=21> */
.L_x_231:
[----:B------:R-:W-:Y:S05]  /*6610*/  BSYNC.RECONVERGENT B1 ;  /* 0x0000000000017941 */ /* 0x000fea0003800200 */
.L_x_230:
        /* <DEDUP_REMOVED lines=21> */
.L_x_233:
[----:B------:R-:W-:Y:S05]  /*6770*/  BSYNC.RECONVERGENT B1 ;  /* 0x0000000000017941 */ /* 0x000fea0003800200 */
.L_x_232:
        /* <DEDUP_REMOVED lines=20> */
.L_x_149:
[----:B------:R-:W-:Y:S05]  /*68c0*/  BSYNC.RECONVERGENT B0 ;  /* 0x0000000000007941 */ /* 0x000fea0003800200 */
.L_x_116:
[----:B------:R-:W-:Y:S05]  /*68d0*/  @P1 EXIT ;  /* 0x000000000000194d */ /* 0x000fea0003800000 */
[----:B01--4-:R-:W0:Y:S02]  /*68e0*/  LDC.64 R2, c[0x0][0x390] ;  /* 0x0000e400ff027b82 */ /* 0x013e240000000a00 */
[----:B0-----:R-:W-:-:S05]  /*68f0*/  IMAD.WIDE.U32 R2, R0, 0x10, R2 ;  /* 0x0000001000027825 */ /* 0x001fca00078e0002 */
[----:B------:R-:W-:Y:S04]  /*6900*/  STG.E.64 desc[UR10][R2.64], R6 ;  /* 0x0000000602007986 */ /* 0x000fe8000c101b0a */
[----:B------:R-:W-:Y:S01]  /*6910*/  STG.E.64 desc[UR10][R2.64+0x8], R4 ;  /* 0x0000080402007986 */ /* 0x000fe2000c101b0a */
[----:B------:R-:W-:Y:S05]  /*6920*/  EXIT ;  /* 0x000000000000794d */ /* 0x000fea0003800000 */
.L_x_234:
        /* <DEDUP_REMOVED lines=13> */
.L_x_735:


//--------------------- .text._ZN6thrust24THRUST_300001_SM_1000_NS8cuda_cub4core6detail13_kernel_agentINS1_8__reduce11ReduceAgentINS0_12zip_iteratorIN4cuda3std3__45tupleIJNS0_10device_ptrIdEENS0_17counting_iteratorIlNS0_11use_defaultESF_SF_EEEEEEEPNSB_IJdlEEESJ_lNS1_9__extrema9arg_max_fIdl11_comparatorEEEEJSI_SK_lSO_EEEvDpT0_ --------------------------
	.section	.text._ZN6thrust24THRUST_300001_SM_1000_NS8cuda_cub4core6detail13_kernel_agentINS1_8__reduce11ReduceAgentINS0_12zip_iteratorIN4cuda3std3__45tupleIJNS0_10device_ptrIdEENS0_17counting_iteratorIlNS0_11use_defaultESF_SF_EEEEEEEPNSB_IJdlEEESJ_lNS1_9__extrema9arg_max_fIdl11_comparatorEEEEJSI_SK_lSO_EEEvDpT0_,"ax",@progbits
	.align	128
        .global         _ZN6thrust24THRUST_300001_SM_1000_NS8cuda_cub4core6detail13_kernel_agentINS1_8__reduce11ReduceAgentINS0_12zip_iteratorIN4cuda3std3__45tupleIJNS0_10device_ptrIdEENS0_17counting_iteratorIlNS0_11use_defaultESF_SF_EEEEEEEPNSB_IJdlEEESJ_lNS1_9__extrema9arg_max_fIdl11_comparatorEEEEJSI_SK_lSO_EEEvDpT0_
        .type           _ZN6thrust24THRUST_300001_SM_1000_NS8cuda_cub4core6detail13_kernel_agentINS1_8__reduce11ReduceAgentINS0_12zip_iteratorIN4cuda3std3__45tupleIJNS0_10device_ptrIdEENS0_17counting_iteratorIlNS0_11use_defaultESF_SF_EEEEEEEPNSB_IJdlEEESJ_lNS1_9__extrema9arg_max_fIdl11_comparatorEEEEJSI_SK_lSO_EEEvDpT0_,@function
        .size           _ZN6thrust24THRUST_300001_SM_1000_NS8cuda_cub4core6detail13_kernel_agentINS1_8__reduce11ReduceAgentINS0_12zip_iteratorIN4cuda3std3__45tupleIJNS0_10device_ptrIdEENS0_17counting_iteratorIlNS0_11use_defaultESF_SF_EEEEEEEPNSB_IJdlEEESJ_lNS1_9__extrema9arg_max_fIdl11_comparatorEEEEJSI_SK_lSO_EEEvDpT0_,(.L_x_736 - _ZN6thrust24THRUST_300001_SM_1000_NS8cuda_cub4core6detail13_kernel_agentINS1_8__reduce11ReduceAgentINS0_12zip_iteratorIN4cuda3std3__45tupleIJNS0_10device_ptrIdEENS0_17counting_iteratorIlNS0_11use_defaultESF_SF_EEEEEEEPNSB_IJdlEEESJ_lNS1_9__extrema9arg_max_fIdl11_comparatorEEEEJSI_SK_lSO_EEEvDpT0_)
        .other          _ZN6thrust24THRUST_300001_SM_1000_NS8cuda_cub4core6detail13_kernel_agentINS1_8__reduce11ReduceAgentINS0_12zip_iteratorIN4cuda3std3__45tupleIJNS0_10device_ptrIdEENS0_17counting_iteratorIlNS0_11use_defaultESF_SF_EEEEEEEPNSB_IJdlEEESJ_lNS1_9__extrema9arg_max_fIdl11_comparatorEEEEJSI_SK_lSO_EEEvDpT0_,@"STO_CUDA_ENTRY STV_DEFAULT"
_ZN6thrust24THRUST_300001_SM_1000_NS8cuda_cub4core6detail13_kernel_agentINS1_8__reduce11ReduceAgentINS0_12zip_iteratorIN4cuda3std3__45tupleIJNS0_10device_ptrIdEENS0_17counting_iteratorIlNS0_11use_defaultESF_SF_EEEEEEEPNSB_IJdlEEESJ_lNS1_9__extrema9arg_max_fIdl11_comparatorEEEEJSI_SK_lSO_EEEvDpT0_:
.text._ZN6thrust24THRUST_300001_SM_1000_NS8cuda_cub4core6detail13_kernel_agentINS1_8__reduce11ReduceAgentINS0_12zip_iteratorIN4cuda3std3__45tupleIJNS0_10device_ptrIdEENS0_17counting_iteratorIlNS0_11use_defaultESF_SF_EEEEEEEPNSB_IJdlEEESJ_lNS1_9__extrema9arg_max_fIdl11_comparatorEEEEJSI_SK_lSO_EEEvDpT0_:
[----:B------:R-:W-:Y:S01]  /*0000*/  LDC R1, c[0x0][0x37c] ;  /* 0x0000df00ff017b82 */ /* 0x000fe20000000800 */
[----:B------:R-:W0:Y:S02]  /*0010*/  LDCU.64 UR4, c[0x0][0x398] ;  /* 0x00007300ff0477ac */ /* 0x000e240008000a00 */
[----:B0-----:R-:W-:-:S04]  /*0020*/  ISETP.NE.U32.AND P0, PT, RZ, UR4, PT ;  /* 0x00000004ff007c0c */ /* 0x001fc8000bf05070 */
[----:B------:R-:W-:-:S13]  /*0030*/  ISETP.NE.AND.EX P0, PT, RZ, UR5, PT, P0 ;  /* 0x00000005ff007c0c */ /* 0x000fda000bf05300 */
[----:B------:R-:W-:Y:S05]  /*0040*/  @!P0 EXIT ;  /* 0x000000000000894d */ /* 0x000fea0003800000 */
[----:B------:R-:W-:Y:S01]  /*0050*/  UISETP.GT.U32.AND UP0, UPT, UR4, 0x4ff, UPT ;  /* 0x000004ff0400788c */ /* 0x000fe2000bf04070 */
[----:B------:R-:W-:Y:S01]  /*0060*/  BSSY.RECONVERGENT B0, `(.L_x_235) ;  /* 0x000063e000007945 */ /* 0x000fe20003800200 */
[----:B------:R-:W0:Y:S02]  /*0070*/  LDCU.64 UR8, c[0x0][0x358] ;  /* 0x00006b00ff0877ac */ /* 0x000e240008000a00 */
[----:B------:R-:W-:-:S09]  /*0080*/  UISETP.GT.AND.EX UP0, UPT, UR5, URZ, UPT, UP0 ;  /* 0x000000ff0500728c */ /* 0x000fd2000bf04300 */
        /* <DEDUP_REMOVED lines=9> */
[----:B------:R-:W1:Y:S01]  /*0120*/  LDC.64 R2, c[0x0][0x380] ;  /* 0x0000e000ff027b82 */ /* 0x000e620000000a00 */
[----:B------:R-:W2:Y:S01]  /*0130*/  LDCU.64 UR6, c[0x0][0x388] ;  /* 0x00007100ff0677ac */ /* 0x000ea20008000a00 */
[----:B-1----:R-:W-:-:S06]  /*0140*/  IMAD.WIDE.U32 R2, R0, 0x8, R2 ;  /* 0x0000000800027825 */ /* 0x002fcc00078e0002 */
[----:B0-----:R-:W5:Y:S01]  /*0150*/  LDG.E.64 R2, desc[UR8][R2.64] ;  /* 0x0000000802027981 */ /* 0x001f62000c1e1b00 */
[C---:B--2---:R-:W-:Y:S01]  /*0160*/  IADD3 R9, P0, PT, R0.reuse, UR6, RZ ;  /* 0x0000000600097c10 */ /* 0x044fe2000ff1e0ff */
[----:B------:R-:W-:-:S04]  /*0170*/  VIADD R10, R0, 0x100 ;  /* 0x00000100000a7836 */ /* 0x000fc80000000000 */
[----:B------:R-:W-:-:S08]  /*0180*/  IMAD.X R8, RZ, RZ, UR7, P0 ;  /* 0x00000007ff087e24 */ /* 0x000fd000080e06ff */
.L_x_238:
[----:B0-----:R-:W-:Y:S05]  /*0190*/  BSYNC.RECONVERGENT B1 ;  /* 0x0000000000017941 */ /* 0x001fea0003800200 */
.L_x_237:
[----:B------:R-:W-:Y:S01]  /*01a0*/  ISETP.GE.AND P0, PT, R10, UR4, PT ;  /* 0x000000040a007c0c */ /* 0x000fe2000bf06270 */
[----:B------:R-:W-:-:S12]  /*01b0*/  BSSY.RECONVERGENT B1, `(.L_x_239) ;  /* 0x00000a9000017945 */ /* 0x000fd80003800200 */
[----:B------:R-:W-:Y:S05]  /*01c0*/  @P0 BRA `(.L_x_240) ;  /* 0x00000008009c0947 */ /* 0x000fea0003800000 */
[----:B------:R-:W-:Y:S01]  /*01d0*/  LOP3.LUT R4, RZ, R10, RZ, 0x33, !PT ;  /* 0x0000000aff047212 */ /* 0x000fe200078e33ff */
[----:B------:R-:W-:Y:S04]  /*01e0*/  BSSY.RECONVERGENT B2, `(.L_x_241) ;  /* 0x0000034000027945 */ /* 0x000fe80003800200 */
[----:B------:R-:W-:-:S05]  /*01f0*/  VIADD R16, R4, UR4 ;  /* 0x0000000404107c36 */ /* 0x000fca0008000000 */
[----:B------:R-:W-:-:S04]  /*0200*/  LOP3.LUT R4, R16, 0x300, RZ, 0xc0, !PT ;  /* 0x0000030010047812 */ /* 0x000fc800078ec0ff */
[----:B------:R-:W-:-:S13]  /*0210*/  ISETP.NE.AND P0, PT, R4, 0x300, PT ;  /* 0x000003000400780c */ /* 0x000fda0003f05270 */
[----:B------:R-:W-:Y:S05]  /*0220*/  @!P0 BRA `(.L_x_242) ;  /* 0x0000000000bc8947 */ /* 0x000fea0003800000 */
[----:B------:R-:W0:Y:S01]  /*0230*/  LDC.64 R4, c[0x0][0x380] ;  /* 0x0000e000ff047b82 */ /* 0x000e220000000a00 */
[----:B------:R-:W1:Y:S01]  /*0240*/  LDCU.64 UR6, c[0x0][0x388] ;  /* 0x00007100ff0677ac */ /* 0x000e620008000a00 */
[----:B------:R-:W-:-:S04]  /*0250*/  LEA.HI R6, R16, 0x1, RZ, 0x18 ;  /* 0x0000000110067811 */ /* 0x000fc800078fc0ff */
[----:B------:R-:W-:-:S05]  /*0260*/  LOP3.LUT R6, R6, 0x3, RZ, 0xc0, !PT ;  /* 0x0000000306067812 */ /* 0x000fca00078ec0ff */
[----:B------:R-:W-:Y:S01]  /*0270*/  IMAD.MOV R11, RZ, RZ, -R6 ;  /* 0x000000ffff0b7224 */ /* 0x000fe200078e0a06 */
[C---:B-1----:R-:W-:Y:S01]  /*0280*/  IADD3 R14, P0, PT, R10.reuse, UR6, RZ ;  /* 0x000000060a0e7c10 */ /* 0x042fe2000ff1e0ff */
[----:B0-----:R-:W-:-:S04]  /*0290*/  IMAD.WIDE.U32 R4, R10, 0x8, R4 ;  /* 0x000000080a047825 */ /* 0x001fc800078e0004 */
[----:B------:R-:W-:Y:S02]  /*02a0*/  IMAD.MOV.U32 R12, RZ, RZ, R4 ;  /* 0x000000ffff0c7224 */ /* 0x000fe400078e0004 */
[----:B------:R-:W-:Y:S02]  /*02b0*/  IMAD.MOV.U32 R13, RZ, RZ, R5 ;  /* 0x000000ffff0d7224 */ /* 0x000fe400078e0005 */
[----:B------:R-:W-:-:S07]  /*02c0*/  IMAD.X R15, RZ, RZ, UR7, P0 ;  /* 0x00000007ff0f7e24 */ /* 0x000fce00080e06ff */
.L_x_245:
        /* <DEDUP_REMOVED lines=31> */
.L_x_244:
[----:B------:R-:W-:Y:S05]  /*04c0*/  BSYNC.RECONVERGENT B3 ;  /* 0x0000000000037941 */ /* 0x000fea0003800200 */
.L_x_243:
[----:B------:R-:W-:Y:S01]  /*04d0*/  IADD3 R14, P0, PT, R14, 0x100, RZ ;  /* 0x000001000e0e7810 */ /* 0x000fe20007f1e0ff */
[----:B------:R-:W-:Y:S02]  /*04e0*/  VIADD R10, R10, 0x100 ;  /* 0x000001000a0a7836 */ /* 0x000fe40000000000 */
[----:B------:R-:W-:Y:S02]  /*04f0*/  IMAD.X R13, RZ, RZ, R13, P3 ;  /* 0x000000ffff0d7224 */ /* 0x000fe400018e060d */
[----:B------:R-:W-:Y:S01]  /*0500*/  IMAD.X R15, RZ, RZ, R15, P0 ;  /* 0x000000ffff0f7224 */ /* 0x000fe200000e060f */
[----:B------:R-:W-:Y:S07]  /*0510*/  @P2 BRA `(.L_x_245) ;  /* 0xfffffffc006c2947 */ /* 0x000fee000383ffff */
.L_x_242:
[----:B------:R-:W-:Y:S05]  /*0520*/  BSYNC.RECONVERGENT B2 ;  /* 0x0000000000027941 */ /* 0x000fea0003800200 */
.L_x_241:
[----:B------:R-:W-:-:S13]  /*0530*/  ISETP.GE.U32.AND P0, PT, R16, 0x300, PT ;  /* 0x000003001000780c */ /* 0x000fda0003f06070 */
[----:B------:R-:W-:Y:S05]  /*0540*/  @!P0 BRA `(.L_x_240) ;  /* 0x0000000400bc8947 */ /* 0x000fea0003800000 */
[----:B------:R-:W0:Y:S01]  /*0550*/  LDC.64 R4, c[0x0][0x380] ;  /* 0x0000e000ff047b82 */ /* 0x000e220000000a00 */
[----:B------:R-:W-:-:S07]  /*0560*/  VIADD R20, R10, 0x200 ;  /* 0x000002000a147836 */ /* 0x000fce0000000000 */
[----:B------:R-:W1:Y:S02]  /*0570*/  LDC.64 R6, c[0x0][0x388] ;  /* 0x0000e200ff067b82 */ /* 0x000e640000000a00 */
.L_x_254:
[----:B------:R-:W-:-:S04]  /*0580*/  VIADD R17, R20, 0xfffffe00 ;  /* 0xfffffe0014117836 */ /* 0x000fc80000000000 */
[----:B0-----:R-:W-:-:S05]  /*0590*/  IMAD.WIDE R24, R17, 0x8, R4 ;  /* 0x0000000811187825 */ /* 0x001fca00078e0204 */
[----:B------:R-:W2:Y:S04]  /*05a0*/  LDG.E.64 R18, desc[UR8][R24.64] ;  /* 0x0000000818127981 */ /* 0x000ea8000c1e1b00 */
[----:B-----5:R0:W5:Y:S04]  /*05b0*/  LDG.E.64 R14, desc[UR8][R24.64+0x800] ;  /* 0x00080008180e7981 */ /* 0x020168000c1e1b00 */
[----:B------:R0:W5:Y:S04]  /*05c0*/  LDG.E.64 R12, desc[UR8][R24.64+0x1000] ;  /* 0x00100008180c7981 */ /* 0x000168000c1e1b00 */
[----:B------:R0:W5:Y:S01]  /*05d0*/  LDG.E.64 R10, desc[UR8][R24.64+0x1800] ;  /* 0x00180008180a7981 */ /* 0x000162000c1e1b00 */
[----:B-1----:R-:W-:Y:S01]  /*05e0*/  IADD3 R26, P1, PT, R17, R6, RZ ;  /* 0x00000006111a7210 */ /* 0x002fe20007f3e0ff */
[----:B------:R-:W-:Y:S01]  /*05f0*/  BSSY.RECONVERGENT B2, `(.L_x_246) ;  /* 0x0000017000027945 */ /* 0x000fe20003800200 */
[----:B------:R-:W-:-:S02]  /*0600*/  VIADD R23, R20, 0xffffff00 ;  /* 0xffffff0014177836 */ /* 0x000fc40000000000 */
[----:B------:R-:W-:Y:S01]  /*0610*/  LEA.HI.X.SX32 R27, R17, R7, 0x1, P1 ;  /* 0x00000007111b7211 */ /* 0x000fe200008f0eff */
[----:B------:R-:W-:-:S04]  /*0620*/  IMAD.MOV.U32 R22, RZ, RZ, R26 ;  /* 0x000000ffff167224 */ /* 0x000fc800078e001a */
        /* <DEDUP_REMOVED lines=19> */
.L_x_247:
[----:B------:R-:W-:Y:S05]  /*0760*/  BSYNC.RECONVERGENT B2 ;  /* 0x0000000000027941 */ /* 0x000fea0003800200 */
.L_x_246:
[----:B-----5:R-:W-:Y:S01]  /*0770*/  DSETP.GEU.AND P0, PT, |R16|, |R14|, PT ;  /* 0x4000000e1000722a */ /* 0x020fe20003f0e200 */
[C---:B------:R-:W-:Y:S01]  /*0780*/  IADD3 R19, P1, PT, R23.reuse, R6, RZ ;  /* 0x0000000617137210 */ /* 0x040fe20007f3e0ff */
[----:B------:R-:W-:Y:S01]  /*0790*/  BSSY.RECONVERGENT B2, `(.L_x_248) ;  /* 0x0000015000027945 */ /* 0x000fe20003800200 */
[----:B------:R-:W-:Y:S02]  /*07a0*/  IMAD.MOV.U32 R2, RZ, RZ, R14 ;  /* 0x000000ffff027224 */ /* 0x000fe400078e000e */
[----:B------:R-:W-:Y:S01]  /*07b0*/  LEA.HI.X.SX32 R18, R23, R7, 0x1, P1 ;  /* 0x0000000717127211 */ /* 0x000fe200008f0eff */
[----:B------:R-:W-:Y:S02]  /*07c0*/  IMAD.MOV.U32 R9, RZ, RZ, R19 ;  /* 0x000000ffff097224 */ /* 0x000fe400078e0013 */
[----:B------:R-:W-:Y:S01]  /*07d0*/  IMAD.MOV.U32 R3, RZ, RZ, R15 ;  /* 0x000000ffff037224 */ /* 0x000fe200078e000f */
[----:B------:R-:W-:-:S05]  /*07e0*/  MOV R8, R18 ;  /* 0x0000001200087202 */ /* 0x000fca0000000f00 */
        /* <DEDUP_REMOVED lines=15> */
.L_x_249:
[----:B------:R-:W-:Y:S05]  /*08e0*/  BSYNC.RECONVERGENT B2 ;  /* 0x0000000000027941 */ /* 0x000fea0003800200 */
.L_x_248:
[----:B------:R-:W-:Y:S01]  /*08f0*/  DSETP.GEU.AND P0, PT, |R2|, |R12|, PT ;  /* 0x4000000c0200722a */ /* 0x000fe20003f0e200 */
[CC--:B------:R-:W-:Y:S01]  /*0900*/  IADD3 R22, P1, PT, R20.reuse, R6.reuse, RZ ;  /* 0x0000000614167210 */ /* 0x0c0fe20007f3e0ff */
[C---:B------:R-:W-:Y:S01]  /*0910*/  VIADD R16, R20.reuse, 0x100 ;  /* 0x0000010014107836 */ /* 0x040fe20000000000 */
[----:B------:R-:W-:Y:S01]  /*0920*/  BSSY.RECONVERGENT B2, `(.L_x_250) ;  /* 0x0000016000027945 */ /* 0x000fe20003800200 */
[----:B------:R-:W-:Y:S01]  /*0930*/  IMAD.MOV.U32 R14, RZ, RZ, R12 ;  /* 0x000000ffff0e7224 */ /* 0x000fe200078e000c */
[----:B------:R-:W-:Y:S01]  /*0940*/  LEA.HI.X.SX32 R19, R20, R7, 0x1, P1 ;  /* 0x0000000714137211 */ /* 0x000fe200008f0eff */
[----:B------:R-:W-:Y:S01]  /*0950*/  IMAD.MOV.U32 R17, RZ, RZ, R22 ;  /* 0x000000ffff117224 */ /* 0x000fe200078e0016 */
[----:B------:R-:W-:Y:S01]  /*0960*/  IADD3 R24, P2, PT, R16, R6, RZ ;  /* 0x0000000610187210 */ /* 0x000fe20007f5e0ff */
[----:B------:R-:W-:Y:S02]  /*0970*/  IMAD.MOV.U32 R15, RZ, RZ, R13 ;  /* 0x000000ffff0f7224 */ /* 0x000fe400078e000d */
[----:B------:R-:W-:-:S04]  /*0980*/  IMAD.MOV.U32 R18, RZ, RZ, R19 ;  /* 0x000000ffff127224 */ /* 0x000fc800078e0013 */
[----:B------:R-:W-:Y:S06]  /*0990*/  @!P0 BRA `(.L_x_251) ;  /* 0x0000000000388947 */ /* 0x000fec0003800000 */
        /* <DEDUP_REMOVED lines=14> */
.L_x_251:
[----:B------:R-:W-:Y:S05]  /*0a80*/  BSYNC.RECONVERGENT B2 ;  /* 0x0000000000027941 */ /* 0x000fea0003800200 */
.L_x_250:
[----:B------:R-:W-:Y:S01]  /*0a90*/  DSETP.GEU.AND P0, PT, |R14|, |R10|, PT ;  /* 0x4000000a0e00722a */ /* 0x000fe20003f0e200 */
[----:B------:R-:W-:Y:S01]  /*0aa0*/  LEA.HI.X.SX32 R13, R16, R7, 0x1, P2 ;  /* 0x00000007100d7211 */ /* 0x000fe200010f0eff */
[----:B------:R-:W-:Y:S01]  /*0ab0*/  BSSY.RECONVERGENT B2, `(.L_x_252) ;  /* 0x0000014000027945 */ /* 0x000fe20003800200 */
[----:B------:R-:W-:Y:S02]  /*0ac0*/  IMAD.MOV.U32 R9, RZ, RZ, R24 ;  /* 0x000000ffff097224 */ /* 0x000fe400078e0018 */
[----:B------:R-:W-:Y:S02]  /*0ad0*/  IMAD.MOV.U32 R2, RZ, RZ, R10 ;  /* 0x000000ffff027224 */ /* 0x000fe400078e000a */
[----:B------:R-:W-:Y:S02]  /*0ae0*/  IMAD.MOV.U32 R8, RZ, RZ, R13 ;  /* 0x000000ffff087224 */ /* 0x000fe400078e000d */
[----:B------:R-:W-:-:S05]  /*0af0*/  IMAD.MOV.U32 R3, RZ, RZ, R11 ;  /* 0x000000ffff037224 */ /* 0x000fca00078e000b */
        /* <DEDUP_REMOVED lines=15> */
.L_x_253:
[----:B------:R-:W-:Y:S05]  /*0bf0*/  BSYNC.RECONVERGENT B2 ;  /* 0x0000000000027941 */ /* 0x000fea0003800200 */
.L_x_252:
[C---:B------:R-:W-:Y:S02]  /*0c00*/  VIADD R10, R20.reuse, 0x200 ;  /* 0x00000200140a7836 */ /* 0x040fe40000000000 */
[----:B------:R-:W-:-:S03]  /*0c10*/  VIADD R20, R20, 0x400 ;  /* 0x0000040014147836 */ /* 0x000fc60000000000 */
[----:B------:R-:W-:-:S13]  /*0c20*/  ISETP.GE.AND P0, PT, R10, UR5, PT ;  /* 0x000000050a007c0c */ /* 0x000fda000bf06270 */
[----:B------:R-:W-:Y:S05]  /*0c30*/  @!P0 BRA `(.L_x_254) ;  /* 0xfffffff800508947 */ /* 0x000fea000383ffff */
.L_x_240:
[----:B------:R-:W-:Y:S05]  /*0c40*/  BSYNC.RECONVERGENT B1 ;  /* 0x0000000000017941 */ /* 0x000fea0003800200 */
.L_x_239:
[----:B------:R-:W0:Y:S02]  /*0c50*/  LDCU UR6, c[0x0][0x398] ;  /* 0x00007300ff0677ac */ /* 0x000e240008000800 */
[----:B0-----:R-:W-:-:S09]  /*0c60*/  UISETP.GE.AND UP0, UPT, UR6, 0x100, UPT ;  /* 0x000001000600788c */ /* 0x001fd2000bf06270 */
[----:B------:R-:W-:Y:S05]  /*0c70*/  BRA.U !UP0, `(.L_x_255) ;  /* 0x0000001508507547 */ /* 0x000fea000b800000 */
        /* <DEDUP_REMOVED lines=32> */
.L_x_257:
[----:B------:R-:W-:Y:S05]  /*0e80*/  BSYNC.RECONVERGENT B1 ;  /* 0x0000000000017941 */ /* 0x000fea0003800200 */
.L_x_256:
        /* <DEDUP_REMOVED lines=31> */
.L_x_259:
[----:B------:R-:W-:Y:S05]  /*1080*/  BSYNC.RECONVERGENT B1 ;  /* 0x0000000000017941 */ /* 0x000fea0003800200 */
.L_x_258:
[----:B------:R-:W-:Y:S01]  /*1090*/  ISETP.GT.AND P0, PT, R10, 0x1b, PT ;  /* 0x0000001b0a00780c */ /* 0x000fe20003f04270 */
[----:B-1----:R1:W1:Y:S01]  /*10a0*/  SHFL.DOWN PT, R6, R2, 0x4, 0x1f ;  /* 0x08801f0002067f89 */ /* 0x00226200000e0000 */
[----:B------:R-:W-:Y:S01]  /*10b0*/  BSSY.RECONVERGENT B1, `(.L_x_260) ;  /* 0x000001d000017945 */ /* 0x000fe20003800200 */
[----:B0-----:R-:W-:Y:S02]  /*10c0*/  IMAD.MOV.U32 R11, RZ, RZ, R8 ;  /* 0x000000ffff0b7224 */ /* 0x001fe400078e0008 */
[----:B--2---:R0:W2:Y:S01]  /*10d0*/  SHFL.DOWN PT, R7, R3, 0x4, 0x1f ;  /* 0x08801f0003077f89 */ /* 0x0040a200000e0000 */
[----:B------:R-:W-:Y:S02]  /*10e0*/  IMAD.MOV.U32 R12, RZ, RZ, R9 ;  /* 0x000000ffff0c7224 */ /* 0x000fe400078e0009 */
[----:B------:R-:W-:Y:S01]  /*10f0*/  IMAD.MOV.U32 R4, RZ, RZ, R2 ;  /* 0x000000ffff047224 */ /* 0x000fe200078e0002 */
[----:B----4-:R0:W4:Y:S01]  /*1100*/  SHFL.DOWN PT, R13, R8, 0x4, 0x1f ;  /* 0x08801f00080d7f89 */ /* 0x01012200000e0000 */
[----:B------:R-:W-:-:S03]  /*1110*/  IMAD.MOV.U32 R5, RZ, RZ, R3 ;  /* 0x000000ffff057224 */ /* 0x000fc600078e0003 */
[----:B---3--:R0:W3:Y:S01]  /*1120*/  SHFL.DOWN PT, R14, R9, 0x4, 0x1f ;  /* 0x08801f00090e7f89 */ /* 0x0080e200000e0000 */
[----:B------:R-:W-:Y:S05]  /*1130*/  @P0 BRA `(.L_x_261) ;  /* 0x0000000000500947 */ /* 0x000fea0003800000 */
[----:B-12---:R-:W-:Y:S01]  /*1140*/  DSETP.GEU.AND P0, PT, |R2|, |R6|, PT ;  /* 0x400000060200722a */ /* 0x006fe20003f0e200 */
[----:B----4-:R-:W-:Y:S02]  /*1150*/  IMAD.MOV.U32 R11, RZ, RZ, R13 ;  /* 0x000000ffff0b7224 */ /* 0x010fe400078e000d */
        /* <DEDUP_REMOVED lines=18> */
.L_x_261:
[----:B------:R-:W-:Y:S05]  /*1280*/  BSYNC.RECONVERGENT B1 ;  /* 0x0000000000017941 */ /* 0x000fea0003800200 */
.L_x_260:
        /* <DEDUP_REMOVED lines=31> */
.L_x_263:
[----:B------:R-:W-:Y:S05]  /*1480*/  BSYNC.RECONVERGENT B1 ;  /* 0x0000000000017941 */ /* 0x000fea0003800200 */
.L_x_262:
[----:B------:R-:W-:Y:S01]  /*1490*/  ISETP.GT.AND P0, PT, R10, 0xf, PT ;  /* 0x0000000f0a00780c */ /* 0x000fe20003f04270 */
[----:B-1----:R1:W1:Y:S01]  /*14a0*/  SHFL.DOWN PT, R4, R2, 0x10, 0x1f ;  /* 0x0a001f0002047f89 */ /* 0x00226200000e0000 */
[----:B------:R-:W-:Y:S01]  /*14b0*/  BSSY.RECONVERGENT B1, `(.L_x_264) ;  /* 0x000001d000017945 */ /* 0x000fe20003800200 */
[----:B---3--:R-:W-:Y:S01]  /*14c0*/  MOV R14, R8 ;  /* 0x00000008000e7202 */ /* 0x008fe20000000f00 */
[----:B------:R-:W-:Y:S01]  /*14d0*/  IMAD.MOV.U32 R15, RZ, RZ, R9 ;  /* 0x000000ffff0f7224 */ /* 0x000fe200078e0009 */
[----:B0-----:R0:W3:Y:S01]  /*14e0*/  SHFL.DOWN PT, R5, R3, 0x10, 0x1f ;  /* 0x0a001f0003057f89 */ /* 0x0010e200000e0000 */
[----:B------:R-:W-:Y:S02]  /*14f0*/  IMAD.MOV.U32 R12, RZ, RZ, R2 ;  /* 0x000000ffff0c7224 */ /* 0x000fe400078e0002 */
[----:B----4-:R-:W-:Y:S01]  /*1500*/  IMAD.MOV.U32 R13, RZ, RZ, R3 ;  /* 0x000000ffff0d7224 */ /* 0x010fe200078e0003 */
[----:B--2---:R0:W2:Y:S04]  /*1510*/  SHFL.DOWN PT, R7, R8, 0x10, 0x1f ;  /* 0x0a001f0008077f89 */ /* 0x0040a800000e0000 */
[----:B------:R0:W4:Y:S01]  /*1520*/  SHFL.DOWN PT, R6, R9, 0x10, 0x1f ;  /* 0x0a001f0009067f89 */ /* 0x00012200000e0000 */
        /* <DEDUP_REMOVED lines=21> */
.L_x_265:
[----:B------:R-:W-:Y:S05]  /*1680*/  BSYNC.RECONVERGENT B1 ;  /* 0x0000000000017941 */ /* 0x000fea0003800200 */
.L_x_264:
        /* <DEDUP_REMOVED lines=11> */
.L_x_267:
[----:B------:R-:W-:Y:S05]  /*1740*/  BSYNC.RECONVERGENT B1 ;  /* 0x0000000000017941 */ /* 0x000fea0003800200 */
.L_x_266:
        /* <DEDUP_REMOVED lines=8> */
[----:B-1234-:R-:W1:Y:S04]  /*17d0*/  LDS.128 R4, [R0+0x20] ;  /* 0x0000200000047984 */ /* 0x01ee680000000c00 */
[----:B------:R2:W3:Y:S04]  /*17e0*/  LDS.64 R2, [R0+0x80] ;  /* 0x0000800000027984 */ /* 0x0004e80000000a00 */
[----:B------:R2:W4:Y:S01]  /*17f0*/  LDS.128 R8, [R0+0x30] ;  /* 0x0000300000087984 */ /* 0x0005220000000c00 */
        /* <DEDUP_REMOVED lines=20> */
.L_x_270:
[----:B------:R-:W-:Y:S05]  /*1940*/  BSYNC.RECONVERGENT B1 ;  /* 0x0000000000017941 */ /* 0x000fea0003800200 */
.L_x_269:
        /* <DEDUP_REMOVED lines=23> */
.L_x_272:
[----:B------:R-:W-:Y:S05]  /*1ac0*/  BSYNC.RECONVERGENT B1 ;  /* 0x0000000000017941 */ /* 0x000fea0003800200 */
.L_x_271:
        /* <DEDUP_REMOVED lines=21> */
.L_x_274:
[----:B------:R-:W-:Y:S05]  /*1c20*/  BSYNC.RECONVERGENT B1 ;  /* 0x0000000000017941 */ /* 0x000fea0003800200 */
.L_x_273:
[----:B------:R0:W1:Y:S01]  /*1c30*/  LDS.128 R8, [R0+0x60] ;  /* 0x0000600000087984 */ /* 0x0000620000000c00 */
[----:B------:R-:W-:Y:S01]  /*1c40*/  DSETP.GEU.AND P0, PT, |R20|, |R14|, PT ;  /* 0x4000000e1400722a */ /* 0x000fe20003f0e200 */
[----:B------:R-:W-:Y:S01]  /*1c50*/  BSSY.RECONVERGENT B1, `(.L_x_275) ;  /* 0x0000015000017945 */ /* 0x000fe20003800200 */
[----:B------:R-:W-:Y:S01]  /*1c60*/  MOV R12, R14 ;  /* 0x0000000e000c7202 */ /* 0x000fe20000000f00 */
        /* <DEDUP_REMOVED lines=19> */
.L_x_276:
[----:B------:R-:W-:Y:S05]  /*1da0*/  BSYNC.RECONVERGENT B1 ;  /* 0x0000000000017941 */ /* 0x000fea0003800200 */
.L_x_275:
        /* <DEDUP_REMOVED lines=21> */
.L_x_278:
[----:B------:R-:W-:Y:S05]  /*1f00*/  BSYNC.RECONVERGENT B1 ;  /* 0x0000000000017941 */ /* 0x000fea0003800200 */
.L_x_277:
        /* <DEDUP_REMOVED lines=21> */
.L_x_280:
[----:B------:R-:W-:Y:S05]  /*2060*/  BSYNC.RECONVERGENT B1 ;  /* 0x0000000000017941 */ /* 0x000fea0003800200 */
.L_x_279:
        /* <DEDUP_REMOVED lines=21> */
.L_x_255:
[----:B------:R-:W0:Y:S01]  /*21c0*/  S2R R4, SR_LANEID ;  /* 0x0000000000047919 */ /* 0x000e220000000000 */
[----:B------:R-:W-:Y:S01]  /*21d0*/  LOP3.LUT R5, R0, 0x3e0, RZ, 0xc0, !PT ;  /* 0x000003e000057812 */ /* 0x000fe200078ec0ff */
[----:B------:R-:W-:Y:S01]  /*21e0*/  BSSY.RECONVERGENT B1, `(.L_x_281) ;  /* 0x0000024000017945 */ /* 0x000fe20003800200 */
[----:B------:R-:W-:Y:S02]  /*21f0*/  IMAD.MOV.U32 R12, RZ, RZ, R9 ;  /* 0x000000ffff0c7224 */ /* 0x000fe400078e0009 */
[----:B------:R-:W-:Y:S02]  /*2200*/  IMAD.MOV.U32 R14, RZ, RZ, R8 ;  /* 0x000000ffff0e7224 */ /* 0x000fe400078e0008 */
[----:B------:R-:W-:Y:S01]  /*2210*/  VIADD R6, R5, 0x20 ;  /* 0x0000002005067836 */ /* 0x000fe20000000000 */
[----:B------:R-:W-:Y:S01]  /*2220*/  LOP3.LUT R5, RZ, R5, RZ, 0x33, !PT ;  /* 0x00000005ff057212 */ /* 0x000fe200078e33ff */
[----:B-----5:R-:W-:-:S03]  /*2230*/  IMAD.MOV.U32 R7, RZ, RZ, R3 ;  /* 0x000000ffff077224 */ /* 0x020fc600078e0003 */
[----:B------:R-:W-:Y:S01]  /*2240*/  ISETP.GT.AND P0, PT, R6, UR6, PT ;  /* 0x0000000606007c0c */ /* 0x000fe2000bf04270 */
[----:B------:R-:W-:Y:S01]  /*2250*/  VIADD R5, R5, UR6 ;  /* 0x0000000605057c36 */ /* 0x000fe20008000000 */
[----:B------:R-:W-:-:S04]  /*2260*/  MOV R6, R2 ;  /* 0x0000000200067202 */ /* 0x000fc80000000f00 */
[----:B------:R-:W-:-:S05]  /*2270*/  SEL R5, R5, 0x1f, P0 ;  /* 0x0000001f05057807 */ /* 0x000fca0000000000 */
[----:B------:R1:W2:Y:S04]  /*2280*/  SHFL.DOWN PT, R10, R2, 0x1, R5 ;  /* 0x08200000020a7989 */ /* 0x0002a800000e0005 */
[----:B------:R1:W3:Y:S04]  /*2290*/  SHFL.DOWN PT, R11, R3, 0x1, R5 ;  /* 0x08200000030b7989 */ /* 0x0002e800000e0005 */
[----:B------:R1:W4:Y:S01]  /*22a0*/  SHFL.DOWN PT, R16, R9, 0x1, R5 ;  /* 0x0820000009107989 */ /* 0x00032200000e0005 */
[----:B0-----:R-:W-:-:S03]  /*22b0*/  ISETP.GE.AND P0, PT, R4, R5, PT ;  /* 0x000000050400720c */ /* 0x001fc60003f06270 */
[----:B------:R1:W0:Y:S10]  /*22c0*/  SHFL.DOWN PT, R13, R8, 0x1, R5 ;  /* 0x08200000080d7989 */ /* 0x00023400000e0005 */
[----:B-1----:R-:W-:Y:S05]  /*22d0*/  @P0 BRA `(.L_x_282) ;  /* 0x0000000000500947 */ /* 0x002fea0003800000 */
[----:B--23--:R-:W-:Y:S01]  /*22e0*/  DSETP.GEU.AND P0, PT, |R2|, |R10|, PT ;  /* 0x4000000a0200722a */ /* 0x00cfe20003f0e200 */
        /* <DEDUP_REMOVED lines=19> */
.L_x_282:
[----:B------:R-:W-:Y:S05]  /*2420*/  BSYNC.RECONVERGENT B1 ;  /* 0x0000000000017941 */ /* 0x000fea0003800200 */
.L_x_281:
[----:B------:R-:W-:Y:S01]  /*2430*/  VIADD R2, R4, 0x2 ;  /* 0x0000000204027836 */ /* 0x000fe20000000000 */
[----:B------:R1:W1:Y:S01]  /*2440*/  SHFL.DOWN PT, R8, R6, 0x2, R5 ;  /* 0x0840000006087989 */ /* 0x00026200000e0005 */
[----:B------:R-:W-:Y:S01]  /*2450*/  BSSY.RECONVERGENT B1, `(.L_x_283) ;  /* 0x000001e000017945 */ /* 0x000fe20003800200 */
[----:B--2---:R-:W-:Y:S02]  /*2460*/  IMAD.MOV.U32 R10, RZ, RZ, R12 ;  /* 0x000000ffff0a7224 */ /* 0x004fe400078e000c */
[----:B------:R-:W-:Y:S01]  /*2470*/  ISETP.GT.AND P0, PT, R2, R5, PT ;  /* 0x000000050200720c */ /* 0x000fe20003f04270 */
[----:B------:R2:W1:Y:S01]  /*2480*/  SHFL.DOWN PT, R9, R7, 0x2, R5 ;  /* 0x0840000007097989 */ /* 0x00046200000e0005 */
[----:B----4-:R-:W-:Y:S02]  /*2490*/  IMAD.MOV.U32 R16, RZ, RZ, R14 ;  /* 0x000000ffff107224 */ /* 0x010fe400078e000e */
[----:B------:R-:W-:Y:S01]  /*24a0*/  IMAD.MOV.U32 R2, RZ, RZ, R6 ;  /* 0x000000ffff027224 */ /* 0x000fe200078e0006 */
[----:B---3--:R2:W3:Y:S01]  /*24b0*/  SHFL.DOWN PT, R11, R12, 0x2, R5 ;  /* 0x084000000c0b7989 */ /* 0x0084e200000e0005 */
[----:B------:R-:W-:-:S03]  /*24c0*/  IMAD.MOV.U32 R3, RZ, RZ, R7 ;  /* 0x000000ffff037224 */ /* 0x000fc600078e0007 */
[----:B0-----:R2:W0:Y:S04]  /*24d0*/  SHFL.DOWN PT, R13, R14, 0x2, R5 ;  /* 0x084000000e0d7989 */ /* 0x00142800000e0005 */
        /* <DEDUP_REMOVED lines=21> */
.L_x_284:
[----:B------:R-:W-:Y:S05]  /*2630*/  BSYNC.RECONVERGENT B1 ;  /* 0x0000000000017941 */ /* 0x000fea0003800200 */
.L_x_283:
[----:B-1----:R-:W-:Y:S01]  /*2640*/  VIADD R6, R4, 0x4 ;  /* 0x0000000404067836 */ /* 0x002fe20000000000 */
[----:B------:R1:W4:Y:S01]  /*2650*/  SHFL.DOWN PT, R8, R2, 0x4, R5 ;  /* 0x0880000002087989 */ /* 0x00032200000e0005 */
[----:B------:R-:W-:Y:S01]  /*2660*/  BSSY.RECONVERGENT B1, `(.L_x_285) ;  /* 0x000001e000017945 */ /* 0x000fe20003800200 */
[----:B--2---:R-:W-:Y:S02]  /*2670*/  IMAD.MOV.U32 R12, RZ, RZ, R10 ;  /* 0x000000ffff0c7224 */ /* 0x004fe400078e000a */
[----:B------:R-:W-:Y:S01]  /*2680*/  ISETP.GT.AND P0, PT, R6, R5, PT ;  /* 0x000000050600720c */ /* 0x000fe20003f04270 */
[----:B------:R1:W2:Y:S01]  /*2690*/  SHFL.DOWN PT, R9, R3, 0x4, R5 ;  /* 0x0880000003097989 */ /* 0x0002a200000e0005 */
[----:B------:R-:W-:Y:S02]  /*26a0*/  IMAD.MOV.U32 R14, RZ, RZ, R16 ;  /* 0x000000ffff0e7224 */ /* 0x000fe400078e0010 */
[----:B------:R-:W-:Y:S01]  /*26b0*/  IMAD.MOV.U32 R6, RZ, RZ, R2 ;  /* 0x000000ffff067224 */ /* 0x000fe200078e0002 */
[----:B---3--:R1:W3:Y:S01]  /*26c0*/  SHFL.DOWN PT, R11, R10, 0x4, R5 ;  /* 0x088000000a0b7989 */ /* 0x0082e200000e0005 */
[----:B------:R-:W-:-:S03]  /*26d0*/  IMAD.MOV.U32 R7, RZ, RZ, R3 ;  /* 0x000000ffff077224 */ /* 0x000fc600078e0003 */
[----:B0-----:R1:W0:Y:S04]  /*26e0*/  SHFL.DOWN PT, R13, R16, 0x4, R5 ;  /* 0x08800000100d7989 */ /* 0x00122800000e0005 */
[----:B------:R-:W-:Y:S05]  /*26f0*/  @P0 BRA `(.L_x_286) ;  /* 0x0000000000500947 */ /* 0x000fea0003800000 */
[----:B--2-4-:R-:W-:Y:S01]  /*2700*/  DSETP.GEU.AND P0, PT, |R2|, |R8|, PT ;  /* 0x400000080200722a */ /* 0x014fe20003f0e200 */
        /* <DEDUP_REMOVED lines=19> */
.L_x_286:
[----:B------:R-:W-:Y:S05]  /*2840*/  BSYNC.RECONVERGENT B1 ;  /* 0x0000000000017941 */ /* 0x000fea0003800200 */
.L_x_285:
[----:B-1----:R-:W-:Y:S01]  /*2850*/  IADD3 R2, PT, PT, R4, 0x8, RZ ;  /* 0x0000000804027810 */ /* 0x002fe20007ffe0ff */
[----:B----4-:R1:W4:Y:S01]  /*2860*/  SHFL.DOWN PT, R8, R6, 0x8, R5 ;  /* 0x0900000006087989 */ /* 0x01032200000e0005 */
[----:B------:R-:W-:Y:S01]  /*2870*/  BSSY.RECONVERGENT B1, `(.L_x_287) ;  /* 0x000001e000017945 */ /* 0x000fe20003800200 */
[----:B------:R-:W-:Y:S01]  /*2880*/  IMAD.MOV.U32 R10, RZ, RZ, R12 ;  /* 0x000000ffff0a7224 */ /* 0x000fe200078e000c */
[----:B------:R-:W-:Y:S01]  /*2890*/  ISETP.GT.AND P0, PT, R2, R5, PT ;  /* 0x000000050200720c */ /* 0x000fe20003f04270 */
[----:B--2---:R1:W2:Y:S01]  /*28a0*/  SHFL.DOWN PT, R9, R7, 0x8, R5 ;  /* 0x0900000007097989 */ /* 0x0042a200000e0005 */
        /* <DEDUP_REMOVED lines=26> */
.L_x_288:
[----:B------:R-:W-:Y:S05]  /*2a50*/  BSYNC.RECONVERGENT B1 ;  /* 0x0000000000017941 */ /* 0x000fea0003800200 */
.L_x_287:
[----:B----4-:R-:W-:Y:S01]  /*2a60*/  VIADD R8, R4, 0x10 ;  /* 0x0000001004087836 */ /* 0x010fe20000000000 */
[----:B-1----:R1:W4:Y:S01]  /*2a70*/  SHFL.DOWN PT, R6, R2, 0x10, R5 ;  /* 0x0a00000002067989 */ /* 0x00232200000e0005 */
[----:B------:R-:W-:Y:S01]  /*2a80*/  BSSY.RECONVERGENT B1, `(.L_x_289) ;  /* 0x000001e000017945 */ /* 0x000fe20003800200 */
[----:B------:R-:W-:Y:S02]  /*2a90*/  IMAD.MOV.U32 R14, RZ, RZ, R10 ;  /* 0x000000ffff0e7224 */ /* 0x000fe400078e000a */
[----:B------:R-:W-:Y:S01]  /*2aa0*/  ISETP.GT.AND P0, PT, R8, R5, PT ;  /* 0x000000050800720c */ /* 0x000fe20003f04270 */
[----:B------:R1:W1:Y:S01]  /*2ab0*/  SHFL.DOWN PT, R7, R3, 0x10, R5 ;  /* 0x0a00000003077989 */ /* 0x00026200000e0005 */
[----:B------:R-:W-:Y:S02]  /*2ac0*/  IMAD.MOV.U32 R15, RZ, RZ, R16 ;  /* 0x000000ffff0f7224 */ /* 0x000fe400078e0010 */
[----:B------:R-:W-:Y:S01]  /*2ad0*/  IMAD.MOV.U32 R12, RZ, RZ, R2 ;  /* 0x000000ffff0c7224 */ /* 0x000fe200078e0002 */
[----:B--2---:R2:W1:Y:S01]  /*2ae0*/  SHFL.DOWN PT, R9, R10, 0x10, R5 ;  /* 0x0a0000000a097989 */ /* 0x00446200000e0005 */
[----:B0-----:R-:W-:-:S03]  /*2af0*/  IMAD.MOV.U32 R13, RZ, RZ, R3 ;  /* 0x000000ffff0d7224 */ /* 0x001fc600078e0003 */
[----:B---3--:R2:W0:Y:S04]  /*2b00*/  SHFL.DOWN PT, R11, R16, 0x10, R5 ;  /* 0x0a000000100b7989 */ /* 0x00842800000e0005 */
[----:B------:R-:W-:Y:S05]  /*2b10*/  @P0 BRA `(.L_x_290) ;  /* 0x0000000000500947 */ /* 0x000fea0003800000 */
[----:B-1--4-:R-:W-:Y:S01]  /*2b20*/  DSETP.GEU.AND P0, PT, |R2|, |R6|, PT ;  /* 0x400000060200722a */ /* 0x012fe20003f0e200 */
[----:B------:R-:W-:Y:S02]  /*2b30*/  IMAD.MOV.U32 R14, RZ, RZ, R9 ;  /* 0x000000ffff0e7224 */ /* 0x000fe400078e0009 */
        /* <DEDUP_REMOVED lines=18> */
.L_x_290:
[----:B------:R-:W-:Y:S05]  /*2c60*/  BSYNC.RECONVERGENT B1 ;  /* 0x0000000000017941 */ /* 0x000fea0003800200 */
.L_x_289:
[----:B------:R-:W-:Y:S01]  /*2c70*/  ISETP.NE.AND P0, PT, R4, RZ, PT ;  /* 0x000000ff0400720c */ /* 0x000fe20003f05270 */
[----:B------:R-:W-:-:S12]  /*2c80*/  BSSY.RECONVERGENT B1, `(.L_x_291) ;  /* 0x000000a000017945 */ /* 0x000fd80003800200 */
[----:B------:R-:W-:Y:S05]  /*2c90*/  @P0 BRA `(.L_x_292) ;  /* 0x0000000000200947 */ /* 0x000fea0003800000 */
[----:B------:R-:W3:Y:S01]  /*2ca0*/  S2R R4, SR_CgaCtaId ;  /* 0x0000000000047919 */ /* 0x000ee20000008800 */
[----:B-1----:R-:W-:Y:S02]  /*2cb0*/  MOV R3, 0x400 ;  /* 0x0000040000037802 */ /* 0x002fe40000000f00 */
[----:B------:R-:W-:-:S04]  /*2cc0*/  SHF.R.U32.HI R2, RZ, 0x1, R0 ;  /* 0x00000001ff027819 */ /* 0x000fc80000011600 */
[----:B------:R-:W-:Y:S02]  /*2cd0*/  LOP3.LUT R2, R2, 0x1f0, RZ, 0xc0, !PT ;  /* 0x000001f002027812 */ /* 0x000fe400078ec0ff */
[----:B---3--:R-:W-:-:S05]  /*2ce0*/  LEA R3, R4, R3, 0x18 ;  /* 0x0000000304037211 */ /* 0x008fca00078ec0ff */
[----:B------:R-:W-:-:S05]  /*2cf0*/  IMAD.IADD R3, R2, 0x1, R3 ;  /* 0x0000000102037824 */ /* 0x000fca00078e0203 */
[----:B------:R3:W-:Y:S04]  /*2d00*/  STS.64 [R3+0x10], R14 ;  /* 0x0000100e03007388 */ /* 0x0007e80000000a00 */
[----:B------:R3:W-:Y:S02]  /*2d10*/  STS.64 [R3+0x8], R12 ;  /* 0x0000080c03007388 */ /* 0x0007e40000000a00 */
.L_x_292:
[----:B------:R-:W-:Y:S05]  /*2d20*/  BSYNC.RECONVERGENT B1 ;  /* 0x0000000000017941 */ /* 0x000fea0003800200 */
.L_x_291:
[----:B------:R-:W-:Y:S01]  /*2d30*/  BAR.SYNC.DEFER_BLOCKING 0x0 ;  /* 0x0000000000007b1d */ /* 0x000fe20000010000 */
[----:B------:R-:W-:-:S13]  /*2d40*/  ISETP.NE.AND P1, PT, R0, RZ, PT ;  /* 0x000000ff0000720c */ /* 0x000fda0003f25270 */
[----:B------:R-:W-:Y:S05]  /*2d50*/  @P1 BRA `(.L_x_268) ;  /* 0x0000003400b81947 */ /* 0x000fea0003800000 */
[----:B------:R-:W-:Y:S01]  /*2d60*/  UISETP.GE.AND UP0, UPT, UR6, 0x21, UPT ;  /* 0x000000210600788c */ /* 0x000fe2000bf06270 */
[----:B0-----:R-:W-:Y:S02]  /*2d70*/  IMAD.MOV.U32 R11, RZ, RZ, R14 ;  /* 0x000000ffff0b7224 */ /* 0x001fe400078e000e */
[----:B------:R-:W-:Y:S02]  /*2d80*/  IMAD.MOV.U32 R8, RZ, RZ, R15 ;  /* 0x000000ffff087224 */ /* 0x000fe400078e000f */
[----:B-1----:R-:W-:Y:S02]  /*2d90*/  IMAD.MOV.U32 R2, RZ, RZ, R12 ;  /* 0x000000ffff027224 */ /* 0x002fe400078e000c */
[----:B---3--:R-:W-:Y:S02]  /*2da0*/  IMAD.MOV.U32 R3, RZ, RZ, R13 ;  /* 0x000000ffff037224 */ /* 0x008fe400078e000d */
[----:B------:R-:W-:Y:S05]  /*2db0*/  BRA.U !UP0, `(.L_x_293) ;  /* 0x00000001086c7547 */ /* 0x000fea000b800000 */
[----:B------:R-:W0:Y:S01]  /*2dc0*/  S2UR UR5, SR_CgaCtaId ;  /* 0x00000000000579c3 */ /* 0x000e220000008800 */
[----:B------:R-:W-:Y:S01]  /*2dd0*/  UMOV UR4, 0x400 ;  /* 0x0000040000047882 */ /* 0x000fe20000000000 */
[----:B------:R-:W-:Y:S01]  /*2de0*/  BSSY.RECONVERGENT B1, `(.L_x_293) ;  /* 0x0000018000017945 */ /* 0x000fe20003800200 */
[----:B0-----:R-:W-:-:S09]  /*2df0*/  ULEA UR4, UR5, UR4, 0x18 ;  /* 0x0000000405047291 */ /* 0x001fd2000f8ec0ff */
[----:B--2---:R-:W0:Y:S04]  /*2e00*/  LDS.64 R4, [UR4+0x18] ;  /* 0x00001804ff047984 */ /* 0x004e280008000a00 */
        /* <DEDUP_REMOVED lines=21> */
.L_x_294:
[----:B------:R-:W-:Y:S05]  /*2f60*/  BSYNC.RECONVERGENT B1 ;  /* 0x0000000000017941 */ /* 0x000fea0003800200 */
.L_x_293:
[----:B------:R-:W-:Y:S01]  /*2f70*/  UISETP.GE.AND UP0, UPT, UR6, 0x41, UPT ;  /* 0x000000410600788c */ /* 0x000fe2000bf06270 */
[----:B------:R-:W-:Y:S02]  /*2f80*/  IMAD.MOV.U32 R9, RZ, RZ, R11 ;  /* 0x000000ffff097224 */ /* 0x000fe400078e000b */
[----:B------:R-:W-:Y:S02]  /*2f90*/  IMAD.MOV.U32 R0, RZ, RZ, R8 ;  /* 0x000000ffff007224 */ /* 0x000fe400078e0008 */
[----:B------:R-:W-:Y:S02]  /*2fa0*/  IMAD.MOV.U32 R4, RZ, RZ, R2 ;  /* 0x000000ffff047224 */ /* 0x000fe400078e0002 */
[----:B--2---:R-:W-:Y:S02]  /*2fb0*/  IMAD.MOV.U32 R5, RZ, RZ, R3 ;  /* 0x000000ffff057224 */ /* 0x004fe400078e0003 */
[----:B------:R-:W-:Y:S05]  /*2fc0*/  BRA.U !UP0, `(.L_x_295) ;  /* 0x00000001086c7547 */ /* 0x000fea000b800000 */
[----:B------:R-:W0:Y:S01]  /*2fd0*/  S2UR UR5, SR_CgaCtaId ;  /* 0x00000000000579c3 */ /* 0x000e220000008800 */
[----:B------:R-:W-:Y:S01]  /*2fe0*/  UMOV UR4, 0x400 ;  /* 0x0000040000047882 */ /* 0x000fe20000000000 */
[----:B------:R-:W-:Y:S01]  /*2ff0*/  BSSY.RECONVERGENT B1, `(.L_x_295) ;  /* 0x0000018000017945 */ /* 0x000fe20003800200 */
[----:B0-----:R-:W-:-:S09]  /*3000*/  ULEA UR4, UR5, UR4, 0x18 ;  /* 0x0000000405047291 */ /* 0x001fd2000f8ec0ff */
[----:B----4-:R-:W0:Y:S04]  /*3010*/  LDS.64 R6, [UR4+0x28] ;  /* 0x00002804ff067984 */ /* 0x010e280008000a00 */
        /* <DEDUP_REMOVED lines=21> */
.L_x_296:
[----:B------:R-:W-:Y:S05]  /*3170*/  BSYNC.RECONVERGENT B1 ;  /* 0x0000000000017941 */ /* 0x000fea0003800200 */
.L_x_295:
        /* <DEDUP_REMOVED lines=32> */
.L_x_298:
[----:B------:R-:W-:Y:S05]  /*3380*/  BSYNC.RECONVERGENT B1 ;  /* 0x0000000000017941 */ /* 0x000fea0003800200 */
.L_x_297:
        /* <DEDUP_REMOVED lines=32> */
.L_x_300:
[----:B------:R-:W-:Y:S05]  /*3590*/  BSYNC.RECONVERGENT B1 ;  /* 0x0000000000017941 */ /* 0x000fea0003800200 */
.L_x_299:
        /* <DEDUP_REMOVED lines=32> */
.L_x_302:
[----:B------:R-:W-:Y:S05]  /*37a0*/  BSYNC.RECONVERGENT B1 ;  /* 0x0000000000017941 */ /* 0x000fea0003800200 */
.L_x_301:
        /* <DEDUP_REMOVED lines=32> */
.L_x_304:
[----:B------:R-:W-:Y:S05]  /*39b0*/  BSYNC.RECONVERGENT B1 ;  /* 0x0000000000017941 */ /* 0x000fea0003800200 */
.L_x_303:
        /* <DEDUP_REMOVED lines=32> */
.L_x_236:
[----:B------:R-:W1:Y:S01]  /*3bc0*/  S2R R0, SR_TID.X ;  /* 0x0000000000007919 */ /* 0x000e620000002100 */
[----:B------:R-:W1:Y:S01]  /*3bd0*/  LDC.64 R2, c[0x0][0x380] ;  /* 0x0000e000ff027b82 */ /* 0x000e620000000a00 */
[----:B------:R-:W2:Y:S01]  /*3be0*/  LDCU.64 UR6, c[0x0][0x388] ;  /* 0x00007100ff0677ac */ /* 0x000ea20008000a00 */
[----:B-1----:R-:W-:-:S05]  /*3bf0*/  IMAD.WIDE.U32 R2, R0, 0x8, R2 ;  /* 0x0000000800027825 */ /* 0x002fca00078e0002 */
[----:B0-----:R-:W3:Y:S04]  /*3c00*/  LDG.E.64 R4, desc[UR8][R2.64] ;  /* 0x0000000802047981 */ /* 0x001ee8000c1e1b00 */
[----:B------:R-:W3:Y:S04]  /*3c10*/  LDG.E.64 R6, desc[UR8][R2.64+0x800] ;  /* 0x0008000802067981 */ /* 0x000ee8000c1e1b00 */
[----:B------:R-:W4:Y:S04]  /*3c20*/  LDG.E.64 R8, desc[UR8][R2.64+0x1000] ;  /* 0x0010000802087981 */ /* 0x000f28000c1e1b00 */
[----:B------:R-:W5:Y:S04]  /*3c30*/  LDG.E.64 R12, desc[UR8][R2.64+0x1800] ;  /* 0x00180008020c7981 */ /* 0x000f68000c1e1b00 */
[----:B------:R-:W5:Y:S01]  /*3c40*/  LDG.E.64 R10, desc[UR8][R2.64+0x2000] ;  /* 0x00200008020a7981 */ /* 0x000f62000c1e1b00 */
[----:B------:R-:W-:Y:S01]  /*3c50*/  BSSY.RECONVERGENT B1, `(.L_x_305) ;  /* 0x000001c000017945 */ /* 0x000fe20003800200 */
[----:B---3--:R-:W-:-:S06]  /*3c60*/  DSETP.GEU.AND P0, PT, |R4|, |R6|, PT ;  /* 0x400000060400722a */ /* 0x008fcc0003f0e200 */
[----:B------:R-:W-:Y:S02]  /*3c70*/  FSEL R4, R4, R6, P0 ;  /* 0x0000000604047208 */ /* 0x000fe40000000000 */
[----:B------:R-:W-:Y:S01]  /*3c80*/  FSEL R5, R5, R7, P0 ;  /* 0x0000000705057208 */ /* 0x000fe20000000000 */
[C---:B------:R-:W-:Y:S01]  /*3c90*/  VIADD R7, R0.reuse, 0x200 ;  /* 0x0000020000077836 */ /* 0x040fe20000000000 */
[----:B------:R-:W-:-:S04]  /*3ca0*/  LOP3.LUT R6, R0, 0x400, RZ, 0xfc, !PT ;  /* 0x0000040000067812 */ /* 0x000fc800078efcff */
[----:B----4-:R-:W-:Y:S01]  /*3cb0*/  DSETP.GEU.AND P1, PT, |R4|, |R8|, PT ;  /* 0x400000080400722a */ /* 0x010fe20003f2e200 */
[----:B--2---:R-:W-:-:S05]  /*3cc0*/  IADD3 R17, P4, PT, R6, UR6, RZ ;  /* 0x0000000606117c10 */ /* 0x004fca000ff9e0ff */
[----:B------:R-:W-:Y:S01]  /*3cd0*/  FSEL R4, R4, R8, P1 ;  /* 0x0000000804047208 */ /* 0x000fe20000800000 */
[----:B------:R-:W-:Y:S01]  /*3ce0*/  IMAD.X R16, RZ, RZ, UR7, P4 ;  /* 0x00000007ff107e24 */ /* 0x000fe2000a0e06ff */
[----:B------:R-:W-:Y:S01]  /*3cf0*/  FSEL R5, R5, R9, P1 ;  /* 0x0000000905057208 */ /* 0x000fe20000800000 */
[----:B------:R-:W-:-:S05]  /*3d00*/  VIADD R9, R0, 0x100 ;  /* 0x0000010000097836 */ /* 0x000fca0000000000 */
[----:B-----5:R-:W-:Y:S01]  /*3d10*/  DSETP.GEU.AND P2, PT, |R4|, |R12|, PT ;  /* 0x4000000c0400722a */ /* 0x020fe20003f4e200 */
[----:B------:R-:W-:-:S05]  /*3d20*/  @P1 SEL R7, R0, R9, P0 ;  /* 0x0000000900071207 */ /* 0x000fca0000000000 */
[----:B------:R-:W-:Y:S02]  /*3d30*/  FSEL R4, R4, R12, P2 ;  /* 0x0000000c04047208 */ /* 0x000fe40001000000 */
[----:B------:R-:W-:-:S06]  /*3d40*/  FSEL R5, R5, R13, P2 ;  /* 0x0000000d05057208 */ /* 0x000fcc0001000000 */
[----:B------:R-:W-:Y:S01]  /*3d50*/  DSETP.GEU.AND P3, PT, |R4|, |R10|, PT ;  /* 0x4000000a0400722a */ /* 0x000fe20003f6e200 */
[----:B------:R-:W-:-:S13]  /*3d60*/  @!P2 VIADD R7, R0, 0x300 ;  /* 0x000003000007a836 */ /* 0x000fda0000000000 */
[----:B------:R-:W-:Y:S05]  /*3d70*/  @!P3 BRA `(.L_x_306) ;  /* 0x000000000024b947 */ /* 0x000fea0003800000 */
[C---:B------:R-:W-:Y:S02]  /*3d80*/  ISETP.GE.U32.AND P0, PT, R7.reuse, R6, PT ;  /* 0x000000060700720c */ /* 0x040fe40003f06070 */
[----:B------:R-:W-:Y:S02]  /*3d90*/  IADD3 R6, P1, PT, R7, UR6, RZ ;  /* 0x0000000607067c10 */ /* 0x000fe4000ff3e0ff */
[----:B------:R-:W-:-:S03]  /*3da0*/  ISETP.GE.U32.AND.EX P0, PT, RZ, RZ, PT, P0 ;  /* 0x000000ffff00720c */ /* 0x000fc60003f06100 */
[----:B------:R-:W-:-:S10]  /*3db0*/  IMAD.X R7, RZ, RZ, UR7, P1 ;  /* 0x00000007ff077e24 */ /* 0x000fd400088e06ff */
[----:B------:R-:W-:-:S06]  /*3dc0*/  DSETP.LT.OR P0, PT, |R10|, |R4|, !P0 ;  /* 0x400000040a00722a */ /* 0x000fcc0004701600 */
[----:B------:R-:W-:Y:S02]  /*3dd0*/  FSEL R10, R4, R10, P0 ;  /* 0x0000000a040a7208 */ /* 0x000fe40000000000 */
[----:B------:R-:W-:Y:S02]  /*3de0*/  FSEL R11, R5, R11, P0 ;  /* 0x0000000b050b7208 */ /* 0x000fe40000000000 */
[----:B------:R-:W-:Y:S02]  /*3df0*/  SEL R17, R6, R17, P0 ;  /* 0x0000001106117207 */ /* 0x000fe40000000000 */
[----:B------:R-:W-:-:S07]  /*3e00*/  SEL R16, R7, R16, P0 ;  /* 0x0000001007107207 */ /* 0x000fce0000000000 */
.L_x_306:
[----:B------:R-:W-:Y:S05]  /*3e10*/  BSYNC.RECONVERGENT B1 ;  /* 0x0000000000017941 */ /* 0x000fea0003800200 */
.L_x_305:
[----:B------:R-:W-:Y:S01]  /*3e20*/  UISETP.GE.U32.AND UP0, UPT, UR4, 0xa00, UPT ;  /* 0x00000a000400788c */ /* 0x000fe2000bf06070 */
[----:B------:R-:W-:Y:S02]  /*3e30*/  IMAD.MOV.U32 R19, RZ, RZ, 0x500 ;  /* 0x00000500ff137424 */ /* 0x000fe400078e00ff */
[----:B------:R-:W-:Y:S01]  /*3e40*/  IMAD.MOV.U32 R18, RZ, RZ, RZ ;  /* 0x000000ffff127224 */ /* 0x000fe200078e00ff */
[----:B------:R-:W-:-:S09]  /*3e50*/  UISETP.GE.U32.AND.EX UP0, UPT, UR5, URZ, UPT, UP0 ;  /* 0x000000ff0500728c */ /* 0x000fd2000bf06100 */
[----:B------:R-:W-:Y:S05]  /*3e60*/  BRA.U !UP0, `(.L_x_307) ;  /* 0x0000000508587547 */ /* 0x000fea000b800000 */
[----:B------:R-:W-:Y:S01]  /*3e70*/  IMAD.MOV.U32 R12, RZ, RZ, R10 ;  /* 0x000000ffff0c7224 */ /* 0x000fe200078e000a */
[----:B------:R-:W0:Y:S01]  /*3e80*/  LDCU.64 UR6, c[0x0][0x388] ;  /* 0x00007100ff0677ac */ /* 0x000e220008000a00 */
[----:B------:R-:W-:Y:S02]  /*3e90*/  IMAD.MOV.U32 R13, RZ, RZ, R11 ;  /* 0x000000ffff0d7224 */ /* 0x000fe400078e000b */
[----:B------:R-:W-:Y:S01]  /*3ea0*/  IMAD.MOV.U32 R21, RZ, RZ, 0x500 ;  /* 0x00000500ff157424 */ /* 0x000fe200078e00ff */
[----:B------:R-:W1:Y:S01]  /*3eb0*/  LDCU.64 UR4, c[0x0][0x398] ;  /* 0x00007300ff0477ac */ /* 0x000e620008000a00 */
[----:B------:R-:W-:-:S07]  /*3ec0*/  IMAD.MOV.U32 R19, RZ, RZ, RZ ;  /* 0x000000ffff137224 */ /* 0x000fce00078e00ff */
.L_x_308:
[----:B------:R-:W-:-:S04]  /*3ed0*/  LEA R24, P0, R21, R2, 0x3 ;  /* 0x0000000215187211 */ /* 0x000fc800078018ff */
[----:B------:R-:W-:-:S05]  /*3ee0*/  LEA.HI.X R25, R21, R3, R19, 0x3, P0 ;  /* 0x0000000315197211 */ /* 0x000fca00000f1c13 */
[----:B------:R-:W2:Y:S04]  /*3ef0*/  LDG.E.64 R14, desc[UR8][R24.64] ;  /* 0x00000008180e7981 */ /* 0x000ea8000c1e1b00 */
[----:B------:R-:W3:Y:S04]  /*3f00*/  LDG.E.64 R8, desc[UR8][R24.64+0x800] ;  /* 0x0008000818087981 */ /* 0x000ee8000c1e1b00 */
[----:B------:R-:W4:Y:S04]  /*3f10*/  LDG.E.64 R6, desc[UR8][R24.64+0x1000] ;  /* 0x0010000818067981 */ /* 0x000f28000c1e1b00 */
[----:B------:R-:W5:Y:S04]  /*3f20*/  LDG.E.64 R4, desc[UR8][R24.64+0x1800] ;  /* 0x0018000818047981 */ /* 0x000f68000c1e1b00 */
[----:B------:R-:W5:Y:S01]  /*3f30*/  LDG.E.64 R10, desc[UR8][R24.64+0x2000] ;  /* 0x00200008180a7981 */ /* 0x000f62000c1e1b00 */
[----:B0-----:R-:W-:-:S04]  /*3f40*/  IADD3 R20, P0, P1, R21, UR6, R0 ;  /* 0x0000000615147c10 */ /* 0x001fc8000f91e000 */
[----:B------:R-:W-:Y:S01]  /*3f50*/  IADD3.X R18, PT, PT, R19, UR7, RZ, P0, P1 ;  /* 0x0000000713127c10 */ /* 0x000fe200087e24ff */
[----:B------:R-:W-:-:S04]  /*3f60*/  IMAD.MOV.U32 R22, RZ, RZ, R20 ;  /* 0x000000ffff167224 */ /* 0x000fc800078e0014 */
[----:B------:R-:W-:Y:S01]  /*3f70*/  IMAD.MOV.U32 R23, RZ, RZ, R18 ;  /* 0x000000ffff177224 */ /* 0x000fe200078e0012 */
[----:B--2---:R-:W-:-:S14]  /*3f80*/  DSETP.GEU.AND P2, PT, |R12|, |R14|, PT ;  /* 0x4000000e0c00722a */ /* 0x004fdc0003f4e200 */
[----:B------:R-:W-:-:S04]  /*3f90*/  @P2 ISETP.GE.U32.AND P0, PT, R17, R22, PT ;  /* 0x000000161100220c */ /* 0x000fc80003f06070 */
[----:B------:R-:W-:-:S13]  /*3fa0*/  @P2 ISETP.GE.AND.EX P0, PT, R16, R23, PT, P0 ;  /* 0x000000171000220c */ /* 0x000fda0003f06300 */
[----:B------:R-:W-:-:S06]  /*3fb0*/  @P2 DSETP.LT.OR P0, PT, |R14|, |R12|, !P0 ;  /* 0x4000000c0e00222a */ /* 0x000fcc0004701600 */
[----:B------:R-:W-:Y:S02]  /*3fc0*/  @P2 FSEL R13, R13, R15, P0 ;  /* 0x0000000f0d0d2208 */ /* 0x000fe40000000000 */
[----:B------:R-:W-:Y:S02]  /*3fd0*/  @P2 FSEL R12, R12, R14, P0 ;  /* 0x0000000e0c0c2208 */ /* 0x000fe40000000000 */
[----:B------:R-:W-:Y:S01]  /*3fe0*/  @P2 SEL R22, R17, R22, P0 ;  /* 0x0000001611162207 */ /* 0x000fe20000000000 */
[----:B------:R-:W-:Y:S01]  /*3ff0*/  @P2 IMAD.MOV.U32 R15, RZ, RZ, R13 ;  /* 0x000000ffff0f2224 */ /* 0x000fe200078e000d */
[----:B------:R-:W-:Y:S01]  /*4000*/  IADD3 R13, P3, PT, R20, 0x100, RZ ;  /* 0x00000100140d7810 */ /* 0x000fe20007f7e0ff */
[----:B------:R-:W-:Y:S01]  /*4010*/  @P2 IMAD.MOV.U32 R14, RZ, RZ, R12 ;  /* 0x000000ffff0e2224 */ /* 0x000fe200078e000c */
[----:B------:R-:W-:-:S03]  /*4020*/  @P2 SEL R23, R16, R23, P0 ;  /* 0x0000001710172207 */ /* 0x000fc60000000000 */
[----:B------:R-:W-:Y:S02]  /*4030*/  IMAD.X R16, RZ, RZ, R18, P3 ;  /* 0x000000ffff107224 */ /* 0x000fe400018e0612 */
[----:B---3--:R-:W-:-:S14]  /*4040*/  DSETP.GEU.AND P1, PT, |R14|, |R8|, PT ;  /* 0x400000080e00722a */ /* 0x008fdc0003f2e200 */
        /* <DEDUP_REMOVED lines=11> */
[----:B----4-:R-:W-:-:S14]  /*4100*/  DSETP.GEU.AND P2, PT, |R8|, |R6|, PT ;  /* 0x400000060800722a */ /* 0x010fdc0003f4e200 */
        /* <DEDUP_REMOVED lines=10> */
[----:B------:R-:W-:Y:S01]  /*41b0*/  IMAD.X R9, RZ, RZ, R18, P3 ;  /* 0x000000ffff097224 */ /* 0x000fe200018e0612 */
[----:B------:R-:W-:Y:S01]  /*41c0*/  IADD3 R17, P3, PT, R20, 0x400, RZ ;  /* 0x0000040014117810 */ /* 0x000fe20007f7e0ff */
[----:B-----5:R-:W-:-:S04]  /*41d0*/  DSETP.GEU.AND P1, PT, |R6|, |R4|, PT ;  /* 0x400000040600722a */ /* 0x020fc80003f2e200 */
[----:B------:R-:W-:-:S10]  /*41e0*/  IMAD.X R16, RZ, RZ, R18, P3 ;  /* 0x000000ffff107224 */ /* 0x000fd400018e0612 */
        /* <DEDUP_REMOVED lines=8> */
[----:B------:R-:W-:Y:S01]  /*4270*/  @P1 IMAD.MOV.U32 R5, RZ, RZ, R7 ;  /* 0x000000ffff051224 */ /* 0x000fe200078e0007 */
[C---:B------:R-:W-:Y:S02]  /*4280*/  IADD3 R6, P1, PT, R21.reuse, 0xa00, RZ ;  /* 0x00000a0015067810 */ /* 0x040fe40007f3e0ff */
[----:B------:R-:W-:-:S02]  /*4290*/  IADD3 R21, P3, PT, R21, 0x500, RZ ;  /* 0x0000050015157810 */ /* 0x000fc40007f7e0ff */
[----:B-1----:R-:W-:Y:S01]  /*42a0*/  ISETP.GT.U32.AND P4, PT, R6, UR4, PT ;  /* 0x0000000406007c0c */ /* 0x002fe2000bf84070 */
[----:B------:R-:W-:Y:S01]  /*42b0*/  DSETP.GEU.AND P2, PT, |R4|, |R10|, PT ;  /* 0x4000000a0400722a */ /* 0x000fe20003f4e200 */
[--C-:B------:R-:W-:Y:S02]  /*42c0*/  IMAD.X R6, RZ, RZ, R19.reuse, P1 ;  /* 0x000000ffff067224 */ /* 0x100fe400008e0613 */
[----:B------:R-:W-:-:S03]  /*42d0*/  IMAD.X R18, RZ, RZ, R19, P3 ;  /* 0x000000ffff127224 */ /* 0x000fc600018e0613 */
[----:B------:R-:W-:Y:S01]  /*42e0*/  ISETP.GT.AND.EX P1, PT, R6, UR5, PT, P4 ;  /* 0x0000000506007c0c */ /* 0x000fe2000bf24340 */
[----:B------:R-:W-:-:S07]  /*42f0*/  IMAD.MOV.U32 R19, RZ, RZ, R18 ;  /* 0x000000ffff137224 */ /* 0x000fce00078e0012 */
        /* <DEDUP_REMOVED lines=8> */
[----:B------:R-:W-:Y:S02]  /*4380*/  @P2 IMAD.MOV.U32 R11, RZ, RZ, R5 ;  /* 0x000000ffff0b2224 */ /* 0x000fe400078e0005 */
[----:B------:R-:W-:Y:S02]  /*4390*/  IMAD.MOV.U32 R12, RZ, RZ, R10 ;  /* 0x000000ffff0c7224 */ /* 0x000fe400078e000a */
[----:B------:R-:W-:Y:S01]  /*43a0*/  IMAD.MOV.U32 R13, RZ, RZ, R11 ;  /* 0x000000ffff0d7224 */ /* 0x000fe200078e000b */
[----:B------:R-:W-:Y:S06]  /*43b0*/  @!P1 BRA `(.L_x_308) ;  /* 0xfffffff800c49947 */ /* 0x000fec000383ffff */
[----:B------:R-:W-:-:S07]  /*43c0*/  IMAD.MOV.U32 R19, RZ, RZ, R21 ;  /* 0x000000ffff137224 */ /* 0x000fce00078e0015 */
.L_x_307:
[----:B------:R-:W-:-:S04]  /*43d0*/  ISETP.GE.U32.AND P0, PT, R19, UR4, PT ;  /* 0x0000000413007c0c */ /* 0x000fc8000bf06070 */
[----:B------:R-:W-:-:S13]  /*43e0*/  ISETP.GE.AND.EX P0, PT, R18, UR5, PT, P0 ;  /* 0x0000000512007c0c */ /* 0x000fda000bf06300 */
[----:B------:R-:W-:Y:S05]  /*43f0*/  @P0 BRA `(.L_x_309) ;  /* 0x0000000800c40947 */ /* 0x000fea0003800000 */
[----:B------:R-:W-:Y:S01]  /*4400*/  IADD3 R21, PT, PT, -R19, UR4, RZ ;  /* 0x0000000413157c10 */ /* 0x000fe2000fffe1ff */
[----:B------:R-:W-:Y:S03]  /*4410*/  BSSY.RECONVERGENT B1, `(.L_x_309) ;  /* 0x00000af000017945 */ /* 0x000fe60003800200 */
[----:B------:R-:W-:-:S13]  /*4420*/  ISETP.GE.AND P0, PT, R0, R21, PT ;  /* 0x000000150000720c */ /* 0x000fda0003f06270 */
[----:B------:R-:W-:Y:S05]  /*4430*/  @P0 BRA `(.L_x_310) ;  /* 0x0000000800b00947 */ /* 0x000fea0003800000 */
[-C--:B------:R-:W-:Y:S01]  /*4440*/  LOP3.LUT R6, RZ, R0.reuse, RZ, 0x33, !PT ;  /* 0x00000000ff067212 */ /* 0x080fe200078e33ff */
[----:B------:R-:W-:Y:S01]  /*4450*/  BSSY.RECONVERGENT B2, `(.L_x_311) ;  /* 0x0000036000027945 */ /* 0x000fe20003800200 */
[----:B------:R-:W-:Y:S02]  /*4460*/  MOV R12, R0 ;  /* 0x00000000000c7202 */ /* 0x000fe40000000f00 */
        /* <DEDUP_REMOVED lines=9> */
[----:B------:R-:W-:Y:S02]  /*4500*/  LOP3.LUT R2, R2, 0x3, RZ, 0xc0, !PT ;  /* 0x0000000302027812 */ /* 0x000fe400078ec0ff */
[----:B------:R-:W-:-:S03]  /*4510*/  IADD3 R13, P0, PT, R9, UR6, RZ ;  /* 0x00000006090d7c10 */ /* 0x000fc6000ff1e0ff */
[----:B------:R-:W-:Y:S01]  /*4520*/  IMAD.MOV R7, RZ, RZ, -R2 ;  /* 0x000000ffff077224 */ /* 0x000fe200078e0a02 */
[----:B0-----:R-:W-:-:S04]  /*4530*/  LEA R8, P1, R9, UR10, 0x3 ;  /* 0x0000000a09087c11 */ /* 0x001fc8000f8218ff */
[----:B------:R-:W-:Y:S02]  /*4540*/  LEA.HI.X R9, R9, UR11, R14, 0x3, P1 ;  /* 0x0000000b09097c11 */ /* 0x000fe400088f1c0e */
[----:B------:R-:W-:-:S07]  /*4550*/  IADD3.X R14, PT, PT, R14, UR7, RZ, P0, !PT ;  /* 0x000000070e0e7c10 */ /* 0x000fce00087fe4ff */
.L_x_315:
        /* <DEDUP_REMOVED lines=31> */
.L_x_314:
[----:B------:R-:W-:Y:S05]  /*4750*/  BSYNC.RECONVERGENT B3 ;  /* 0x0000000000037941 */ /* 0x000fea0003800200 */
.L_x_313:
[----:B------:R-:W-:Y:S01]  /*4760*/  IADD3 R13, P0, PT, R13, 0x100, RZ ;  /* 0x000001000d0d7810 */ /* 0x000fe20007f1e0ff */
[----:B------:R-:W-:Y:S02]  /*4770*/  VIADD R12, R12, 0x100 ;  /* 0x000001000c0c7836 */ /* 0x000fe40000000000 */
[----:B------:R-:W-:Y:S02]  /*4780*/  IMAD.X R9, RZ, RZ, R9, P3 ;  /* 0x000000ffff097224 */ /* 0x000fe400018e0609 */
[----:B------:R-:W-:Y:S01]  /*4790*/  IMAD.X R14, RZ, RZ, R14, P0 ;  /* 0x000000ffff0e7224 */ /* 0x000fe200000e060e */
[----:B------:R-:W-:Y:S07]  /*47a0*/  @P2 BRA `(.L_x_315) ;  /* 0xfffffffc006c2947 */ /* 0x000fee000383ffff */
.L_x_312:
[----:B------:R-:W-:Y:S05]  /*47b0*/  BSYNC.RECONVERGENT B2 ;  /* 0x0000000000027941 */ /* 0x000fea0003800200 */
.L_x_311:
[----:B------:R-:W-:-:S13]  /*47c0*/  ISETP.GE.U32.AND P0, PT, R6, 0x300, PT ;  /* 0x000003000600780c */ /* 0x000fda0003f06070 */
[----:B------:R-:W-:Y:S05]  /*47d0*/  @!P0 BRA `(.L_x_310) ;  /* 0x0000000400c88947 */ /* 0x000fea0003800000 */
[----:B------:R-:W0:Y:S01]  /*47e0*/  LDC.64 R8, c[0x0][0x380] ;  /* 0x0000e000ff087b82 */ /* 0x000e220000000a00 */
[----:B------:R-:W-:-:S07]  /*47f0*/  VIADD R20, R12, 0x200 ;  /* 0x000002000c147836 */ /* 0x000fce0000000000 */
[----:B------:R-:W1:Y:S02]  /*4800*/  LDC.64 R6, c[0x0][0x388] ;  /* 0x0000e200ff067b82 */ /* 0x000e640000000a00 */
.L_x_324:
        /* <DEDUP_REMOVED lines=30> */
.L_x_317:
[----:B------:R-:W-:Y:S05]  /*49f0*/  BSYNC.RECONVERGENT B2 ;  /* 0x0000000000027941 */ /* 0x000fea0003800200 */
.L_x_316:
        /* <DEDUP_REMOVED lines=9> */
[----:B------:R-:W-:-:S03]  /*4a90*/  IMAD.MOV.U32 R24, RZ, RZ, R26 ;  /* 0x000000ffff187224 */ /* 0x000fc600078e001a */
[----:B------:R-:W-:Y:S01]  /*4aa0*/  MOV R25, R27 ;  /* 0x0000001b00197202 */ /* 0x000fe20000000f00 */
        /* <DEDUP_REMOVED lines=15> */
.L_x_319:
[----:B------:R-:W-:Y:S05]  /*4ba0*/  BSYNC.RECONVERGENT B2 ;  /* 0x0000000000027941 */ /* 0x000fea0003800200 */
.L_x_318:
[----:B------:R-:W-:Y:S01]  /*4bb0*/  DSETP.GEU.AND P0, PT, |R16|, |R10|, PT ;  /* 0x4000000a1000722a */ /* 0x000fe20003f0e200 */
[CC--:B------:R-:W-:Y:S01]  /*4bc0*/  IADD3 R13, P1, P4, R19.reuse, R6.reuse, R20 ;  /* 0x00000006130d7210 */ /* 0x0c0fe20007c3e014 */
[----:B------:R-:W-:Y:S01]  /*4bd0*/  VIADD R4, R20, 0x100 ;  /* 0x0000010014047836 */ /* 0x000fe20000000000 */
[----:B------:R-:W-:Y:S01]  /*4be0*/  BSSY.RECONVERGENT B2, `(.L_x_320) ;  /* 0x0000016000027945 */ /* 0x000fe20003800200 */
[----:B------:R-:W-:Y:S01]  /*4bf0*/  IMAD.MOV.U32 R2, RZ, RZ, R10 ;  /* 0x000000ffff027224 */ /* 0x000fe200078e000a */
[----:B------:R-:W-:Y:S01]  /*4c00*/  IADD3.X R22, PT, PT, R18, R7, RZ, P1, P4 ;  /* 0x0000000712167210 */ /* 0x000fe20000fe84ff */
[----:B------:R-:W-:Y:S01]  /*4c10*/  IMAD.MOV.U32 R5, RZ, RZ, R13 ;  /* 0x000000ffff057224 */ /* 0x000fe200078e000d */
[----:B------:R-:W-:Y:S01]  /*4c20*/  IADD3 R4, P2, P3, R19, R6, R4 ;  /* 0x0000000613047210 */ /* 0x000fe20007b5e004 */
        /* <DEDUP_REMOVED lines=17> */
.L_x_321:
[----:B------:R-:W-:Y:S05]  /*4d40*/  BSYNC.RECONVERGENT B2 ;  /* 0x0000000000027941 */ /* 0x000fea0003800200 */
.L_x_320:
[----:B------:R-:W-:Y:S01]  /*4d50*/  DSETP.GEU.AND P0, PT, |R2|, |R14|, PT ;  /* 0x4000000e0200722a */ /* 0x000fe20003f0e200 */
[----:B------:R-:W-:Y:S01]  /*4d60*/  IADD3.X R13, PT, PT, R18, R7, RZ, P2, P3 ;  /* 0x00000007120d7210 */ /* 0x000fe200017e64ff */
        /* <DEDUP_REMOVED lines=20> */
.L_x_323:
[----:B------:R-:W-:Y:S05]  /*4eb0*/  BSYNC.RECONVERGENT B2 ;  /* 0x0000000000027941 */ /* 0x000fea0003800200 */
.L_x_322:
[C---:B------:R-:W-:Y:S02]  /*4ec0*/  VIADD R2, R20.reuse, 0x200 ;  /* 0x0000020014027836 */ /* 0x040fe40000000000 */
[----:B------:R-:W-:-:S03]  /*4ed0*/  VIADD R20, R20, 0x400 ;  /* 0x0000040014147836 */ /* 0x000fc60000000000 */
[----:B------:R-:W-:-:S13]  /*4ee0*/  ISETP.GE.AND P0, PT, R2, R21, PT ;  /* 0x000000150200720c */ /* 0x000fda0003f06270 */
[----:B------:R-:W-:Y:S05]  /*4ef0*/  @!P0 BRA `(.L_x_324) ;  /* 0xfffffff800448947 */ /* 0x000fea000383ffff */
.L_x_310:
[----:B------:R-:W-:Y:S05]  /*4f00*/  BSYNC.RECONVERGENT B1 ;  /* 0x0000000000017941 */ /* 0x000fea0003800200 */
.L_x_309:
        /* <DEDUP_REMOVED lines=32> */
.L_x_326:
[----:B------:R-:W-:Y:S05]  /*5110*/  BSYNC.RECONVERGENT B1 ;  /* 0x0000000000017941 */ /* 0x000fea0003800200 */
.L_x_325:
        /* <DEDUP_REMOVED lines=31> */
.L_x_328:
[----:B------:R-:W-:Y:S05]  /*5310*/  BSYNC.RECONVERGENT B1 ;  /* 0x0000000000017941 */ /* 0x000fea0003800200 */
.L_x_327:
        /* <DEDUP_REMOVED lines=31> */
.L_x_330:
[----:B------:R-:W-:Y:S05]  /*5510*/  BSYNC.RECONVERGENT B1 ;  /* 0x0000000000017941 */ /* 0x000fea0003800200 */
.L_x_329:
[----:B------:R-:W-:Y:S01]  /*5520*/  ISETP.GT.AND P0, PT, R8, 0x17, PT ;  /* 0x000000170800780c */ /* 0x000fe20003f04270 */
[----:B-1----:R1:W1:Y:S01]  /*5530*/  SHFL.DOWN PT, R6, R2, 0x8, 0x1f ;  /* 0x09001f0002067f89 */ /* 0x00226200000e0000 */
[----:B------:R-:W-:Y:S01]  /*5540*/  BSSY.RECONVERGENT B1, `(.L_x_331) ;  /* 0x000001d000017945 */ /* 0x000fe20003800200 */
[----:B--2---:R-:W-:Y:S02]  /*5550*/  IMAD.MOV.U32 R9, RZ, RZ, R11 ;  /* 0x000000ffff097224 */ /* 0x004fe400078e000b */
[----:B---3--:R2:W3:Y:S01]  /*5560*/  SHFL.DOWN PT, R7, R3, 0x8, 0x1f ;  /* 0x09001f0003077f89 */ /* 0x0084e200000e0000 */
[----:B------:R-:W-:Y:S02]  /*5570*/  IMAD.MOV.U32 R10, RZ, RZ, R12 ;  /* 0x000000ffff0a7224 */ /* 0x000fe400078e000c */
[----:B------:R-:W-:Y:S01]  /*5580*/  IMAD.MOV.U32 R4, RZ, RZ, R2 ;  /* 0x000000ffff047224 */ /* 0x000fe200078e0002 */
[----:B0-----:R2:W0:Y:S01]  /*5590*/  SHFL.DOWN PT, R14, R11, 0x8, 0x1f ;  /* 0x09001f000b0e7f89 */ /* 0x00142200000e0000 */
[----:B------:R-:W-:-:S03]  /*55a0*/  IMAD.MOV.U32 R5, RZ, RZ, R3 ;  /* 0x000000ffff057224 */ /* 0x000fc600078e0003 */
[----:B----4-:R2:W4:Y:S01]  /*55b0*/  SHFL.DOWN PT, R13, R12, 0x8, 0x1f ;  /* 0x09001f000c0d7f89 */ /* 0x01052200000e0000 */
        /* <DEDUP_REMOVED lines=21> */
.L_x_332:
[----:B------:R-:W-:Y:S05]  /*5710*/  BSYNC.RECONVERGENT B1 ;  /* 0x0000000000017941 */ /* 0x000fea0003800200 */
.L_x_331:
        /* <DEDUP_REMOVED lines=8> */
[----:B----4-:R-:W-:-:S03]  /*57a0*/  IMAD.MOV.U32 R13, RZ, RZ, R5 ;  /* 0x000000ffff0d7224 */ /* 0x010fc600078e0005 */
[----:B---3--:R3:W4:Y:S01]  /*57b0*/  SHFL.DOWN PT, R7, R10, 0x10, 0x1f ;  /* 0x0a001f000a077f89 */ /* 0x00872200000e0000 */
[----:B------:R-:W-:Y:S05]  /*57c0*/  @P0 BRA `(.L_x_334) ;  /* 0x0000000000500947 */ /* 0x000fea0003800000 */
[----:B-12---:R-:W-:Y:S01]  /*57d0*/  DSETP.GEU.AND P0, PT, |R4|, |R2|, PT ;  /* 0x400000020400722a */ /* 0x006fe20003f0e200 */
        /* <DEDUP_REMOVED lines=19> */
.L_x_334:
[----:B------:R-:W-:Y:S05]  /*5910*/  BSYNC.RECONVERGENT B1 ;  /* 0x0000000000017941 */ /* 0x000fea0003800200 */
.L_x_333:
        /* <DEDUP_REMOVED lines=11> */
.L_x_336:
[----:B------:R-:W-:Y:S05]  /*59d0*/  BSYNC.RECONVERGENT B1 ;  /* 0x0000000000017941 */ /* 0x000fea0003800200 */
.L_x_335:
        /* <DEDUP_REMOVED lines=8> */
[----:B0---4-:R-:W0:Y:S04]  /*5a60*/  LDS.128 R4, [R0+0x20] ;  /* 0x0000200000047984 */ /* 0x011e280000000c00 */
[----:B------:R2:W4:Y:S04]  /*5a70*/  LDS.64 R2, [R0+0x80] ;  /* 0x0000800000027984 */ /* 0x0005280000000a00 */
[----:B---3--:R2:W3:Y:S01]  /*5a80*/  LDS.128 R8, [R0+0x30] ;  /* 0x0000300000087984 */ /* 0x0084e20000000c00 */
[----:B-1----:R-:W-:Y:S01]  /*5a90*/  DSETP.GEU.AND P0, PT, |R12|, |R16|, PT ;  /* 0x400000100c00722a */ /* 0x002fe20003f0e200 */
[----:B------:R-:W-:-:S02]  /*5aa0*/  IMAD.MOV.U32 R20, RZ, RZ, R16 ;  /* 0x000000ffff147224 */ /* 0x000fc400078e0010 */
[----:B------:R-:W-:Y:S02]  /*5ab0*/  IMAD.MOV.U32 R21, RZ, RZ, R17 ;  /* 0x000000ffff157224 */ /* 0x000fe400078e0011 */
[----:B0-----:R-:W-:Y:S02]  /*5ac0*/  IMAD.MOV.U32 R23, RZ, RZ, R4 ;  /* 0x000000ffff177224 */ /* 0x001fe400078e0004 */
        /* <DEDUP_REMOVED lines=16> */
.L_x_338:
[----:B------:R-:W-:Y:S05]  /*5bd0*/  BSYNC.RECONVERGENT B1 ;  /* 0x0000000000017941 */ /* 0x000fea0003800200 */
.L_x_337:
        /* <DEDUP_REMOVED lines=23> */
.L_x_340:
[----:B------:R-:W-:Y:S05]  /*5d50*/  BSYNC.RECONVERGENT B1 ;  /* 0x0000000000017941 */ /* 0x000fea0003800200 */
.L_x_339:
        /* <DEDUP_REMOVED lines=21> */
.L_x_342:
[----:B------:R-:W-:Y:S05]  /*5eb0*/  BSYNC.RECONVERGENT B1 ;  /* 0x0000000000017941 */ /* 0x000fea0003800200 */
.L_x_341:
        /* <DEDUP_REMOVED lines=23> */
.L_x_344:
[----:B------:R-:W-:Y:S05]  /*6030*/  BSYNC.RECONVERGENT B1 ;  /* 0x0000000000017941 */ /* 0x000fea0003800200 */
.L_x_343:
        /* <DEDUP_REMOVED lines=21> */
.L_x_346:
[----:B------:R-:W-:Y:S05]  /*6190*/  BSYNC.RECONVERGENT B1 ;  /* 0x0000000000017941 */ /* 0x000fea0003800200 */
.L_x_345:
        /* <DEDUP_REMOVED lines=21> */
.L_x_348:
[----:B------:R-:W-:Y:S05]  /*62f0*/  BSYNC.RECONVERGENT B1 ;  /* 0x0000000000017941 */ /* 0x000fea0003800200 */
.L_x_347:
        /* <DEDUP_REMOVED lines=20> */
.L_x_268:
[----:B------:R-:W-:Y:S05]  /*6440*/  BSYNC.RECONVERGENT B0 ;  /* 0x0000000000007941 */ /* 0x000fea0003800200 */
.L_x_235:
[----:B------:R-:W-:Y:S05]  /*6450*/  @P1 EXIT ;  /* 0x000000000000194d */ /* 0x000fea0003800000 */
[----:B0123--:R-:W0:Y:S02]  /*6460*/  LDC.64 R2, c[0x0][0x390] ;  /* 0x0000e400ff027b82 */ /* 0x00fe240000000a00 */
[----:B0-----:R-:W-:Y:S04]  /*6470*/  STG.E.64 desc[UR8][R2.64], R12 ;  /* 0x0000000c02007986 */ /* 0x001fe8000c101b08 */
[----:B------:R-:W-:Y:S01]  /*6480*/  STG.E.64 desc[UR8][R2.64+0x8], R14 ;  /* 0x0000080e02007986 */ /* 0x000fe2000c101b08 */
[----:B------:R-:W-:Y:S05]  /*6490*/  EXIT ;  /* 0x000000000000794d */ /* 0x000fea0003800000 */
.L_x_349:
        /* <DEDUP_REMOVED lines=14> */
.L_x_736:


//--------------------- .text._ZN6thrust24THRUST_300001_SM_1000_NS8cuda_cub4core6detail13_kernel_agentINS1_8__reduce11ReduceAgentIPN4cuda3std3__45tupleIJdlEEESC_SB_iNS1_9__extrema9arg_max_fIdl11_comparatorEEEEJSC_SC_iSG_EEEvDpT0_ --------------------------
	.section	.text._ZN6thrust24THRUST_300001_SM_1000_NS8cuda_cub4core6detail13_kernel_agentINS1_8__reduce11ReduceAgentIPN4cuda3std3__45tupleIJdlEEESC_SB_iNS1_9__extrema9arg_max_fIdl11_comparatorEEEEJSC_SC_iSG_EEEvDpT0_,"ax",@progbits
	.align	128
        .global         _ZN6thrust24THRUST_300001_SM_1000_NS8cuda_cub4core6detail13_kernel_agentINS1_8__reduce11ReduceAgentIPN4cuda3std3__45tupleIJdlEEESC_SB_iNS1_9__extrema9arg_max_fIdl11_comparatorEEEEJSC_SC_iSG_EEEvDpT0_
        .type           _ZN6thrust24THRUST_300001_SM_1000_NS8cuda_cub4core6detail13_kernel_agentINS1_8__reduce11ReduceAgentIPN4cuda3std3__45tupleIJdlEEESC_SB_iNS1_9__extrema9arg_max_fIdl11_comparatorEEEEJSC_SC_iSG_EEEvDpT0_,@function
        .size           _ZN6thrust24THRUST_300001_SM_1000_NS8cuda_cub4core6detail13_kernel_agentINS1_8__reduce11ReduceAgentIPN4cuda3std3__45tupleIJdlEEESC_SB_iNS1_9__extrema9arg_max_fIdl11_comparatorEEEEJSC_SC_iSG_EEEvDpT0_,(.L_x_737 - _ZN6thrust24THRUST_300001_SM_1000_NS8cuda_cub4core6detail13_kernel_agentINS1_8__reduce11ReduceAgentIPN4cuda3std3__45tupleIJdlEEESC_SB_iNS1_9__extrema9arg_max_fIdl11_comparatorEEEEJSC_SC_iSG_EEEvDpT0_)
        .other          _ZN6thrust24THRUST_300001_SM_1000_NS8cuda_cub4core6detail13_kernel_agentINS1_8__reduce11ReduceAgentIPN4cuda3std3__45tupleIJdlEEESC_SB_iNS1_9__extrema9arg_max_fIdl11_comparatorEEEEJSC_SC_iSG_EEEvDpT0_,@"STO_CUDA_ENTRY STV_DEFAULT"
_ZN6thrust24THRUST_300001_SM_1000_NS8cuda_cub4core6detail13_kernel_agentINS1_8__reduce11ReduceAgentIPN4cuda3std3__45tupleIJdlEEESC_SB_iNS1_9__extrema9arg_max_fIdl11_comparatorEEEEJSC_SC_iSG_EEEvDpT0_:
.text._ZN6thrust24THRUST_300001_SM_1000_NS8cuda_cub4core6detail13_kernel_agentINS1_8__reduce11ReduceAgentIPN4cuda3std3__45tupleIJdlEEESC_SB_iNS1_9__extrema9arg_max_fIdl11_comparatorEEEEJSC_SC_iSG_EEEvDpT0_:
        /* <DEDUP_REMOVED lines=21> */
.L_x_353:
[----:B0-----:R-:W-:Y:S05]  /*0150*/  BSYNC.RECONVERGENT B1 ;  /* 0x0000000000017941 */ /* 0x001fea0003800200 */
.L_x_352:
        /* <DEDUP_REMOVED lines=15> */
.L_x_360:
        /* <DEDUP_REMOVED lines=31> */
.L_x_359:
[----:B------:R-:W-:Y:S05]  /*0440*/  BSYNC.RECONVERGENT B3 ;  /* 0x0000000000037941 */ /* 0x000fea0003800200 */
.L_x_358:
[----:B------:R-:W-:Y:S02]  /*0450*/  IMAD.X R3, RZ, RZ, R3, P3 ;  /* 0x000000ffff037224 */ /* 0x000fe400018e0603 */
[----:B------:R-:W-:Y:S01]  /*0460*/  VIADD R19, R19, 0x100 ;  /* 0x0000010013137836 */ /* 0x000fe20000000000 */
[----:B------:R-:W-:Y:S06]  /*0470*/  @P2 BRA `(.L_x_360) ;  /* 0xfffffffc00742947 */ /* 0x000fec000383ffff */
.L_x_357:
[----:B------:R-:W-:Y:S05]  /*0480*/  BSYNC.RECONVERGENT B2 ;  /* 0x0000000000027941 */ /* 0x000fea0003800200 */
.L_x_356:
[----:B------:R-:W0:Y:S01]  /*0490*/  LDC.64 R8, c[0x0][0x380] ;  /* 0x0000e000ff087b82 */ /* 0x000e220000000a00 */
[----:B------:R-:W-:-:S13]  /*04a0*/  ISETP.GE.U32.AND P0, PT, R4, 0x300, PT ;  /* 0x000003000400780c */ /* 0x000fda0003f06070 */
[----:B------:R-:W-:Y:S05]  /*04b0*/  @!P0 BRA `(.L_x_355) ;  /* 0x0000000400908947 */ /* 0x000fea0003800000 */
.L_x_369:
        /* <DEDUP_REMOVED lines=13> */
[----:B------:R-:W-:Y:S01]  /*0590*/  IMAD.MOV.U32 R23, RZ, RZ, R12 ;  /* 0x000000ffff177224 */ /* 0x000fe200078e000c */
[----:B------:R-:W-:Y:S01]  /*05a0*/  MOV R25, R13 ;  /* 0x0000000d00197202 */ /* 0x000fe20000000f00 */
[----:B------:R-:W-:Y:S02]  /*05b0*/  IMAD.MOV.U32 R2, RZ, RZ, R14 ;  /* 0x000000ffff027224 */ /* 0x000fe400078e000e */
[----:B------:R-:W-:-:S09]  /*05c0*/  IMAD.MOV.U32 R3, RZ, RZ, R15 ;  /* 0x000000ffff037224 */ /* 0x000fd200078e000f */
        /* <DEDUP_REMOVED lines=9> */
.L_x_362:
[----:B------:R-:W-:Y:S05]  /*0660*/  BSYNC.RECONVERGENT B2 ;  /* 0x0000000000027941 */ /* 0x000fea0003800200 */
.L_x_361:
        /* <DEDUP_REMOVED lines=25> */
.L_x_364:
[----:B------:R-:W-:Y:S05]  /*0800*/  BSYNC.RECONVERGENT B2 ;  /* 0x0000000000027941 */ /* 0x000fea0003800200 */
.L_x_363:
        /* <DEDUP_REMOVED lines=21> */
.L_x_366:
[----:B------:R-:W-:Y:S05]  /*0960*/  BSYNC.RECONVERGENT B2 ;  /* 0x0000000000027941 */ /* 0x000fea0003800200 */
.L_x_365:
        /* <DEDUP_REMOVED lines=21> */
.L_x_368:
[----:B------:R-:W-:Y:S05]  /*0ac0*/  BSYNC.RECONVERGENT B2 ;  /* 0x0000000000027941 */ /* 0x000fea0003800200 */
.L_x_367:
[----:B------:R-:W-:-:S05]  /*0ad0*/  VIADD R19, R19, 0x400 ;  /* 0x0000040013137836 */ /* 0x000fca0000000000 */
[----:B------:R-:W-:-:S13]  /*0ae0*/  ISETP.GE.AND P0, PT, R19, UR5, PT ;  /* 0x0000000513007c0c */ /* 0x000fda000bf06270 */
[----:B------:R-:W-:Y:S05]  /*0af0*/  @!P0 BRA `(.L_x_369) ;  /* 0xfffffff800708947 */ /* 0x000fea000383ffff */
.L_x_355:
[----:B------:R-:W-:Y:S05]  /*0b00*/  BSYNC.RECONVERGENT B1 ;  /* 0x0000000000017941 */ /* 0x000fea0003800200 */
.L_x_354:
        /* <DEDUP_REMOVED lines=35> */
.L_x_372:
[----:B------:R-:W-:Y:S05]  /*0d40*/  BSYNC.RECONVERGENT B1 ;  /* 0x0000000000017941 */ /* 0x000fea0003800200 */
.L_x_371:
        /* <DEDUP_REMOVED lines=31> */
.L_x_374:
[----:B------:R-:W-:Y:S05]  /*0f40*/  BSYNC.RECONVERGENT B1 ;  /* 0x0000000000017941 */ /* 0x000fea0003800200 */
.L_x_373:
        /* <DEDUP_REMOVED lines=31> */
.L_x_376:
[----:B------:R-:W-:Y:S05]  /*1140*/  BSYNC.RECONVERGENT B1 ;  /* 0x0000000000017941 */ /* 0x000fea0003800200 */
.L_x_375:
        /* <DEDUP_REMOVED lines=31> */
.L_x_378:
[----:B------:R-:W-:Y:S05]  /*1340*/  BSYNC.RECONVERGENT B1 ;  /* 0x0000000000017941 */ /* 0x000fea0003800200 */
.L_x_377:
[----:B------:R-:W-:Y:S01]  /*1350*/  ISETP.GT.AND P0, PT, R9, 0xf, PT ;  /* 0x0000000f0900780c */ /* 0x000fe20003f04270 */
[----:B-1----:R1:W1:Y:S01]  /*1360*/  SHFL.DOWN PT, R6, R4, 0x10, 0x1f ;  /* 0x0a001f0004067f89 */ /* 0x00226200000e0000 */
[----:B------:R-:W-:Y:S01]  /*1370*/  BSSY.RECONVERGENT B1, `(.L_x_379) ;  /* 0x000001d000017945 */ /* 0x000fe20003800200 */
[----:B0-----:R-:W-:Y:S01]  /*1380*/  MOV R14, R8 ;  /* 0x00000008000e7202 */ /* 0x001fe20000000f00 */
[----:B----4-:R-:W-:Y:S01]  /*1390*/  IMAD.MOV.U32 R15, RZ, RZ, R10 ;  /* 0x000000ffff0f7224 */ /* 0x010fe200078e000a */
[----:B--2---:R0:W2:Y:S01]  /*13a0*/  SHFL.DOWN PT, R7, R5, 0x10, 0x1f ;  /* 0x0a001f0005077f89 */ /* 0x0040a200000e0000 */
[----:B------:R-:W-:Y:S02]  /*13b0*/  IMAD.MOV.U32 R2, RZ, RZ, R4 ;  /* 0x000000ffff027224 */ /* 0x000fe400078e0004 */
[----:B------:R-:W-:Y:S01]  /*13c0*/  IMAD.MOV.U32 R3, RZ, RZ, R5 ;  /* 0x000000ffff037224 */ /* 0x000fe200078e0005 */
[----:B------:R0:W4:Y:S04]  /*13d0*/  SHFL.DOWN PT, R11, R8, 0x10, 0x1f ;  /* 0x0a001f00080b7f89 */ /* 0x00012800000e0000 */
        /* <DEDUP_REMOVED lines=22> */
.L_x_380:
[----:B------:R-:W-:Y:S05]  /*1540*/  BSYNC.RECONVERGENT B1 ;  /* 0x0000000000017941 */ /* 0x000fea0003800200 */
.L_x_379:
        /* <DEDUP_REMOVED lines=11> */
.L_x_382:
[----:B------:R-:W-:Y:S05]  /*1600*/  BSYNC.RECONVERGENT B1 ;  /* 0x0000000000017941 */ /* 0x000fea0003800200 */
.L_x_381:
        /* <DEDUP_REMOVED lines=31> */
.L_x_385:
[----:B------:R-:W-:Y:S05]  /*1800*/  BSYNC.RECONVERGENT B1 ;  /* 0x0000000000017941 */ /* 0x000fea0003800200 */
.L_x_384:
        /* <DEDUP_REMOVED lines=10> */
[----:B------:R-:W-:Y:S01]  /*18b0*/  MOV R15, R26 ;  /* 0x0000001a000f7202 */ /* 0x000fe20000000f00 */
[----:B------:R-:W-:Y:S02]  /*18c0*/  IMAD.MOV.U32 R29, RZ, RZ, R27 ;  /* 0x000000ffff1d7224 */ /* 0x000fe400078e001b */
[----:B------:R-:W-:Y:S02]  /*18d0*/  IMAD.MOV.U32 R4, RZ, RZ, R24 ;  /* 0x000000ffff047224 */ /* 0x000fe400078e0018 */
[----:B------:R-:W-:-:S08]  /*18e0*/  IMAD.MOV.U32 R5, RZ, RZ, R25 ;  /* 0x000000ffff057224 */ /* 0x000fd000078e0019 */
        /* <DEDUP_REMOVED lines=9> */
.L_x_387:
[----:B------:R-:W-:Y:S05]  /*1980*/  BSYNC.RECONVERGENT B1 ;  /* 0x0000000000017941 */ /* 0x000fea0003800200 */
.L_x_386:
        /* <DEDUP_REMOVED lines=21> */
.L_x_389:
[----:B------:R-:W-:Y:S05]  /*1ae0*/  BSYNC.RECONVERGENT B1 ;  /* 0x0000000000017941 */ /* 0x000fea0003800200 */
.L_x_388:
        /* <DEDUP_REMOVED lines=23> */
.L_x_391:
[----:B------:R-:W-:Y:S05]  /*1c60*/  BSYNC.RECONVERGENT B1 ;  /* 0x0000000000017941 */ /* 0x000fea0003800200 */
.L_x_390:
        /* <DEDUP_REMOVED lines=21> */
.L_x_393:
[----:B------:R-:W-:Y:S05]  /*1dc0*/  BSYNC.RECONVERGENT B1 ;  /* 0x0000000000017941 */ /* 0x000fea0003800200 */
.L_x_392:
        /* <DEDUP_REMOVED lines=21> */
.L_x_395:
[----:B------:R-:W-:Y:S05]  /*1f20*/  BSYNC.RECONVERGENT B1 ;  /* 0x0000000000017941 */ /* 0x000fea0003800200 */
.L_x_394:
        /* <DEDUP_REMOVED lines=21> */
.L_x_370:
        /* <DEDUP_REMOVED lines=19> */
[----:B0-----:R-:W-:Y:S01]  /*21b0*/  MOV R16, R9 ;  /* 0x0000000900107202 */ /* 0x001fe20000000f00 */
[----:B--2---:R-:W-:Y:S02]  /*21c0*/  IMAD.MOV.U32 R18, RZ, RZ, R11 ;  /* 0x000000ffff127224 */ /* 0x004fe400078e000b */
[----:B------:R-:W-:Y:S02]  /*21d0*/  IMAD.MOV.U32 R2, RZ, RZ, R6 ;  /* 0x000000ffff027224 */ /* 0x000fe400078e0006 */
[----:B------:R-:W-:-:S08]  /*21e0*/  IMAD.MOV.U32 R3, RZ, RZ, R7 ;  /* 0x000000ffff037224 */ /* 0x000fd000078e0007 */
        /* <DEDUP_REMOVED lines=15> */
.L_x_397:
[----:B------:R-:W-:Y:S05]  /*22e0*/  BSYNC.RECONVERGENT B1 ;  /* 0x0000000000017941 */ /* 0x000fea0003800200 */
.L_x_396:
        /* <DEDUP_REMOVED lines=32> */
.L_x_399:
[----:B------:R-:W-:Y:S05]  /*24f0*/  BSYNC.RECONVERGENT B1 ;  /* 0x0000000000017941 */ /* 0x000fea0003800200 */
.L_x_398:
[----:B-1----:R-:W-:Y:S01]  /*2500*/  VIADD R2, R4, 0x4 ;  /* 0x0000000404027836 */ /* 0x002fe20000000000 */
[----:B---3--:R1:W3:Y:S01]  /*2510*/  SHFL.DOWN PT, R8, R6, 0x4, R5 ;  /* 0x0880000006087989 */ /* 0x0082e200000e0005 */
[----:B------:R-:W-:Y:S01]  /*2520*/  BSSY.RECONVERGENT B1, `(.L_x_400) ;  /* 0x000001e000017945 */ /* 0x000fe20003800200 */
[----:B------:R-:W-:Y:S01]  /*2530*/  IMAD.MOV.U32 R14, RZ, RZ, R10 ;  /* 0x000000ffff0e7224 */ /* 0x000fe200078e000a */
[----:B------:R-:W-:Y:S01]  /*2540*/  MOV R3, R7 ;  /* 0x0000000700037202 */ /* 0x000fe20000000f00 */
[----:B0-----:R1:W0:Y:S01]  /*2550*/  SHFL.DOWN PT, R9, R7, 0x4, R5 ;  /* 0x0880000007097989 */ /* 0x00122200000e0005 */
[----:B------:R-:W-:Y:S01]  /*2560*/  ISETP.GT.AND P0, PT, R2, R5, PT ;  /* 0x000000050200720c */ /* 0x000fe20003f04270 */
[----:B------:R-:W-:Y:S02]  /*2570*/  IMAD.MOV.U32 R16, RZ, RZ, R12 ;  /* 0x000000ffff107224 */ /* 0x000fe400078e000c */
[----:B--2---:R1:W2:Y:S01]  /*2580*/  SHFL.DOWN PT, R11, R10, 0x4, R5 ;  /* 0x088000000a0b7989 */ /* 0x0042a200000e0005 */
[----:B------:R-:W-:-:S03]  /*2590*/  IMAD.MOV.U32 R2, RZ, RZ, R6 ;  /* 0x000000ffff027224 */ /* 0x000fc600078e0006 */
[----:B----4-:R1:W4:Y:S06]  /*25a0*/  SHFL.DOWN PT, R13, R12, 0x4, R5 ;  /* 0x088000000c0d7989 */ /* 0x01032c00000e0005 */
        /* <DEDUP_REMOVED lines=21> */
.L_x_401:
[----:B------:R-:W-:Y:S05]  /*2700*/  BSYNC.RECONVERGENT B1 ;  /* 0x0000000000017941 */ /* 0x000fea0003800200 */
.L_x_400:
        /* <DEDUP_REMOVED lines=32> */
.L_x_403:
[----:B------:R-:W-:Y:S05]  /*2910*/  BSYNC.RECONVERGENT B1 ;  /* 0x0000000000017941 */ /* 0x000fea0003800200 */
.L_x_402:
[----:B-1----:R-:W-:Y:S01]  /*2920*/  VIADD R2, R4, 0x10 ;  /* 0x0000001004027836 */ /* 0x002fe20000000000 */
[----:B---3--:R1:W3:Y:S01]  /*2930*/  SHFL.DOWN PT, R8, R6, 0x10, R5 ;  /* 0x0a00000006087989 */ /* 0x0082e200000e0005 */
[----:B------:R-:W-:Y:S01]  /*2940*/  BSSY.RECONVERGENT B1, `(.L_x_404) ;  /* 0x000001e000017945 */ /* 0x000fe20003800200 */
[----:B------:R-:W-:Y:S02]  /*2950*/  IMAD.MOV.U32 R14, RZ, RZ, R10 ;  /* 0x000000ffff0e7224 */ /* 0x000fe400078e000a */
[----:B------:R-:W-:Y:S01]  /*2960*/  ISETP.GT.AND P0, PT, R2, R5, PT ;  /* 0x000000050200720c */ /* 0x000fe20003f04270 */
[----:B0-----:R1:W0:Y:S01]  /*2970*/  SHFL.DOWN PT, R9, R7, 0x10, R5 ;  /* 0x0a00000007097989 */ /* 0x00122200000e0005 */
[----:B------:R-:W-:Y:S01]  /*2980*/  IMAD.MOV.U32 R15, RZ, RZ, R12 ;  /* 0x000000ffff0f7224 */ /* 0x000fe200078e000c */
[----:B------:R-:W-:Y:S01]  /*2990*/  MOV R2, R6 ;  /* 0x0000000600027202 */ /* 0x000fe20000000f00 */
[----:B------:R-:W-:Y:S01]  /*29a0*/  IMAD.MOV.U32 R3, RZ, RZ, R7 ;  /* 0x000000ffff037224 */ /* 0x000fe200078e0007 */
[----:B--2---:R1:W2:Y:S04]  /*29b0*/  SHFL.DOWN PT, R11, R10, 0x10, R5 ;  /* 0x0a0000000a0b7989 */ /* 0x0042a800000e0005 */
        /* <DEDUP_REMOVED lines=22> */
.L_x_405:
[----:B------:R-:W-:Y:S05]  /*2b20*/  BSYNC.RECONVERGENT B1 ;  /* 0x0000000000017941 */ /* 0x000fea0003800200 */
.L_x_404:
        /* <DEDUP_REMOVED lines=11> */
.L_x_407:
[----:B------:R-:W-:Y:S05]  /*2be0*/  BSYNC.RECONVERGENT B1 ;  /* 0x0000000000017941 */ /* 0x000fea0003800200 */
.L_x_406:
        /* <DEDUP_REMOVED lines=35> */
.L_x_409:
[----:B------:R-:W-:Y:S05]  /*2e20*/  BSYNC.RECONVERGENT B1 ;  /* 0x0000000000017941 */ /* 0x000fea0003800200 */
.L_x_408:
[----:B------:R-:W-:Y:S01]  /*2e30*/  UISETP.GE.AND UP0, UPT, UR8, 0x41, UPT ;  /* 0x000000410800788c */ /* 0x000fe2000bf06270 */
[----:B0-----:R-:W-:Y:S01]  /*2e40*/  IMAD.MOV.U32 R9, RZ, RZ, R11 ;  /* 0x000000ffff097224 */ /* 0x001fe200078e000b */
[----:B------:R-:W-:Y:S01]  /*2e50*/  MOV R2, R4 ;  /* 0x0000000400027202 */ /* 0x000fe20000000f00 */
[----:B------:R-:W-:Y:S02]  /*2e60*/  IMAD.MOV.U32 R0, RZ, RZ, R8 ;  /* 0x000000ffff007224 */ /* 0x000fe400078e0008 */
[----:B------:R-:W-:-:S04]  /*2e70*/  IMAD.MOV.U32 R3, RZ, RZ, R5 ;  /* 0x000000ffff037224 */ /* 0x000fc800078e0005 */
        /* <DEDUP_REMOVED lines=27> */
.L_x_411:
[----:B------:R-:W-:Y:S05]  /*3030*/  BSYNC.RECONVERGENT B1 ;  /* 0x0000000000017941 */ /* 0x000fea0003800200 */
.L_x_410:
        /* <DEDUP_REMOVED lines=32> */
.L_x_413:
[----:B------:R-:W-:Y:S05]  /*3240*/  BSYNC.RECONVERGENT B1 ;  /* 0x0000000000017941 */ /* 0x000fea0003800200 */
.L_x_412:
[----:B------:R-:W-:Y:S01]  /*3250*/  UISETP.GE.AND UP0, UPT, UR8, 0x81, UPT ;  /* 0x000000810800788c */ /* 0x000fe2000bf06270 */
[----:B------:R-:W-:Y:S01]  /*3260*/  IMAD.MOV.U32 R9, RZ, RZ, R11 ;  /* 0x000000ffff097224 */ /* 0x000fe200078e000b */
        /* <DEDUP_REMOVED lines=30> */
.L_x_415:
[----:B------:R-:W-:Y:S05]  /*3450*/  BSYNC.RECONVERGENT B1 ;  /* 0x0000000000017941 */ /* 0x000fea0003800200 */
.L_x_414:
        /* <DEDUP_REMOVED lines=32> */
.L_x_417:
[----:B------:R-:W-:Y:S05]  /*3660*/  BSYNC.RECONVERGENT B1 ;  /* 0x0000000000017941 */ /* 0x000fea0003800200 */
.L_x_416:
        /* <DEDUP_REMOVED lines=13> */
[----:B------:R-:W-:Y:S01]  /*3740*/  MOV R6, R2 ;  /* 0x0000000200067202 */ /* 0x000fe20000000f00 */
[----:B------:R-:W-:Y:S02]  /*3750*/  IMAD.MOV.U32 R7, RZ, RZ, R3 ;  /* 0x000000ffff077224 */ /* 0x000fe400078e0003 */
[----:B-1----:R-:W-:Y:S02]  /*3760*/  IMAD.MOV.U32 R9, RZ, RZ, R12 ;  /* 0x000000ffff097224 */ /* 0x002fe400078e000c */
        /* <DEDUP_REMOVED lines=16> */
.L_x_419:
[----:B------:R-:W-:Y:S05]  /*3870*/  BSYNC.RECONVERGENT B1 ;  /* 0x0000000000017941 */ /* 0x000fea0003800200 */
.L_x_418:
        /* <DEDUP_REMOVED lines=32> */
.L_x_351:
        /* <DEDUP_REMOVED lines=34> */
[----:B------:R-:W-:-:S04]  /*3ca0*/  IMAD.MOV.U32 R15, RZ, RZ, 0x500 ;  /* 0x00000500ff0f7424 */ /* 0x000fc800078e00ff */
        /* <DEDUP_REMOVED lines=8> */
[----:B------:R-:W-:Y:S02]  /*3d30*/  @P2 MOV R9, R13 ;  /* 0x0000000d00092202 */ /* 0x000fe40000000f00 */
[----:B------:R-:W-:-:S04]  /*3d40*/  @P2 SEL R7, R11, R7, P0 ;  /* 0x000000070b072207 */ /* 0x000fc80000000000 */
        /* <DEDUP_REMOVED lines=10> */
[----:B------:R-:W-:Y:S06]  /*3df0*/  BRA.U !UP0, `(.L_x_420) ;  /* 0x0000000508287547 */ /* 0x000fec000b800000 */
[----:B------:R-:W-:Y:S01]  /*3e00*/  IMAD.MOV.U32 R25, RZ, RZ, R2 ;  /* 0x000000ffff197224 */ /* 0x000fe200078e0002 */
[----:B------:R-:W0:Y:S01]  /*3e10*/  LDCU UR4, c[0x0][0x390] ;  /* 0x00007200ff0477ac */ /* 0x000e220008000800 */
[----:B------:R-:W-:Y:S02]  /*3e20*/  IMAD.MOV.U32 R24, RZ, RZ, R3 ;  /* 0x000000ffff187224 */ /* 0x000fe400078e0003 */
[----:B------:R-:W-:-:S07]  /*3e30*/  IMAD.MOV.U32 R27, RZ, RZ, 0x500 ;  /* 0x00000500ff1b7424 */ /* 0x000fce00078e00ff */
.L_x_421:
[----:B------:R-:W1:Y:S01]  /*3e40*/  LDC.64 R22, c[0x0][0x380] ;  /* 0x0000e000ff167b82 */ /* 0x000e620000000a00 */
[----:B------:R-:W-:-:S04]  /*3e50*/  IMAD.IADD R3, R0, 0x1, R27 ;  /* 0x0000000100037824 */ /* 0x000fc800078e021b */
[----:B-1----:R-:W-:-:S05]  /*3e60*/  IMAD.WIDE.U32 R22, R3, 0x10, R22 ;  /* 0x0000001003167825 */ /* 0x002fca00078e0016 */
        /* <DEDUP_REMOVED lines=14> */
[----:B------:R-:W-:Y:S02]  /*3f50*/  @P2 FSEL R29, R5, R21, P0 ;  /* 0x00000015051d2208 */ /* 0x000fe40000000000 */
[----:B------:R-:W2:Y:S01]  /*3f60*/  LDG.E.64.CONSTANT R4, desc[UR6][R22.64+0x4000] ;  /* 0x0040000616047981 */ /* 0x000ea2000c1e9b00 */
[----:B------:R-:W-:Y:S02]  /*3f70*/  @P2 IMAD.MOV.U32 R20, RZ, RZ, R26 ;  /* 0x000000ffff142224 */ /* 0x000fe400078e001a */
[----:B------:R-:W-:-:S06]  /*3f80*/  @P2 IMAD.MOV.U32 R21, RZ, RZ, R29 ;  /* 0x000000ffff152224 */ /* 0x000fcc00078e001d */
        /* <DEDUP_REMOVED lines=32> */
[----:B------:R-:W-:-:S05]  /*4190*/  VIADD R7, R27, 0xa00 ;  /* 0x00000a001b077836 */ /* 0x000fca0000000000 */
[----:B0-----:R-:W-:Y:S01]  /*41a0*/  ISETP.GT.AND P1, PT, R7, UR4, PT ;  /* 0x0000000407007c0c */ /* 0x001fe2000bf24270 */
[----:B------:R-:W-:-:S04]  /*41b0*/  VIADD R15, R27, 0x500 ;  /* 0x000005001b0f7836 */ /* 0x000fc80000000000 */
[----:B------:R-:W-:Y:S01]  /*41c0*/  IMAD.MOV.U32 R27, RZ, RZ, R15 ;  /* 0x000000ffff1b7224 */ /* 0x000fe200078e000f */
        /* <DEDUP_REMOVED lines=11> */
[----:B------:R-:W-:Y:S01]  /*4280*/  IMAD.MOV.U32 R24, RZ, RZ, R3 ;  /* 0x000000ffff187224 */ /* 0x000fe200078e0003 */
[----:B------:R-:W-:Y:S06]  /*4290*/  @!P1 BRA `(.L_x_421) ;  /* 0xfffffff800e89947 */ /* 0x000fec000383ffff */
.L_x_420:
[----:B------:R-:W-:-:S13]  /*42a0*/  ISETP.GE.AND P0, PT, R15, UR4, PT ;  /* 0x000000040f007c0c */ /* 0x000fda000bf06270 */
        /* <DEDUP_REMOVED lines=12> */
[----:B------:R-:W0:Y:S01]  /*4370*/  LDC.64 R6, c[0x0][0x380] ;  /* 0x0000e000ff067b82 */ /* 0x000e220000000a00 */
[----:B------:R-:W-:Y:S01]  /*4380*/  LEA.HI R8, R20, 0x1, RZ, 0x18 ;  /* 0x0000000114087811 */ /* 0x000fe200078fc0ff */
[----:B------:R-:W-:Y:S01]  /*4390*/  IMAD.IADD R21, R0, 0x1, R15 ;  /* 0x0000000100157824 */ /* 0x000fe200078e020f */
[----:B------:R-:W-:Y:S02]  /*43a0*/  MOV R12, R0 ;  /* 0x00000000000c7202 */ /* 0x000fe40000000f00 */
[----:B------:R-:W-:-:S05]  /*43b0*/  LOP3.LUT R8, R8, 0x3, RZ, 0xc0, !PT ;  /* 0x0000000308087812 */ /* 0x000fca00078ec0ff */
[----:B------:R-:W-:-:S07]  /*43c0*/  IMAD.MOV R14, RZ, RZ, -R8 ;  /* 0x000000ffff0e7224 */ /* 0x000fce00078e0a08 */
.L_x_428:
[----:B0-----:R-:W-:-:S05]  /*43d0*/  IMAD.WIDE.U32 R18, R21, 0x10, R6 ;  /* 0x0000001015127825 */ /* 0x001fca00078e0006 */
[----:B------:R-:W2:Y:S04]  /*43e0*/  LDG.E.64.CONSTANT R8, desc[UR6][R18.64] ;  /* 0x0000000612087981 */ /* 0x000ea8000c1e9b00 */
[----:B------:R-:W3:Y:S01]  /*43f0*/  LDG.E.64.CONSTANT R10, desc[UR6][R18.64+0x8] ;  /* 0x00000806120a7981 */ /* 0x000ee2000c1e9b00 */
[----:B------:R-:W-:Y:S01]  /*4400*/  VIADD R14, R14, 0x1 ;  /* 0x000000010e0e7836 */ /* 0x000fe20000000000 */
[----:B------:R-:W-:Y:S01]  /*4410*/  BSSY.RECONVERGENT B3, `(.L_x_426) ;  /* 0x000001a000037945 */ /* 0x000fe20003800200 */
[----:B------:R-:W-:Y:S02]  /*4420*/  IMAD.MOV.U32 R23, RZ, RZ, R2 ;  /* 0x000000ffff177224 */ /* 0x000fe400078e0002 */
        /* <DEDUP_REMOVED lines=24> */
.L_x_427:
[----:B------:R-:W-:Y:S05]  /*45b0*/  BSYNC.RECONVERGENT B3 ;  /* 0x0000000000037941 */ /* 0x000fea0003800200 */
.L_x_426:
[----:B------:R-:W-:Y:S02]  /*45c0*/  VIADD R12, R12, 0x100 ;  /* 0x000001000c0c7836 */ /* 0x000fe40000000000 */
[----:B------:R-:W-:Y:S01]  /*45d0*/  VIADD R21, R21, 0x100 ;  /* 0x0000010015157836 */ /* 0x000fe20000000000 */
[----:B------:R-:W-:Y:S06]  /*45e0*/  @P2 BRA `(.L_x_428) ;  /* 0xfffffffc00782947 */ /* 0x000fec000383ffff */
.L_x_425:
[----:B------:R-:W-:Y:S05]  /*45f0*/  BSYNC.RECONVERGENT B2 ;  /* 0x0000000000027941 */ /* 0x000fea0003800200 */
.L_x_424:
[----:B------:R-:W-:-:S13]  /*4600*/  ISETP.GE.U32.AND P0, PT, R20, 0x300, PT ;  /* 0x000003001400780c */ /* 0x000fda0003f06070 */
[----:B------:R-:W-:Y:S05]  /*4610*/  @!P0 BRA `(.L_x_423) ;  /* 0x0000000400c88947 */ /* 0x000fea0003800000 */
[----:B------:R-:W0:Y:S01]  /*4620*/  LDCU.64 UR8, c[0x0][0x380] ;  /* 0x00007000ff0877ac */ /* 0x000e220008000a00 */
[----:B------:R-:W1:Y:S01]  /*4630*/  LDC.64 R10, c[0x0][0x380] ;  /* 0x0000e000ff0a7b82 */ /* 0x000e620000000a00 */
[C---:B------:R-:W-:Y:S01]  /*4640*/  IADD3 R17, P0, PT, R12.reuse, R15, RZ ;  /* 0x0000000f0c117210 */ /* 0x040fe20007f1e0ff */
[----:B------:R-:W-:-:S04]  /*4650*/  IMAD.IADD R15, R12, 0x1, R15 ;  /* 0x000000010c0f7824 */ /* 0x000fc800078e020f */
[----:B------:R-:W-:Y:S01]  /*4660*/  IMAD.X R6, RZ, RZ, RZ, P0 ;  /* 0x000000ffff067224 */ /* 0x000fe200000e06ff */
[----:B0-----:R-:W-:-:S04]  /*4670*/  LEA R14, P1, R17, UR8, 0x4 ;  /* 0x00000008110e7c11 */ /* 0x001fc8000f8220ff */
[----:B------:R-:W-:Y:S02]  /*4680*/  IADD3 R14, P0, PT, R14, 0x3008, RZ ;  /* 0x000030080e0e7810 */ /* 0x000fe40007f1e0ff */
[----:B------:R-:W-:-:S05]  /*4690*/  LEA.HI.X R17, R17, UR9, R6, 0x4, P1 ;  /* 0x0000000911117c11 */ /* 0x000fca00088f2406 */
[----:B------:R-:W-:-:S07]  /*46a0*/  IMAD.X R17, RZ, RZ, R17, P0 ;  /* 0x000000ffff117224 */ /* 0x000fce00000e0611 */
.L_x_437:
[----:B-1----:R-:W-:-:S05]  /*46b0*/  IMAD.WIDE.U32 R8, R15, 0x10, R10 ;  /* 0x000000100f087825 */ /* 0x002fca00078e000a */
[----:B------:R-:W2:Y:S04]  /*46c0*/  LDG.E.64.CONSTANT R22, desc[UR6][R8.64] ;  /* 0x0000000608167981 */ /* 0x000ea8000c1e9b00 */
[----:B------:R0:W3:Y:S02]  /*46d0*/  LDG.E.64.CONSTANT R6, desc[UR6][R8.64+0x8] ;  /* 0x0000080608067981 */ /* 0x0000e4000c1e9b00 */
[----:B0-----:R-:W-:Y:S02]  /*46e0*/  IMAD.MOV.U32 R8, RZ, RZ, R14 ;  /* 0x000000ffff087224 */ /* 0x001fe400078e000e */
[----:B------:R-:W-:-:S05]  /*46f0*/  IMAD.MOV.U32 R9, RZ, RZ, R17 ;  /* 0x000000ffff097224 */ /* 0x000fca00078e0011 */
[----:B------:R0:W5:Y:S04]  /*4700*/  LDG.E.64.CONSTANT R20, desc[UR6][R8.64+-0x2008] ;  /* 0xffdff80608147981 */ /* 0x000168000c1e9b00 */
[----:B------:R0:W5:Y:S01]  /*4710*/  LDG.E.64.CONSTANT R18, desc[UR6][R8.64+-0x2000] ;  /* 0xffe0000608127981 */ /* 0x000162000c1e9b00 */
[----:B------:R-:W-:Y:S01]  /*4720*/  BSSY.RECONVERGENT B2, `(.L_x_429) ;  /* 0x0000015000027945 */ /* 0x000fe20003800200 */
[----:B--2---:R-:W-:Y:S01]  /*4730*/  DSETP.GEU.AND P0, PT, |R4|, |R22|, PT ;  /* 0x400000160400722a */ /* 0x004fe20003f0e200 */
[----:B------:R-:W-:Y:S02]  /*4740*/  IMAD.MOV.U32 R16, RZ, RZ, R22 ;  /* 0x000000ffff107224 */ /* 0x000fe400078e0016 */
[----:B------:R-:W-:Y:S01]  /*4750*/  IMAD.MOV.U32 R17, RZ, RZ, R23 ;  /* 0x000000ffff117224 */ /* 0x000fe200078e0017 */
[----:B---3--:R-:W-:Y:S01]  /*4760*/  MOV R29, R7 ;  /* 0x00000007001d7202 */ /* 0x008fe20000000f00 */
[----:B------:R-:W-:-:S09]  /*4770*/  IMAD.MOV.U32 R27, RZ, RZ, R6 ;  /* 0x000000ffff1b7224 */ /* 0x000fd200078e0006 */
        /* <DEDUP_REMOVED lines=15> */
.L_x_430:
[----:B------:R-:W-:Y:S05]  /*4870*/  BSYNC.RECONVERGENT B2 ;  /* 0x0000000000027941 */ /* 0x000fea0003800200 */
.L_x_429:
[----:B------:R0:W5:Y:S04]  /*4880*/  LDG.E.64.CONSTANT R6, desc[UR6][R8.64+-0x1008] ;  /* 0xffeff80608067981 */ /* 0x000168000c1e9b00 */
[----:B------:R0:W5:Y:S02]  /*4890*/  LDG.E.64.CONSTANT R4, desc[UR6][R8.64+-0x1000] ;  /* 0xfff0000608047981 */ /* 0x000164000c1e9b00 */
[----:B-----5:R-:W-:Y:S01]  /*48a0*/  DSETP.GEU.AND P0, PT, |R16|, |R20|, PT ;  /* 0x400000141000722a */ /* 0x020fe20003f0e200 */
[----:B------:R-:W-:Y:S01]  /*48b0*/  BSSY.RECONVERGENT B2, `(.L_x_431) ;  /* 0x0000014000027945 */ /* 0x000fe20003800200 */
[----:B------:R-:W-:Y:S02]  /*48c0*/  IMAD.MOV.U32 R2, RZ, RZ, R20 ;  /* 0x000000ffff027224 */ /* 0x000fe400078e0014 */
[----:B------:R-:W-:-:S02]  /*48d0*/  IMAD.MOV.U32 R3, RZ, RZ, R21 ;  /* 0x000000ffff037224 */ /* 0x000fc400078e0015 */
        /* <DEDUP_REMOVED lines=17> */
.L_x_432:
[----:B------:R-:W-:Y:S05]  /*49f0*/  BSYNC.RECONVERGENT B2 ;  /* 0x0000000000027941 */ /* 0x000fea0003800200 */
.L_x_431:
[----:B------:R0:W5:Y:S04]  /*4a00*/  LDG.E.64.CONSTANT R16, desc[UR6][R8.64+-0x8] ;  /* 0xfffff80608107981 */ /* 0x000168000c1e9b00 */
[----:B------:R0:W5:Y:S01]  /*4a10*/  LDG.E.64.CONSTANT R18, desc[UR6][R8.64] ;  /* 0x0000000608127981 */ /* 0x000162000c1e9b00 */
[----:B------:R-:W-:Y:S01]  /*4a20*/  DSETP.GEU.AND P0, PT, |R2|, |R6|, PT ;  /* 0x400000060200722a */ /* 0x000fe20003f0e200 */
[----:B------:R-:W-:Y:S01]  /*4a30*/  BSSY.RECONVERGENT B2, `(.L_x_433) ;  /* 0x0000014000027945 */ /* 0x000fe20003800200 */
[----:B------:R-:W-:Y:S02]  /*4a40*/  IMAD.MOV.U32 R20, RZ, RZ, R6 ;  /* 0x000000ffff147224 */ /* 0x000fe400078e0006 */
[----:B------:R-:W-:Y:S02]  /*4a50*/  IMAD.MOV.U32 R21, RZ, RZ, R7 ;  /* 0x000000ffff157224 */ /* 0x000fe400078e0007 */
[----:B------:R-:W-:-:S02]  /*4a60*/  IMAD.MOV.U32 R29, RZ, RZ, R4 ;  /* 0x000000ffff1d7224 */ /* 0x000fc400078e0004 */
        /* <DEDUP_REMOVED lines=16> */
.L_x_434:
[----:B------:R-:W-:Y:S05]  /*4b70*/  BSYNC.RECONVERGENT B2 ;  /* 0x0000000000027941 */ /* 0x000fea0003800200 */
.L_x_433:
[----:B-----5:R-:W-:Y:S01]  /*4b80*/  DSETP.GEU.AND P0, PT, |R20|, |R16|, PT ;  /* 0x400000101400722a */ /* 0x020fe20003f0e200 */
[----:B------:R-:W-:Y:S01]  /*4b90*/  BSSY.RECONVERGENT B2, `(.L_x_435) ;  /* 0x0000014000027945 */ /* 0x000fe20003800200 */
[----:B------:R-:W-:Y:S02]  /*4ba0*/  IMAD.MOV.U32 R4, RZ, RZ, R16 ;  /* 0x000000ffff047224 */ /* 0x000fe400078e0010 */
[----:B------:R-:W-:Y:S02]  /*4bb0*/  IMAD.MOV.U32 R5, RZ, RZ, R17 ;  /* 0x000000ffff057224 */ /* 0x000fe400078e0011 */
[----:B------:R-:W-:Y:S02]  /*4bc0*/  IMAD.MOV.U32 R2, RZ, RZ, R18 ;  /* 0x000000ffff027224 */ /* 0x000fe400078e0012 */
[----:B------:R-:W-:-:S06]  /*4bd0*/  IMAD.MOV.U32 R3, RZ, RZ, R19 ;  /* 0x000000ffff037224 */ /* 0x000fcc00078e0013 */
        /* <DEDUP_REMOVED lines=15> */
.L_x_436:
[----:B------:R-:W-:Y:S05]  /*4cd0*/  BSYNC.RECONVERGENT B2 ;  /* 0x0000000000027941 */ /* 0x000fea0003800200 */
.L_x_435:
[----:B------:R-:W-:Y:S01]  /*4ce0*/  VIADD R12, R12, 0x400 ;  /* 0x000004000c0c7836 */ /* 0x000fe20000000000 */
[----:B------:R-:W-:Y:S01]  /*4cf0*/  IADD3 R14, P1, PT, R8, 0x4000, RZ ;  /* 0x00004000080e7810 */ /* 0x000fe20007f3e0ff */
[----:B------:R-:W-:-:S03]  /*4d00*/  VIADD R15, R15, 0x400 ;  /* 0x000004000f0f7836 */ /* 0x000fc60000000000 */
[----:B------:R-:W-:Y:S01]  /*4d10*/  ISETP.GE.AND P0, PT, R12, R13, PT ;  /* 0x0000000d0c00720c */ /* 0x000fe20003f06270 */
[----:B------:R-:W-:-:S12]  /*4d20*/  IMAD.X R17, RZ, RZ, R9, P1 ;  /* 0x000000ffff117224 */ /* 0x000fd800008e0609 */
[----:B------:R-:W-:Y:S05]  /*4d30*/  @!P0 BRA `(.L_x_437) ;  /* 0xfffffff8005c8947 */ /* 0x000fea000383ffff */
.L_x_423:
[----:B------:R-:W-:Y:S05]  /*4d40*/  BSYNC.RECONVERGENT B1 ;  /* 0x0000000000017941 */ /* 0x000fea0003800200 */
.L_x_422:
        /* <DEDUP_REMOVED lines=32> */
.L_x_439:
[----:B------:R-:W-:Y:S05]  /*4f50*/  BSYNC.RECONVERGENT B1 ;  /* 0x0000000000017941 */ /* 0x000fea0003800200 */
.L_x_438:
        /* <DEDUP_REMOVED lines=12> */
[----:B---3--:R-:W-:Y:S01]  /*5020*/  IMAD.MOV.U32 R8, RZ, RZ, R14 ;  /* 0x000000ffff087224 */ /* 0x008fe200078e000e */
[----:B------:R-:W-:Y:S01]  /*5030*/  MOV R2, R4 ;  /* 0x0000000400027202 */ /* 0x000fe20000000f00 */
[----:B----4-:R-:W-:Y:S02]  /*5040*/  IMAD.MOV.U32 R9, RZ, RZ, R13 ;  /* 0x000000ffff097224 */ /* 0x010fe400078e000d */
        /* <DEDUP_REMOVED lines=16> */
.L_x_441:
[----:B------:R-:W-:Y:S05]  /*5150*/  BSYNC.RECONVERGENT B1 ;  /* 0x0000000000017941 */ /* 0x000fea0003800200 */
.L_x_440:
[----:B------:R-:W-:Y:S01]  /*5160*/  ISETP.GT.AND P0, PT, R10, 0x1b, PT ;  /* 0x0000001b0a00780c */ /* 0x000fe20003f04270 */
[----:B0-----:R0:W0:Y:S01]  /*5170*/  SHFL.DOWN PT, R6, R2, 0x4, 0x1f ;  /* 0x08801f0002067f89 */ /* 0x00102200000e0000 */
[----:B------:R-:W-:Y:S01]  /*5180*/  BSSY.RECONVERGENT B1, `(.L_x_442) ;  /* 0x000001d000017945 */ /* 0x000fe20003800200 */
[----:B------:R-:W-:Y:S02]  /*5190*/  IMAD.MOV.U32 R11, RZ, RZ, R8 ;  /* 0x000000ffff0b7224 */ /* 0x000fe400078e0008 */
[----:B------:R0:W0:Y:S01]  /*51a0*/  SHFL.DOWN PT, R7, R3, 0x4, 0x1f ;  /* 0x08801f0003077f89 */ /* 0x00002200000e0000 */
[----:B------:R-:W-:Y:S02]  /*51b0*/  IMAD.MOV.U32 R12, RZ, RZ, R9 ;  /* 0x000000ffff0c7224 */ /* 0x000fe400078e0009 */
[----:B-1----:R-:W-:Y:S01]  /*51c0*/  IMAD.MOV.U32 R4, RZ, RZ, R2 ;  /* 0x000000ffff047224 */ /* 0x002fe200078e0002 */
[----:B----4-:R1:W4:Y:S01]  /*51d0*/  SHFL.DOWN PT, R13, R8, 0x4, 0x1f ;  /* 0x08801f00080d7f89 */ /* 0x01032200000e0000 */
[----:B--2---:R-:W-:-:S03]  /*51e0*/  IMAD.MOV.U32 R5, RZ, RZ, R3 ;  /* 0x000000ffff057224 */ /* 0x004fc600078e0003 */
[----:B---3--:R1:W2:Y:S01]  /*51f0*/  SHFL.DOWN PT, R14, R9, 0x4, 0x1f ;  /* 0x08801f00090e7f89 */ /* 0x0082a200000e0000 */
[----:B------:R-:W-:Y:S05]  /*5200*/  @P0 BRA `(.L_x_443) ;  /* 0x0000000000500947 */ /* 0x000fea0003800000 */
[----:B0-----:R-:W-:Y:S01]  /*5210*/  DSETP.GEU.AND P0, PT, |R2|, |R6|, PT ;  /* 0x400000060200722a */ /* 0x001fe20003f0e200 */
[----:B----4-:R-:W-:Y:S02]  /*5220*/  IMAD.MOV.U32 R11, RZ, RZ, R13 ;  /* 0x000000ffff0b7224 */ /* 0x010fe400078e000d */
        /* <DEDUP_REMOVED lines=18> */
.L_x_443:
[----:B------:R-:W-:Y:S05]  /*5350*/  BSYNC.RECONVERGENT B1 ;  /* 0x0000000000017941 */ /* 0x000fea0003800200 */
.L_x_442:
[----:B------:R-:W-:Y:S01]  /*5360*/  ISETP.GT.AND P0, PT, R10, 0x17, PT ;  /* 0x000000170a00780c */ /* 0x000fe20003f04270 */
[----:B0-----:R0:W3:Y:S01]  /*5370*/  SHFL.DOWN PT, R2, R4, 0x8, 0x1f ;  /* 0x09001f0004027f89 */ /* 0x0010e200000e0000 */
[----:B------:R-:W-:Y:S01]  /*5380*/  BSSY.RECONVERGENT B1, `(.L_x_444) ;  /* 0x000001d000017945 */ /* 0x000fe20003800200 */
[----:B-1----:R-:W-:Y:S02]  /*5390*/  IMAD.MOV.U32 R8, RZ, RZ, R11 ;  /* 0x000000ffff087224 */ /* 0x002fe400078e000b */
[----:B------:R0:W1:Y:S01]  /*53a0*/  SHFL.DOWN PT, R3, R5, 0x8, 0x1f ;  /* 0x09001f0005037f89 */ /* 0x00006200000e0000 */
[----:B------:R-:W-:Y:S02]  /*53b0*/  IMAD.MOV.U32 R9, RZ, RZ, R12 ;  /* 0x000000ffff097224 */ /* 0x000fe400078e000c */
[----:B------:R-:W-:Y:S01]  /*53c0*/  IMAD.MOV.U32 R6, RZ, RZ, R4 ;  /* 0x000000ffff067224 */ /* 0x000fe200078e0004 */
[----:B--2---:R0:W2:Y:S01]  /*53d0*/  SHFL.DOWN PT, R14, R11, 0x8, 0x1f ;  /* 0x09001f000b0e7f89 */ /* 0x0040a200000e0000 */
[----:B------:R-:W-:-:S03]  /*53e0*/  IMAD.MOV.U32 R7, RZ, RZ, R5 ;  /* 0x000000ffff077224 */ /* 0x000fc600078e0005 */
[----:B----4-:R0:W4:Y:S01]  /*53f0*/  SHFL.DOWN PT, R13, R12, 0x8, 0x1f ;  /* 0x09001f000c0d7f89 */ /* 0x01012200000e0000 */
[----:B------:R-:W-:Y:S05]  /*5400*/  @P0 BRA `(.L_x_445) ;  /* 0x0000000000500947 */ /* 0x000fea0003800000 */
[----:B-1-3--:R-:W-:Y:S01]  /*5410*/  DSETP.GEU.AND P0, PT, |R4|, |R2|, PT ;  /* 0x400000020400722a */ /* 0x00afe20003f0e200 */
[----:B--2---:R-:W-:Y:S01]  /*5420*/  IMAD.MOV.U32 R8, RZ, RZ, R14 ;  /* 0x000000ffff087224 */ /* 0x004fe200078e000e */
        /* <DEDUP_REMOVED lines=18> */
.L_x_445:
[----:B------:R-:W-:Y:S05]  /*5550*/  BSYNC.RECONVERGENT B1 ;  /* 0x0000000000017941 */ /* 0x000fea0003800200 */
.L_x_444:
[----:B------:R-:W-:Y:S01]  /*5560*/  ISETP.GT.AND P0, PT, R10, 0xf, PT ;  /* 0x0000000f0a00780c */ /* 0x000fe20003f04270 */
[----:B0-----:R0:W0:Y:S01]  /*5570*/  SHFL.DOWN PT, R4, R6, 0x10, 0x1f ;  /* 0x0a001f0006047f89 */ /* 0x00102200000e0000 */
[----:B------:R-:W-:Y:S01]  /*5580*/  BSSY.RECONVERGENT B1, `(.L_x_446) ;  /* 0x000001d000017945 */ /* 0x000fe20003800200 */
[----:B--2---:R-:W-:Y:S02]  /*5590*/  IMAD.MOV.U32 R14, RZ, RZ, R8 ;  /* 0x000000ffff0e7224 */ /* 0x004fe400078e0008 */
[----:B------:R2:W0:Y:S01]  /*55a0*/  SHFL.DOWN PT, R5, R7, 0x10, 0x1f ;  /* 0x0a001f0007057f89 */ /* 0x00042200000e0000 */
[----:B------:R-:W-:Y:S02]  /*55b0*/  IMAD.MOV.U32 R15, RZ, RZ, R9 ;  /* 0x000000ffff0f7224 */ /* 0x000fe400078e0009 */
[----:B---3--:R-:W-:Y:S01]  /*55c0*/  IMAD.MOV.U32 R2, RZ, RZ, R6 ;  /* 0x000000ffff027224 */ /* 0x008fe200078e0006 */
[----:B------:R2:W3:Y:S01]  /*55d0*/  SHFL.DOWN PT, R11, R8, 0x10, 0x1f ;  /* 0x0a001f00080b7f89 */ /* 0x0004e200000e0000 */
[----:B-1----:R-:W-:-:S03]  /*55e0*/  IMAD.MOV.U32 R3, RZ, RZ, R7 ;  /* 0x000000ffff037224 */ /* 0x002fc600078e0007 */
[----:B------:R2:W1:Y:S01]  /*55f0*/  SHFL.DOWN PT, R12, R9, 0x10, 0x1f ;  /* 0x0a001f00090c7f89 */ /* 0x00046200000e0000 */
[----:B------:R-:W-:Y:S05]  /*5600*/  @P0 BRA `(.L_x_447) ;  /* 0x0000000000500947 */ /* 0x000fea0003800000 */
[----:B0-----:R-:W-:Y:S01]  /*5610*/  DSETP.GEU.AND P0, PT, |R6|, |R4|, PT ;  /* 0x400000040600722a */ /* 0x001fe20003f0e200 */
[----:B---3--:R-:W-:Y:S02]  /*5620*/  IMAD.MOV.U32 R14, RZ, RZ, R11 ;  /* 0x000000ffff0e7224 */ /* 0x008fe400078e000b */
[----:B-1----:R-:W-:Y:S02]  /*5630*/  IMAD.MOV.U32 R15, RZ, RZ, R12 ;  /* 0x000000ffff0f7224 */ /* 0x002fe400078e000c */
        /* <DEDUP_REMOVED lines=17> */
.L_x_447:
[----:B------:R-:W-:Y:S05]  /*5750*/  BSYNC.RECONVERGENT B1 ;  /* 0x0000000000017941 */ /* 0x000fea0003800200 */
.L_x_446:
        /* <DEDUP_REMOVED lines=11> */
.L_x_449:
[----:B------:R-:W-:Y:S05]  /*5810*/  BSYNC.RECONVERGENT B1 ;  /* 0x0000000000017941 */ /* 0x000fea0003800200 */
.L_x_448:
        /* <DEDUP_REMOVED lines=8> */
[----:B--2---:R-:W2:Y:S04]  /*58a0*/  LDS.128 R4, [R0+0x20] ;  /* 0x0000200000047984 */ /* 0x004ea80000000c00 */
[----:B-1--4-:R1:W4:Y:S04]  /*58b0*/  LDS.64 R12, [R0+0x80] ;  /* 0x00008000000c7984 */ /* 0x0123280000000a00 */
[----:B---3--:R1:W3:Y:S01]  /*58c0*/  LDS.128 R8, [R0+0x30] ;  /* 0x0000300000087984 */ /* 0x0082e20000000c00 */
[----:B0-----:R-:W-:Y:S01]  /*58d0*/  DSETP.GEU.AND P0, PT, |R2|, |R16|, PT ;  /* 0x400000100200722a */ /* 0x001fe20003f0e200 */
[----:B------:R-:W-:-:S02]  /*58e0*/  IMAD.MOV.U32 R24, RZ, RZ, R16 ;  /* 0x000000ffff187224 */ /* 0x000fc400078e0010 */
[----:B------:R-:W-:Y:S02]  /*58f0*/  IMAD.MOV.U32 R25, RZ, RZ, R17 ;  /* 0x000000ffff197224 */ /* 0x000fe400078e0011 */
[----:B--2---:R-:W-:Y:S02]  /*5900*/  IMAD.MOV.U32 R27, RZ, RZ, R4 ;  /* 0x000000ffff1b7224 */ /* 0x004fe400078e0004 */
[----:B------:R-:W-:-:S07]  /*5910*/  IMAD.MOV.U32 R29, RZ, RZ, R5 ;  /* 0x000000ffff1d7224 */ /* 0x000fce00078e0005 */
[----:B-1-34-:R-:W-:Y:S05]  /*5920*/  @!P0 BRA `(.L_x_451) ;  /* 0x0000000000388947 */ /* 0x01afea0003800000 */
        /* <DEDUP_REMOVED lines=14> */
.L_x_451:
[----:B------:R-:W-:Y:S05]  /*5a10*/  BSYNC.RECONVERGENT B1 ;  /* 0x0000000000017941 */ /* 0x000fea0003800200 */
.L_x_450:
        /* <DEDUP_REMOVED lines=23> */
.L_x_453:
[----:B------:R-:W-:Y:S05]  /*5b90*/  BSYNC.RECONVERGENT B1 ;  /* 0x0000000000017941 */ /* 0x000fea0003800200 */
.L_x_452:
        /* <DEDUP_REMOVED lines=21> */
.L_x_455:
[----:B------:R-:W-:Y:S05]  /*5cf0*/  BSYNC.RECONVERGENT B1 ;  /* 0x0000000000017941 */ /* 0x000fea0003800200 */
.L_x_454:
        /* <DEDUP_REMOVED lines=23> */
.L_x_457:
[----:B------:R-:W-:Y:S05]  /*5e70*/  BSYNC.RECONVERGENT B1 ;  /* 0x0000000000017941 */ /* 0x000fea0003800200 */
.L_x_456:
[----:B------:R-:W-:Y:S01]  /*5e80*/  DSETP.GEU.AND P0, PT, |R14|, |R22|, PT ;  /* 0x400000160e00722a */ /* 0x000fe20003f0e200 */
[----:B------:R-:W-:Y:S01]  /*5e90*/  BSSY.RECONVERGENT B1, `(.L_x_458) ;  /* 0x0000014000017945 */ /* 0x000fe20003800200 */
[----:B------:R-:W-:Y:S01]  /*5ea0*/  MOV R2, R22 ;  /* 0x0000001600027202 */ /* 0x000fe20000000f00 */
[----:B------:R-:W-:Y:S02]  /*5eb0*/  IMAD.MOV.U32 R3, RZ, RZ, R23 ;  /* 0x000000ffff037224 */ /* 0x000fe400078e0017 */
[----:B-1----:R-:W-:Y:S02]  /*5ec0*/  IMAD.MOV.U32 R19, RZ, RZ, R8 ;  /* 0x000000ffff137224 */ /* 0x002fe400078e0008 */
        /* <DEDUP_REMOVED lines=16> */
.L_x_459:
[----:B------:R-:W-:Y:S05]  /*5fd0*/  BSYNC.RECONVERGENT B1 ;  /* 0x0000000000017941 */ /* 0x000fea0003800200 */
.L_x_458:
        /* <DEDUP_REMOVED lines=21> */
.L_x_461:
[----:B------:R-:W-:Y:S05]  /*6130*/  BSYNC.RECONVERGENT B1 ;  /* 0x0000000000017941 */ /* 0x000fea0003800200 */
.L_x_460:
        /* <DEDUP_REMOVED lines=20> */
.L_x_383:
[----:B------:R-:W-:Y:S05]  /*6280*/  BSYNC.RECONVERGENT B0 ;  /* 0x0000000000007941 */ /* 0x000fea0003800200 */
.L_x_350:
[----:B------:R-:W-:Y:S05]  /*6290*/  @P1 EXIT ;  /* 0x000000000000194d */ /* 0x000fea0003800000 */
[----:B01----:R-:W0:Y:S02]  /*62a0*/  LDC.64 R4, c[0x0][0x388] ;  /* 0x0000e200ff047b82 */ /* 0x003e240000000a00 */
[----:B0-----:R-:W-:Y:S04]  /*62b0*/  STG.E.64 desc[UR6][R4.64], R2 ;  /* 0x0000000204007986 */ /* 0x001fe8000c101b06 */
[----:B------:R-:W-:Y:S01]  /*62c0*/  STG.E.64 desc[UR6][R4.64+0x8], R14 ;  /* 0x0000080e04007986 */ /* 0x000fe2000c101b06 */
[----:B------:R-:W-:Y:S05]  /*62d0*/  EXIT ;  /* 0x000000000000794d */ /* 0x000fea0003800000 */
.L_x_462:
        /* <DEDUP_REMOVED lines=10> */
.L_x_737:


//--------------------- .text._ZN6thrust24THRUST_300001_SM_1000_NS8cuda_cub4core6detail13_kernel_agentINS1_8__reduce10DrainAgentIiEEJN3cub18CUB_300001_SM_10009GridQueueIjEEiEEEvDpT0_ --------------------------
	.section	.text._ZN6thrust24THRUST_300001_SM_1000_NS8cuda_cub4core6detail13_kernel_agentINS1_8__reduce10DrainAgentIiEEJN3cub18CUB_300001_SM_10009GridQueueIjEEiEEEvDpT0_,"ax",@progbits
	.align	128
        .global         _ZN6thrust24THRUST_300001_SM_1000_NS8cuda_cub4core6detail13_kernel_agentINS1_8__reduce10DrainAgentIiEEJN3cub18CUB_300001_SM_10009GridQueueIjEEiEEEvDpT0_
        .type           _ZN6thrust24THRUST_300001_SM_1000_NS8cuda_cub4core6detail13_kernel_agentINS1_8__reduce10DrainAgentIiEEJN3cub18CUB_300001_SM_10009GridQueueIjEEiEEEvDpT0_,@function
        .size           _ZN6thrust24THRUST_300001_SM_1000_NS8cuda_cub4core6detail13_kernel_agentINS1_8__reduce10DrainAgentIiEEJN3cub18CUB_300001_SM_10009GridQueueIjEEiEEEvDpT0_,(.L_x_738 - _ZN6thrust24THRUST_300001_SM_1000_NS8cuda_cub4core6detail13_kernel_agentINS1_8__reduce10DrainAgentIiEEJN3cub18CUB_300001_SM_10009GridQueueIjEEiEEEvDpT0_)
        .other          _ZN6thrust24THRUST_300001_SM_1000_NS8cuda_cub4core6detail13_kernel_agentINS1_8__reduce10DrainAgentIiEEJN3cub18CUB_300001_SM_10009GridQueueIjEEiEEEvDpT0_,@"STO_CUDA_ENTRY STV_DEFAULT"
_ZN6thrust24THRUST_300001_SM_1000_NS8cuda_cub4core6detail13_kernel_agentINS1_8__reduce10DrainAgentIiEEJN3cub18CUB_300001_SM_10009GridQueueIjEEiEEEvDpT0_:
.text._ZN6thrust24THRUST_300001_SM_1000_NS8cuda_cub4core6detail13_kernel_agentINS1_8__reduce10DrainAgentIiEEJN3cub18CUB_300001_SM_10009GridQueueIjEEiEEEvDpT0_:
[----:B------:R-:W-:Y:S08]  /*0000*/  LDC R1, c[0x0][0x37c] ;  /* 0x0000df00ff017b82 */ /* 0x000ff00000000800 */
[----:B------:R-:W0:Y:S01]  /*0010*/  LDC.64 R2, c[0x0][0x380] ;  /* 0x0000e000ff027b82 */ /* 0x000e220000000a00 */
[----:B------:R-:W0:Y:S07]  /*0020*/  LDCU.64 UR4, c[0x0][0x358] ;  /* 0x00006b00ff0477ac */ /* 0x000e2e0008000a00 */
[----:B------:R-:W1:Y:S01]  /*0030*/  LDC R5, c[0x0][0x388] ;  /* 0x0000e200ff057b82 */ /* 0x000e620000000800 */
[----:B0-----:R-:W-:Y:S04]  /*0040*/  STG.E desc[UR4][R2.64+0x4], RZ ;  /* 0x000004ff02007986 */ /* 0x001fe8000c101904 */
[----:B-1----:R-:W-:Y:S01]  /*0050*/  STG.E desc[UR4][R2.64], R5 ;  /* 0x0000000502007986 */ /* 0x002fe2000c101904 */
[----:B------:R-:W-:Y:S05]  /*0060*/  EXIT ;  /* 0x000000000000794d */ /* 0x000fea0003800000 */
.L_x_463:
        /* <DEDUP_REMOVED lines=9> */
.L_x_738:


//--------------------- .text._ZN6thrust24THRUST_300001_SM_1000_NS8cuda_cub4core6detail13_kernel_agentINS1_8__reduce11ReduceAgentINS0_12zip_iteratorIN4cuda3std3__45tupleIJNS0_10device_ptrIdEENS0_17counting_iteratorIlNS0_11use_defaultESF_SF_EEEEEEEPNSB_IJdlEEESJ_iNS1_9__extrema9arg_max_fIdl11_comparatorEEEEJSI_SK_iN3cub18CUB_300001_SM_100013GridEvenShareIiEENSR_9GridQueueIjEESO_EEEvDpT0_ --------------------------
	.section	.text._ZN6thrust24THRUST_300001_SM_1000_NS8cuda_cub4core6detail13_kernel_agentINS1_8__reduce11ReduceAgentINS0_12zip_iteratorIN4cuda3std3__45tupleIJNS0_10device_ptrIdEENS0_17counting_iteratorIlNS0_11use_defaultESF_SF_EEEEEEEPNSB_IJdlEEESJ_iNS1_9__extrema9arg_max_fIdl11_comparatorEEEEJSI_SK_iN3cub18CUB_300001_SM_100013GridEvenShareIiEENSR_9GridQueueIjEESO_EEEvDpT0_,"ax",@progbits
	.align	128
        .global         _ZN6thrust24THRUST_300001_SM_1000_NS8cuda_cub4core6detail13_kernel_agentINS1_8__reduce11ReduceAgentINS0_12zip_iteratorIN4cuda3std3__45tupleIJNS0_10device_ptrIdEENS0_17counting_iteratorIlNS0_11use_defaultESF_SF_EEEEEEEPNSB_IJdlEEESJ_iNS1_9__extrema9arg_max_fIdl11_comparatorEEEEJSI_SK_iN3cub18CUB_300001_SM_100013GridEvenShareIiEENSR_9GridQueueIjEESO_EEEvDpT0_
        .type           _ZN6thrust24THRUST_300001_SM_1000_NS8cuda_cub4core6detail13_kernel_agentINS1_8__reduce11ReduceAgentINS0_12zip_iteratorIN4cuda3std3__45tupleIJNS0_10device_ptrIdEENS0_17counting_iteratorIlNS0_11use_defaultESF_SF_EEEEEEEPNSB_IJdlEEESJ_iNS1_9__extrema9arg_max_fIdl11_comparatorEEEEJSI_SK_iN3cub18CUB_300001_SM_100013GridEvenShareIiEENSR_9GridQueueIjEESO_EEEvDpT0_,@function
        .size           _ZN6thrust24THRUST_300001_SM_1000_NS8cuda_cub4core6detail13_kernel_agentINS1_8__reduce11ReduceAgentINS0_12zip_iteratorIN4cuda3std3__45tupleIJNS0_10device_ptrIdEENS0_17counting_iteratorIlNS0_11use_defaultESF_SF_EEEEEEEPNSB_IJdlEEESJ_iNS1_9__extrema9arg_max_fIdl11_comparatorEEEEJSI_SK_iN3cub18CUB_300001_SM_100013GridEvenShareIiEENSR_9GridQueueIjEESO_EEEvDpT0_,(.L_x_739 - _ZN6thrust24THRUST_300001_SM_1000_NS8cuda_cub4core6detail13_kernel_agentINS1_8__reduce11ReduceAgentINS0_12zip_iteratorIN4cuda3std3__45tupleIJNS0_10device_ptrIdEENS0_17counting_iteratorIlNS0_11use_defaultESF_SF_EEEEEEEPNSB_IJdlEEESJ_iNS1_9__extrema9arg_max_fIdl11_comparatorEEEEJSI_SK_iN3cub18CUB_300001_SM_100013GridEvenShareIiEENSR_9GridQueueIjEESO_EEEvDpT0_)
        .other          _ZN6thrust24THRUST_300001_SM_1000_NS8cuda_cub4core6detail13_kernel_agentINS1_8__reduce11ReduceAgentINS0_12zip_iteratorIN4cuda3std3__45tupleIJNS0_10device_ptrIdEENS0_17counting_iteratorIlNS0_11use_defaultESF_SF_EEEEEEEPNSB_IJdlEEESJ_iNS1_9__extrema9arg_max_fIdl11_comparatorEEEEJSI_SK_iN3cub18CUB_300001_SM_100013GridEvenShareIiEENSR_9GridQueueIjEESO_EEEvDpT0_,@"STO_CUDA_ENTRY STV_DEFAULT"
_ZN6thrust24THRUST_300001_SM_1000_NS8cuda_cub4core6detail13_kernel_agentINS1_8__reduce11ReduceAgentINS0_12zip_iteratorIN4cuda3std3__45tupleIJNS0_10device_ptrIdEENS0_17counting_iteratorIlNS0_11use_defaultESF_SF_EEEEEEEPNSB_IJdlEEESJ_iNS1_9__extrema9arg_max_fIdl11_comparatorEEEEJSI_SK_iN3cub18CUB_300001_SM_100013GridEvenShareIiEENSR_9GridQueueIjEESO_EEEvDpT0_:
.text._ZN6thrust24THRUST_300001_SM_1000_NS8cuda_cub4core6detail13_kernel_agentINS1_8__reduce11ReduceAgentINS0_12zip_iteratorIN4cuda3std3__45tupleIJNS0_10device_ptrIdEENS0_17counting_iteratorIlNS0_11use_defaultESF_SF_EEEEEEEPNSB_IJdlEEESJ_iNS1_9__extrema9arg_max_fIdl11_comparatorEEEEJSI_SK_iN3cub18CUB_300001_SM_100013GridEvenShareIiEENSR_9GridQueueIjEESO_EEEvDpT0_:
[----:B------:R-:W-:Y:S01]  /*0000*/  LDC R1, c[0x0][0x37c] ;  /* 0x0000df00ff017b82 */ /* 0x000fe20000000800 */
[----:B------:R-:W0:Y:S01]  /*0010*/  S2R R0, SR_CTAID.X ;  /* 0x0000000000007919 */ /* 0x000e220000002500 */
[----:B------:R-:W1:Y:S01]  /*0020*/  LDCU UR4, c[0x0][0x398] ;  /* 0x00007300ff0477ac */ /* 0x000e620008000800 */
[----:B------:R-:W-:Y:S01]  /*0030*/  BSSY.RECONVERGENT B0, `(.L_x_464) ;  /* 0x000066d000007945 */ /* 0x000fe20003800200 */
[----:B------:R-:W2:Y:S01]  /*0040*/  LDCU UR6, c[0x0][0x370] ;  /* 0x00006e00ff0677ac */ /* 0x000ea20008000800 */
[----:B------:R-:W3:Y:S01]  /*0050*/  LDCU.64 UR10, c[0x0][0x358] ;  /* 0x00006b00ff0a77ac */ /* 0x000ee20008000a00 */
[----:B-1----:R-:W-:Y:S01]  /*0060*/  IMAD.U32 R7, RZ, RZ, UR4 ;  /* 0x00000004ff077e24 */ /* 0x002fe2000f8e00ff */
[----:B--2---:R-:W-:Y:S01]  /*0070*/  UIMAD UR6, UR6, 0x500, URZ ;  /* 0x00000500060678a4 */ /* 0x004fe2000f8e02ff */
[----:B0-----:R-:W-:-:S04]  /*0080*/  IMAD R10, R0, 0x500, RZ ;  /* 0x00000500000a7824 */ /* 0x001fc800078e02ff */
[----:B------:R-:W-:-:S05]  /*0090*/  VIADD R2, R10, 0x500 ;  /* 0x000005000a027836 */ /* 0x000fca0000000000 */
[----:B------:R-:W-:-:S13]  /*00a0*/  ISETP.GT.AND P0, PT, R2, R7, PT ;  /* 0x000000070200720c */ /* 0x000fda0003f04270 */
[----:B---3--:R-:W-:Y:S05]  /*00b0*/  @!P0 BRA `(.L_x_465) ;  /* 0x0000003800d08947 */ /* 0x008fea0003800000 */
[----:B------:R-:W0:Y:S01]  /*00c0*/  S2R R5, SR_TID.X ;  /* 0x0000000000057919 */ /* 0x000e220000002100 */
[----:B------:R-:W-:Y:S01]  /*00d0*/  IMAD.IADD R4, R7, 0x1, -R10 ;  /* 0x0000000107047824 */ /* 0x000fe200078e0a0a */
[----:B------:R-:W1:Y:S01]  /*00e0*/  LDCU.64 UR6, c[0x0][0x388] ;  /* 0x00007100ff0677ac */ /* 0x000e620008000a00 */
[----:B------:R-:W-:Y:S01]  /*00f0*/  BSSY.RECONVERGENT B1, `(.L_x_466) ;  /* 0x0000010000017945 */ /* 0x000fe20003800200 */
[----:B------:R-:W-:Y:S01]  /*0100*/  IMAD.MOV.U32 R8, RZ, RZ, RZ ;  /* 0x000000ffff087224 */ /* 0x000fe200078e00ff */
[----:B------:R-:W-:Y:S01]  /*0110*/  CS2R R2, SRZ ;  /* 0x0000000000027805 */ /* 0x000fe2000001ff00 */
[----:B------:R-:W2:Y:S01]  /*0120*/  LDCU.64 UR8, c[0x0][0x388] ;  /* 0x00007100ff0877ac */ /* 0x000ea20008000a00 */
[----:B------:R-:W-:Y:S01]  /*0130*/  IMAD.MOV.U32 R6, RZ, RZ, RZ ;  /* 0x000000ffff067224 */ /* 0x000fe200078e00ff */
[----:B0-----:R-:W-:Y:S01]  /*0140*/  ISETP.GE.AND P0, PT, R5, R4, PT ;  /* 0x000000040500720c */ /* 0x001fe20003f06270 */
[----:B------:R-:W-:-:S12]  /*0150*/  IMAD.MOV.U32 R9, RZ, RZ, R5 ;  /* 0x000000ffff097224 */ /* 0x000fd800078e0005 */
[----:B-12---:R-:W-:Y:S05]  /*0160*/  @P0 BRA `(.L_x_467) ;  /* 0x0000000000200947 */ /* 0x006fea0003800000 */
[----:B------:R-:W0:Y:S01]  /*0170*/  LDC.64 R2, c[0x0][0x380] ;  /* 0x0000e000ff027b82 */ /* 0x000e220000000a00 */
[----:B------:R-:W-:Y:S01]  /*0180*/  IMAD.IADD R11, R10, 0x1, R5 ;  /* 0x000000010a0b7824 */ /* 0x000fe200078e0205 */
[----:B------:R-:W1:Y:S03]  /*0190*/  LDCU.64 UR4, c[0x0][0x388] ;  /* 0x00007100ff0477ac */ /* 0x000e660008000a00 */
[----:B0-----:R-:W-:-:S06]  /*01a0*/  IMAD.WIDE R2, R11, 0x8, R2 ;  /* 0x000000080b027825 */ /* 0x001fcc00078e0202 */
[----:B------:R-:W5:Y:S01]  /*01b0*/  LDG.E.64 R2, desc[UR10][R2.64] ;  /* 0x0000000a02027981 */ /* 0x000f62000c1e1b00 */
[----:B-1----:R-:W-:Y:S01]  /*01c0*/  IADD3 R8, P0, PT, R11, UR4, RZ ;  /* 0x000000040b087c10 */ /* 0x002fe2000ff1e0ff */
[----:B------:R-:W-:-:S03]  /*01d0*/  VIADD R9, R5, 0x100 ;  /* 0x0000010005097836 */ /* 0x000fc60000000000 */
[----:B------:R-:W-:-:S09]  /*01e0*/  LEA.HI.X.SX32 R6, R11, UR5, 0x1, P0 ;  /* 0x000000050b067c11 */ /* 0x000fd200080f0eff */
.L_x_467:
[----:B------:R-:W-:Y:S05]  /*01f0*/  BSYNC.RECONVERGENT B1 ;  /* 0x0000000000017941 */ /* 0x000fea0003800200 */
.L_x_466:
        /* <DEDUP_REMOVED lines=9> */
[----:B------:R-:W0:Y:S01]  /*0290*/  LDC.64 R12, c[0x0][0x380] ;  /* 0x0000e000ff0c7b82 */ /* 0x000e220000000a00 */
[----:B------:R-:W-:Y:S01]  /*02a0*/  LEA.HI R7, R18, 0x1, RZ, 0x18 ;  /* 0x0000000112077811 */ /* 0x000fe200078fc0ff */
[----:B------:R-:W-:-:S03]  /*02b0*/  IMAD.IADD R11, R10, 0x1, R9 ;  /* 0x000000010a0b7824 */ /* 0x000fc600078e0209 */
[----:B------:R-:W-:-:S05]  /*02c0*/  LOP3.LUT R7, R7, 0x3, RZ, 0xc0, !PT ;  /* 0x0000000307077812 */ /* 0x000fca00078ec0ff */
[----:B------:R-:W-:-:S07]  /*02d0*/  IMAD.MOV R7, RZ, RZ, -R7 ;  /* 0x000000ffff077224 */ /* 0x000fce00078e0a07 */
.L_x_474:
[----:B0-----:R-:W-:-:S06]  /*02e0*/  IMAD.WIDE R14, R11, 0x8, R12 ;  /* 0x000000080b0e7825 */ /* 0x001fcc00078e020c */
[----:B------:R-:W2:Y:S01]  /*02f0*/  LDG.E.64 R14, desc[UR10][R14.64] ;  /* 0x0000000a0e0e7981 */ /* 0x000ea2000c1e1b00 */
[----:B------:R-:W-:Y:S01]  /*0300*/  IADD3 R22, P1, PT, R11, UR6, RZ ;  /* 0x000000060b167c10 */ /* 0x000fe2000ff3e0ff */
[----:B------:R-:W-:Y:S01]  /*0310*/  VIADD R7, R7, 0x1 ;  /* 0x0000000107077836 */ /* 0x000fe20000000000 */
[----:B------:R-:W-:Y:S01]  /*0320*/  BSSY.RECONVERGENT B3, `(.L_x_472) ;  /* 0x000001b000037945 */ /* 0x000fe20003800200 */
[----:B------:R-:W-:Y:S01]  /*0330*/  IMAD.MOV.U32 R19, RZ, RZ, R8 ;  /* 0x000000ffff137224 */ /* 0x000fe200078e0008 */
[----:B------:R-:W-:Y:S01]  /*0340*/  LEA.HI.X.SX32 R21, R11, UR7, 0x1, P1 ;  /* 0x000000070b157c11 */ /* 0x000fe200088f0eff */
[----:B------:R-:W-:Y:S01]  /*0350*/  IMAD.MOV.U32 R20, RZ, RZ, R6 ;  /* 0x000000ffff147224 */ /* 0x000fe200078e0006 */
[----:B------:R-:W-:Y:S01]  /*0360*/  ISETP.NE.AND P2, PT, R7, RZ, PT ;  /* 0x000000ff0700720c */ /* 0x000fe20003f45270 */
[----:B-----5:R-:W-:Y:S02]  /*0370*/  IMAD.MOV.U32 R16, RZ, RZ, R2 ;  /* 0x000000ffff107224 */ /* 0x020fe400078e0002 */
[----:B------:R-:W-:-:S02]  /*0380*/  IMAD.MOV.U32 R17, RZ, RZ, R3 ;  /* 0x000000ffff117224 */ /* 0x000fc400078e0003 */
[----:B------:R-:W-:Y:S02]  /*0390*/  IMAD.MOV.U32 R8, RZ, RZ, R22 ;  /* 0x000000ffff087224 */ /* 0x000fe400078e0016 */
        /* <DEDUP_REMOVED lines=19> */
.L_x_473:
[----:B------:R-:W-:Y:S05]  /*04d0*/  BSYNC.RECONVERGENT B3 ;  /* 0x0000000000037941 */ /* 0x000fea0003800200 */
.L_x_472:
[----:B------:R-:W-:Y:S02]  /*04e0*/  VIADD R9, R9, 0x100 ;  /* 0x0000010009097836 */ /* 0x000fe40000000000 */
[----:B------:R-:W-:Y:S01]  /*04f0*/  VIADD R11, R11, 0x100 ;  /* 0x000001000b0b7836 */ /* 0x000fe20000000000 */
[----:B------:R-:W-:Y:S06]  /*0500*/  @P2 BRA `(.L_x_474) ;  /* 0xfffffffc00742947 */ /* 0x000fec000383ffff */
.L_x_471:
[----:B------:R-:W-:Y:S05]  /*0510*/  BSYNC.RECONVERGENT B2 ;  /* 0x0000000000027941 */ /* 0x000fea0003800200 */
.L_x_470:
[----:B------:R-:W-:-:S13]  /*0520*/  ISETP.GE.U32.AND P0, PT, R18, 0x300, PT ;  /* 0x000003001200780c */ /* 0x000fda0003f06070 */
[----:B------:R-:W-:Y:S05]  /*0530*/  @!P0 BRA `(.L_x_469) ;  /* 0x0000000400cc8947 */ /* 0x000fea0003800000 */
[----:B------:R-:W0:Y:S01]  /*0540*/  LDC.64 R12, c[0x0][0x380] ;  /* 0x0000e000ff0c7b82 */ /* 0x000e220000000a00 */
[----:B------:R-:W-:-:S04]  /*0550*/  IMAD.IADD R7, R10, 0x1, R9 ;  /* 0x000000010a077824 */ /* 0x000fc800078e0209 */
[C---:B------:R-:W-:Y:S02]  /*0560*/  VIADD R27, R7.reuse, 0x100 ;  /* 0x00000100071b7836 */ /* 0x040fe40000000000 */
[C---:B------:R-:W-:Y:S02]  /*0570*/  VIADD R26, R7.reuse, 0x200 ;  /* 0x00000200071a7836 */ /* 0x040fe40000000000 */
[----:B------:R-:W-:Y:S01]  /*0580*/  VIADD R25, R7, 0x300 ;  /* 0x0000030007197836 */ /* 0x000fe20000000000 */
[----:B0-----:R-:W-:-:S05]  /*0590*/  IADD3 R10, P0, PT, R12, 0x1000, RZ ;  /* 0x000010000c0a7810 */ /* 0x001fca0007f1e0ff */
[----:B------:R-:W-:-:S08]  /*05a0*/  IMAD.X R11, RZ, RZ, R13, P0 ;  /* 0x000000ffff0b7224 */ /* 0x000fd000000e060d */
.L_x_483:
[----:B------:R-:W-:-:S05]  /*05b0*/  IMAD.WIDE R22, R7, 0x8, R10 ;  /* 0x0000000807167825 */ /* 0x000fca00078e020a */
[----:B------:R-:W2:Y:S04]  /*05c0*/  LDG.E.64 R20, desc[UR10][R22.64+-0x1000] ;  /* 0xfff0000a16147981 */ /* 0x000ea8000c1e1b00 */
[----:B-----5:R0:W5:Y:S04]  /*05d0*/  LDG.E.64 R16, desc[UR10][R22.64+-0x800] ;  /* 0xfff8000a16107981 */ /* 0x020168000c1e1b00 */
[----:B------:R0:W5:Y:S04]  /*05e0*/  LDG.E.64 R14, desc[UR10][R22.64] ;  /* 0x0000000a160e7981 */ /* 0x000168000c1e1b00 */
[----:B------:R0:W5:Y:S01]  /*05f0*/  LDG.E.64 R12, desc[UR10][R22.64+0x800] ;  /* 0x0008000a160c7981 */ /* 0x000162000c1e1b00 */
[C---:B------:R-:W-:Y:S01]  /*0600*/  IADD3 R29, P1, PT, R7.reuse, UR8, RZ ;  /* 0x00000008071d7c10 */ /* 0x040fe2000ff3e0ff */
[----:B------:R-:W-:Y:S03]  /*0610*/  BSSY.RECONVERGENT B2, `(.L_x_475) ;  /* 0x0000016000027945 */ /* 0x000fe60003800200 */
[----:B------:R-:W-:Y:S01]  /*0620*/  LEA.HI.X.SX32 R31, R7, UR9, 0x1, P1 ;  /* 0x00000009071f7c11 */ /* 0x000fe200088f0eff */
[----:B------:R-:W-:-:S03]  /*0630*/  IMAD.MOV.U32 R24, RZ, RZ, R29 ;  /* 0x000000ffff187224 */ /* 0x000fc600078e001d */
[----:B------:R-:W-:Y:S01]  /*0640*/  MOV R28, R31 ;  /* 0x0000001f001c7202 */ /* 0x000fe20000000f00 */
        /* <DEDUP_REMOVED lines=18> */
.L_x_476:
[----:B------:R-:W-:Y:S05]  /*0770*/  BSYNC.RECONVERGENT B2 ;  /* 0x0000000000027941 */ /* 0x000fea0003800200 */
.L_x_475:
[----:B-----5:R-:W-:Y:S01]  /*0780*/  DSETP.GEU.AND P0, PT, |R18|, |R16|, PT ;  /* 0x400000101200722a */ /* 0x020fe20003f0e200 */
[C---:B------:R-:W-:Y:S01]  /*0790*/  IADD3 R21, P1, PT, R27.reuse, UR8, RZ ;  /* 0x000000081b157c10 */ /* 0x040fe2000ff3e0ff */
[----:B------:R-:W-:Y:S01]  /*07a0*/  BSSY.RECONVERGENT B2, `(.L_x_477) ;  /* 0x0000015000027945 */ /* 0x000fe20003800200 */
[----:B------:R-:W-:Y:S02]  /*07b0*/  IMAD.MOV.U32 R2, RZ, RZ, R16 ;  /* 0x000000ffff027224 */ /* 0x000fe400078e0010 */
[----:B------:R-:W-:Y:S01]  /*07c0*/  LEA.HI.X.SX32 R23, R27, UR9, 0x1, P1 ;  /* 0x000000091b177c11 */ /* 0x000fe200088f0eff */
[----:B------:R-:W-:Y:S02]  /*07d0*/  IMAD.MOV.U32 R6, RZ, RZ, R21 ;  /* 0x000000ffff067224 */ /* 0x000fe400078e0015 */
[----:B------:R-:W-:Y:S02]  /*07e0*/  IMAD.MOV.U32 R3, RZ, RZ, R17 ;  /* 0x000000ffff037224 */ /* 0x000fe400078e0011 */
[----:B------:R-:W-:-:S04]  /*07f0*/  IMAD.MOV.U32 R8, RZ, RZ, R23 ;  /* 0x000000ffff087224 */ /* 0x000fc800078e0017 */
        /* <DEDUP_REMOVED lines=15> */
.L_x_478:
[----:B------:R-:W-:Y:S05]  /*08f0*/  BSYNC.RECONVERGENT B2 ;  /* 0x0000000000027941 */ /* 0x000fea0003800200 */
.L_x_477:
[----:B------:R-:W-:Y:S01]  /*0900*/  DSETP.GEU.AND P0, PT, |R2|, |R14|, PT ;  /* 0x4000000e0200722a */ /* 0x000fe20003f0e200 */
[C---:B------:R-:W-:Y:S01]  /*0910*/  IADD3 R21, P1, PT, R26.reuse, UR8, RZ ;  /* 0x000000081a157c10 */ /* 0x040fe2000ff3e0ff */
[----:B------:R-:W-:Y:S01]  /*0920*/  BSSY.RECONVERGENT B2, `(.L_x_479) ;  /* 0x0000016000027945 */ /* 0x000fe20003800200 */
[----:B------:R-:W-:Y:S01]  /*0930*/  IADD3 R29, P2, PT, R25, UR8, RZ ;  /* 0x00000008191d7c10 */ /* 0x000fe2000ff5e0ff */
[----:B------:R-:W-:Y:S01]  /*0940*/  IMAD.MOV.U32 R16, RZ, RZ, R14 ;  /* 0x000000ffff107224 */ /* 0x000fe200078e000e */
        /* <DEDUP_REMOVED lines=19> */
.L_x_480:
[----:B------:R-:W-:Y:S05]  /*0a80*/  BSYNC.RECONVERGENT B2 ;  /* 0x0000000000027941 */ /* 0x000fea0003800200 */
.L_x_479:
[----:B------:R-:W-:Y:S01]  /*0a90*/  DSETP.GEU.AND P0, PT, |R16|, |R12|, PT ;  /* 0x4000000c1000722a */ /* 0x000fe20003f0e200 */
[----:B------:R-:W-:Y:S01]  /*0aa0*/  LEA.HI.X.SX32 R14, R25, UR9, 0x1, P2 ;  /* 0x00000009190e7c11 */ /* 0x000fe200090f0eff */
[----:B------:R-:W-:Y:S01]  /*0ab0*/  BSSY.RECONVERGENT B2, `(.L_x_481) ;  /* 0x0000014000027945 */ /* 0x000fe20003800200 */
[----:B------:R-:W-:Y:S02]  /*0ac0*/  IMAD.MOV.U32 R8, RZ, RZ, R29 ;  /* 0x000000ffff087224 */ /* 0x000fe400078e001d */
[----:B------:R-:W-:Y:S02]  /*0ad0*/  IMAD.MOV.U32 R2, RZ, RZ, R12 ;  /* 0x000000ffff027224 */ /* 0x000fe400078e000c */
[----:B------:R-:W-:Y:S02]  /*0ae0*/  IMAD.MOV.U32 R6, RZ, RZ, R14 ;  /* 0x000000ffff067224 */ /* 0x000fe400078e000e */
[----:B------:R-:W-:-:S05]  /*0af0*/  IMAD.MOV.U32 R3, RZ, RZ, R13 ;  /* 0x000000ffff037224 */ /* 0x000fca00078e000d */
        /* <DEDUP_REMOVED lines=15> */
.L_x_482:
[----:B------:R-:W-:Y:S05]  /*0bf0*/  BSYNC.RECONVERGENT B2 ;  /* 0x0000000000027941 */ /* 0x000fea0003800200 */
.L_x_481:
[----:B------:R-:W-:Y:S02]  /*0c00*/  VIADD R9, R9, 0x400 ;  /* 0x0000040009097836 */ /* 0x000fe40000000000 */
[----:B------:R-:W-:Y:S02]  /*0c10*/  VIADD R27, R27, 0x400 ;  /* 0x000004001b1b7836 */ /* 0x000fe40000000000 */
[----:B------:R-:W-:Y:S01]  /*0c20*/  VIADD R26, R26, 0x400 ;  /* 0x000004001a1a7836 */ /* 0x000fe20000000000 */
[----:B------:R-:W-:Y:S01]  /*0c30*/  ISETP.GE.AND P0, PT, R9, R4, PT ;  /* 0x000000040900720c */ /* 0x000fe20003f06270 */
[----:B------:R-:W-:Y:S02]  /*0c40*/  VIADD R25, R25, 0x400 ;  /* 0x0000040019197836 */ /* 0x000fe40000000000 */
[----:B------:R-:W-:-:S10]  /*0c50*/  VIADD R7, R7, 0x400 ;  /* 0x0000040007077836 */ /* 0x000fd40000000000 */
[----:B------:R-:W-:Y:S05]  /*0c60*/  @!P0 BRA `(.L_x_483) ;  /* 0xfffffff800508947 */ /* 0x000fea000383ffff */
.L_x_469:
[----:B------:R-:W-:Y:S05]  /*0c70*/  BSYNC.RECONVERGENT B1 ;  /* 0x0000000000017941 */ /* 0x000fea0003800200 */
.L_x_468:
        /* <DEDUP_REMOVED lines=34> */
.L_x_486:
[----:B------:R-:W-:Y:S05]  /*0ea0*/  BSYNC.RECONVERGENT B1 ;  /* 0x0000000000017941 */ /* 0x000fea0003800200 */
.L_x_485:
        /* <DEDUP_REMOVED lines=31> */
.L_x_488:
[----:B------:R-:W-:Y:S05]  /*10a0*/  BSYNC.RECONVERGENT B1 ;  /* 0x0000000000017941 */ /* 0x000fea0003800200 */
.L_x_487:
[----:B------:R-:W-:Y:S01]  /*10b0*/  ISETP.GT.AND P0, PT, R15, 0x1b, PT ;  /* 0x0000001b0f00780c */ /* 0x000fe20003f04270 */
[----:B---3--:R3:W3:Y:S01]  /*10c0*/  SHFL.DOWN PT, R8, R2, 0x4, 0x1f ;  /* 0x08801f0002087f89 */ /* 0x0086e200000e0000 */
[----:B------:R-:W-:Y:S01]  /*10d0*/  BSSY.RECONVERGENT B1, `(.L_x_489) ;  /* 0x000001d000017945 */ /* 0x000fe20003800200 */
[----:B0-----:R-:W-:Y:S01]  /*10e0*/  MOV R11, R4 ;  /* 0x00000004000b7202 */ /* 0x001fe20000000f00 */
[----:B------:R-:W-:Y:S01]  /*10f0*/  IMAD.MOV.U32 R12, RZ, RZ, R13 ;  /* 0x000000ffff0c7224 */ /* 0x000fe200078e000d */
[----:B------:R0:W0:Y:S01]  /*1100*/  SHFL.DOWN PT, R9, R3, 0x4, 0x1f ;  /* 0x08801f0003097f89 */ /* 0x00002200000e0000 */
[----:B-1----:R-:W-:Y:S02]  /*1110*/  IMAD.MOV.U32 R6, RZ, RZ, R2 ;  /* 0x000000ffff067224 */ /* 0x002fe400078e0002 */
[----:B--2---:R-:W-:Y:S01]  /*1120*/  IMAD.MOV.U32 R7, RZ, RZ, R3 ;  /* 0x000000ffff077224 */ /* 0x004fe200078e0003 */
[----:B----4-:R1:W2:Y:S04]  /*1130*/  SHFL.DOWN PT, R17, R4, 0x4, 0x1f ;  /* 0x08801f0004117f89 */ /* 0x0102a800000e0000 */
[----:B------:R1:W4:Y:S01]  /*1140*/  SHFL.DOWN PT, R10, R13, 0x4, 0x1f ;  /* 0x08801f000d0a7f89 */ /* 0x00032200000e0000 */
        /* <DEDUP_REMOVED lines=21> */
.L_x_490:
[----:B------:R-:W-:Y:S05]  /*12a0*/  BSYNC.RECONVERGENT B1 ;  /* 0x0000000000017941 */ /* 0x000fea0003800200 */
.L_x_489:
[----:B------:R-:W-:Y:S01]  /*12b0*/  ISETP.GT.AND P0, PT, R15, 0x17, PT ;  /* 0x000000170f00780c */ /* 0x000fe20003f04270 */
[----:B---3--:R3:W2:Y:S01]  /*12c0*/  SHFL.DOWN PT, R8, R6, 0x8, 0x1f ;  /* 0x09001f0006087f89 */ /* 0x0086a200000e0000 */
[----:B------:R-:W-:Y:S01]  /*12d0*/  BSSY.RECONVERGENT B1, `(.L_x_491) ;  /* 0x000001d000017945 */ /* 0x000fe20003800200 */
[----:B-1----:R-:W-:Y:S02]  /*12e0*/  IMAD.MOV.U32 R4, RZ, RZ, R11 ;  /* 0x000000ffff047224 */ /* 0x002fe400078e000b */
[----:B0-----:R3:W0:Y:S01]  /*12f0*/  SHFL.DOWN PT, R9, R7, 0x8, 0x1f ;  /* 0x09001f0007097f89 */ /* 0x00162200000e0000 */
[----:B----4-:R-:W-:Y:S02]  /*1300*/  IMAD.MOV.U32 R10, RZ, RZ, R12 ;  /* 0x000000ffff0a7224 */ /* 0x010fe400078e000c */
[----:B------:R-:W-:Y:S01]  /*1310*/  IMAD.MOV.U32 R2, RZ, RZ, R6 ;  /* 0x000000ffff027224 */ /* 0x000fe200078e0006 */
[----:B------:R3:W1:Y:S01]  /*1320*/  SHFL.DOWN PT, R14, R11, 0x8, 0x1f ;  /* 0x09001f000b0e7f89 */ /* 0x00066200000e0000 */
[----:B------:R-:W-:-:S03]  /*1330*/  IMAD.MOV.U32 R3, RZ, RZ, R7 ;  /* 0x000000ffff037224 */ /* 0x000fc600078e0007 */
[----:B------:R3:W4:Y:S01]  /*1340*/  SHFL.DOWN PT, R13, R12, 0x8, 0x1f ;  /* 0x09001f000c0d7f89 */ /* 0x00072200000e0000 */
[----:B------:R-:W-:Y:S05]  /*1350*/  @P0 BRA `(.L_x_492) ;  /* 0x0000000000500947 */ /* 0x000fea0003800000 */
[----:B0-2---:R-:W-:Y:S01]  /*1360*/  DSETP.GEU.AND P0, PT, |R6|, |R8|, PT ;  /* 0x400000080600722a */ /* 0x005fe20003f0e200 */
[----:B-1----:R-:W-:Y:S02]  /*1370*/  IMAD.MOV.U32 R4, RZ, RZ, R14 ;  /* 0x000000ffff047224 */ /* 0x002fe400078e000e */
        /* <DEDUP_REMOVED lines=18> */
.L_x_492:
[----:B------:R-:W-:Y:S05]  /*14a0*/  BSYNC.RECONVERGENT B1 ;  /* 0x0000000000017941 */ /* 0x000fea0003800200 */
.L_x_491:
[----:B------:R-:W-:Y:S01]  /*14b0*/  ISETP.GT.AND P0, PT, R15, 0xf, PT ;  /* 0x0000000f0f00780c */ /* 0x000fe20003f04270 */
[----:B---3--:R3:W1:Y:S01]  /*14c0*/  SHFL.DOWN PT, R6, R2, 0x10, 0x1f ;  /* 0x0a001f0002067f89 */ /* 0x00866200000e0000 */
[----:B------:R-:W-:Y:S01]  /*14d0*/  BSSY.RECONVERGENT B1, `(.L_x_493) ;  /* 0x000001d000017945 */ /* 0x000fe20003800200 */
[----:B--2---:R-:W-:Y:S02]  /*14e0*/  IMAD.MOV.U32 R17, RZ, RZ, R4 ;  /* 0x000000ffff117224 */ /* 0x004fe400078e0004 */
[----:B------:R3:W2:Y:S01]  /*14f0*/  SHFL.DOWN PT, R7, R3, 0x10, 0x1f ;  /* 0x0a001f0003077f89 */ /* 0x0006a200000e0000 */
[----:B------:R-:W-:Y:S02]  /*1500*/  IMAD.MOV.U32 R19, RZ, RZ, R10 ;  /* 0x000000ffff137224 */ /* 0x000fe400078e000a */
[----:B------:R-:W-:Y:S01]  /*1510*/  IMAD.MOV.U32 R12, RZ, RZ, R2 ;  /* 0x000000ffff0c7224 */ /* 0x000fe200078e0002 */
[----:B0-----:R3:W0:Y:S01]  /*1520*/  SHFL.DOWN PT, R9, R4, 0x10, 0x1f ;  /* 0x0a001f0004097f89 */ /* 0x00162200000e0000 */
[----:B----4-:R-:W-:-:S03]  /*1530*/  IMAD.MOV.U32 R13, RZ, RZ, R3 ;  /* 0x000000ffff0d7224 */ /* 0x010fc600078e0003 */
[----:B------:R3:W4:Y:S01]  /*1540*/  SHFL.DOWN PT, R11, R10, 0x10, 0x1f ;  /* 0x0a001f000a0b7f89 */ /* 0x00072200000e0000 */
[----:B------:R-:W-:Y:S05]  /*1550*/  @P0 BRA `(.L_x_494) ;  /* 0x0000000000500947 */ /* 0x000fea0003800000 */
[----:B-12---:R-:W-:Y:S01]  /*1560*/  DSETP.GEU.AND P0, PT, |R2|, |R6|, PT ;  /* 0x400000060200722a */ /* 0x006fe20003f0e200 */
[----:B0-----:R-:W-:Y:S01]  /*1570*/  IMAD.MOV.U32 R17, RZ, RZ, R9 ;  /* 0x000000ffff117224 */ /* 0x001fe200078e0009 */
        /* <DEDUP_REMOVED lines=18> */
.L_x_494:
[----:B------:R-:W-:Y:S05]  /*16a0*/  BSYNC.RECONVERGENT B1 ;  /* 0x0000000000017941 */ /* 0x000fea0003800200 */
.L_x_493:
[----:B------:R-:W-:Y:S01]  /*16b0*/  ISETP.NE.AND P0, PT, R15, RZ, PT ;  /* 0x000000ff0f00720c */ /* 0x000fe20003f05270 */
[----:B------:R-:W-:-:S12]  /*16c0*/  BSSY.RECONVERGENT B1, `(.L_x_495) ;  /* 0x000000b000017945 */ /* 0x000fd80003800200 */
[----:B------:R-:W-:Y:S05]  /*16d0*/  @P0 BRA `(.L_x_496) ;  /* 0x0000000000240947 */ /* 0x000fea0003800000 */
[----:B---3--:R-:W3:Y:S01]  /*16e0*/  S2R R4, SR_CgaCtaId ;  /* 0x0000000000047919 */ /* 0x008ee20000008800 */
[----:B------:R-:W-:Y:S01]  /*16f0*/  MOV R3, 0x400 ;  /* 0x0000040000037802 */ /* 0x000fe20000000f00 */
[----:B------:R-:W-:Y:S01]  /*1700*/  IMAD.MOV.U32 R18, RZ, RZ, R17 ;  /* 0x000000ffff127224 */ /* 0x000fe200078e0011 */
[----:B------:R-:W-:-:S04]  /*1710*/  SHF.R.U32.HI R2, RZ, 0x1, R5 ;  /* 0x00000001ff027819 */ /* 0x000fc80000011605 */
[----:B------:R-:W-:Y:S02]  /*1720*/  LOP3.LUT R2, R2, 0x1f0, RZ, 0xc0, !PT ;  /* 0x000001f002027812 */ /* 0x000fe400078ec0ff */
[----:B---3--:R-:W-:-:S05]  /*1730*/  LEA R3, R4, R3, 0x18 ;  /* 0x0000000304037211 */ /* 0x008fca00078ec0ff */
[----:B------:R-:W-:-:S05]  /*1740*/  IMAD.IADD R3, R2, 0x1, R3 ;  /* 0x0000000102037824 */ /* 0x000fca00078e0203 */
[----:B------:R3:W-:Y:S04]  /*1750*/  STS.64 [R3+0x10], R18 ;  /* 0x0000101203007388 */ /* 0x0007e80000000a00 */
[----:B------:R3:W-:Y:S02]  /*1760*/  STS.64 [R3+0x8], R12 ;  /* 0x0000080c03007388 */ /* 0x0007e40000000a00 */
.L_x_496:
[----:B------:R-:W-:Y:S05]  /*1770*/  BSYNC.RECONVERGENT B1 ;  /* 0x0000000000017941 */ /* 0x000fea0003800200 */
.L_x_495:
[----:B------:R-:W-:Y:S01]  /*1780*/  BAR.SYNC.DEFER_BLOCKING 0x0 ;  /* 0x0000000000007b1d */ /* 0x000fe20000010000 */
[----:B------:R-:W-:-:S13]  /*1790*/  ISETP.NE.AND P1, PT, R5, RZ, PT ;  /* 0x000000ff0500720c */ /* 0x000fda0003f25270 */
[----:B------:R-:W-:Y:S05]  /*17a0*/  @P1 BRA `(.L_x_497) ;  /* 0x0000004c00d41947 */ /* 0x000fea0003800000 */
[----:B---3--:R-:W3:Y:S01]  /*17b0*/  S2R R3, SR_CgaCtaId ;  /* 0x0000000000037919 */ /* 0x008ee20000008800 */
[----:B------:R-:W-:Y:S01]  /*17c0*/  MOV R2, 0x400 ;  /* 0x0000040000027802 */ /* 0x000fe20000000f00 */
[----:B------:R-:W-:Y:S03]  /*17d0*/  BSSY.RECONVERGENT B1, `(.L_x_498) ;  /* 0x000001a000017945 */ /* 0x000fe60003800200 */
[----:B---3--:R-:W-:-:S05]  /*17e0*/  LEA R32, R3, R2, 0x18 ;  /* 0x0000000203207211 */ /* 0x008fca00078ec0ff */
[----:B-1----:R-:W1:Y:S04]  /*17f0*/  LDS.64 R14, [R32+0x18] ;  /* 0x00001800200e7984 */ /* 0x002e680000000a00 */
[----:B0---4-:R-:W0:Y:S04]  /*1800*/  LDS.128 R8, [R32+0x20] ;  /* 0x0000200020087984 */ /* 0x011e280000000c00 */
[----:B------:R3:W4:Y:S04]  /*1810*/  LDS.64 R2, [R32+0x80] ;  /* 0x0000800020027984 */ /* 0x0007280000000a00 */
[----:B--2---:R3:W2:Y:S01]  /*1820*/  LDS.128 R4, [R32+0x30] ;  /* 0x0000300020047984 */ /* 0x0046a20000000c00 */
        /* <DEDUP_REMOVED lines=20> */
.L_x_499:
[----:B------:R-:W-:Y:S05]  /*1970*/  BSYNC.RECONVERGENT B1 ;  /* 0x0000000000017941 */ /* 0x000fea0003800200 */
.L_x_498:
[----:B------:R0:W1:Y:S01]  /*1980*/  LDS.128 R12, [R32+0x40] ;  /* 0x00004000200c7984 */ /* 0x0000620000000c00 */
[----:B------:R-:W-:Y:S01]  /*1990*/  DSETP.GEU.AND P0, PT, |R28|, |R10|, PT ;  /* 0x4000000a1c00722a */ /* 0x000fe20003f0e200 */
[----:B------:R-:W-:Y:S01]  /*19a0*/  BSSY.RECONVERGENT B1, `(.L_x_500) ;  /* 0x0000017000017945 */ /* 0x000fe20003800200 */
[----:B------:R-:W-:Y:S01]  /*19b0*/  IMAD.MOV.U32 R33, RZ, RZ, R4 ;  /* 0x000000ffff217224 */ /* 0x000fe200078e0004 */
[----:B------:R0:W2:Y:S01]  /*19c0*/  LDS.128 R16, [R32+0x50] ;  /* 0x0000500020107984 */ /* 0x0000a20000000c00 */
[----:B------:R-:W-:Y:S02]  /*19d0*/  IMAD.MOV.U32 R35, RZ, RZ, R5 ;  /* 0x000000ffff237224 */ /* 0x000fe400078e0005 */
[----:B------:R-:W-:Y:S01]  /*19e0*/  IMAD.MOV.U32 R8, RZ, RZ, R10 ;  /* 0x000000ffff087224 */ /* 0x000fe200078e000a */
[----:B------:R0:W3:Y:S01]  /*19f0*/  LDS.128 R20, [R32+0x60] ;  /* 0x0000600020147984 */ /* 0x0000e20000000c00 */
[----:B------:R-:W-:-:S03]  /*1a00*/  IMAD.MOV.U32 R9, RZ, RZ, R11 ;  /* 0x000000ffff097224 */ /* 0x000fc600078e000b */
[----:B------:R0:W4:Y:S03]  /*1a10*/  LDS.128 R24, [R32+0x70] ;  /* 0x0000700020187984 */ /* 0x0001260000000c00 */
        /* <DEDUP_REMOVED lines=15> */
.L_x_501:
[----:B------:R-:W-:Y:S05]  /*1b10*/  BSYNC.RECONVERGENT B1 ;  /* 0x0000000000017941 */ /* 0x000fea0003800200 */
.L_x_500:
        /* <DEDUP_REMOVED lines=21> */
.L_x_503:
[----:B------:R-:W-:Y:S05]  /*1c70*/  BSYNC.RECONVERGENT B1 ;  /* 0x0000000000017941 */ /* 0x000fea0003800200 */
.L_x_502:
[----:B------:R-:W-:Y:S01]  /*1c80*/  DSETP.GEU.AND P0, PT, |R4|, |R14|, PT ;  /* 0x4000000e0400722a */ /* 0x000fe20003f0e200 */
[----:B------:R-:W-:Y:S01]  /*1c90*/  BSSY.RECONVERGENT B1, `(.L_x_504) ;  /* 0x0000014000017945 */ /* 0x000fe20003800200 */
[----:B------:R-:W-:Y:S02]  /*1ca0*/  IMAD.MOV.U32 R6, RZ, RZ, R14 ;  /* 0x000000ffff067224 */ /* 0x000fe400078e000e */
[----:B------:R-:W-:Y:S02]  /*1cb0*/  IMAD.MOV.U32 R7, RZ, RZ, R15 ;  /* 0x000000ffff077224 */ /* 0x000fe400078e000f */
[----:B--2---:R-:W-:Y:S02]  /*1cc0*/  IMAD.MOV.U32 R9, RZ, RZ, R16 ;  /* 0x000000ffff097224 */ /* 0x004fe400078e0010 */
        /* <DEDUP_REMOVED lines=16> */
.L_x_505:
[----:B------:R-:W-:Y:S05]  /*1dd0*/  BSYNC.RECONVERGENT B1 ;  /* 0x0000000000017941 */ /* 0x000fea0003800200 */
.L_x_504:
        /* <DEDUP_REMOVED lines=21> */
.L_x_507:
[----:B------:R-:W-:Y:S05]  /*1f30*/  BSYNC.RECONVERGENT B1 ;  /* 0x0000000000017941 */ /* 0x000fea0003800200 */
.L_x_506:
[----:B------:R-:W-:Y:S01]  /*1f40*/  DSETP.GEU.AND P0, PT, |R4|, |R22|, PT ;  /* 0x400000160400722a */ /* 0x000fe20003f0e200 */
[----:B------:R-:W-:Y:S01]  /*1f50*/  BSSY.RECONVERGENT B1, `(.L_x_508) ;  /* 0x0000014000017945 */ /* 0x000fe20003800200 */
[----:B------:R-:W-:Y:S02]  /*1f60*/  IMAD.MOV.U32 R6, RZ, RZ, R22 ;  /* 0x000000ffff067224 */ /* 0x000fe400078e0016 */
[----:B------:R-:W-:Y:S02]  /*1f70*/  IMAD.MOV.U32 R7, RZ, RZ, R23 ;  /* 0x000000ffff077224 */ /* 0x000fe400078e0017 */
[----:B----4-:R-:W-:Y:S02]  /*1f80*/  IMAD.MOV.U32 R9, RZ, RZ, R24 ;  /* 0x000000ffff097224 */ /* 0x010fe400078e0018 */
        /* <DEDUP_REMOVED lines=16> */
.L_x_509:
[----:B------:R-:W-:Y:S05]  /*2090*/  BSYNC.RECONVERGENT B1 ;  /* 0x0000000000017941 */ /* 0x000fea0003800200 */
.L_x_508:
[----:B------:R-:W-:Y:S01]  /*20a0*/  DSETP.GEU.AND P0, PT, |R6|, |R26|, PT ;  /* 0x4000001a0600722a */ /* 0x000fe20003f0e200 */
[----:B------:R-:W-:Y:S02]  /*20b0*/  IMAD.MOV.U32 R12, RZ, RZ, R26 ;  /* 0x000000ffff0c7224 */ /* 0x000fe400078e001a */
[----:B------:R-:W-:Y:S02]  /*20c0*/  IMAD.MOV.U32 R13, RZ, RZ, R27 ;  /* 0x000000ffff0d7224 */ /* 0x000fe400078e001b */
        /* <DEDUP_REMOVED lines=18> */
.L_x_484:
        /* <DEDUP_REMOVED lines=8> */
[----:B------:R-:W-:Y:S01]  /*2270*/  ISETP.GT.AND P0, PT, R11, R4, PT ;  /* 0x000000040b00720c */ /* 0x000fe20003f04270 */
[----:B------:R-:W-:Y:S02]  /*2280*/  IMAD.IADD R9, R4, 0x1, R9 ;  /* 0x0000000104097824 */ /* 0x000fe400078e0209 */
[----:B------:R-:W-:-:S03]  /*2290*/  IMAD.MOV.U32 R11, RZ, RZ, R3 ;  /* 0x000000ffff0b7224 */ /* 0x000fc600078e0003 */
        /* <DEDUP_REMOVED lines=27> */
.L_x_511:
[----:B------:R-:W-:Y:S05]  /*2450*/  BSYNC.RECONVERGENT B1 ;  /* 0x0000000000017941 */ /* 0x000fea0003800200 */
.L_x_510:
[----:B------:R-:W-:Y:S01]  /*2460*/  VIADD R2, R7, 0x2 ;  /* 0x0000000207027836 */ /* 0x000fe20000000000 */
[----:B--2---:R1:W2:Y:S01]  /*2470*/  SHFL.DOWN PT, R12, R10, 0x2, R9 ;  /* 0x084000000a0c7989 */ /* 0x0042a200000e0009 */
[----:B------:R-:W-:Y:S01]  /*2480*/  BSSY.RECONVERGENT B1, `(.L_x_512) ;  /* 0x000001e000017945 */ /* 0x000fe20003800200 */
[----:B------:R-:W-:Y:S02]  /*2490*/  IMAD.MOV.U32 R8, RZ, RZ, R16 ;  /* 0x000000ffff087224 */ /* 0x000fe400078e0010 */
[----:B------:R-:W-:Y:S01]  /*24a0*/  ISETP.GT.AND P0, PT, R2, R9, PT ;  /* 0x000000090200720c */ /* 0x000fe20003f04270 */
[----:B---3--:R1:W3:Y:S01]  /*24b0*/  SHFL.DOWN PT, R13, R11, 0x2, R9 ;  /* 0x084000000b0d7989 */ /* 0x0082e200000e0009 */
[----:B------:R-:W-:Y:S02]  /*24c0*/  IMAD.MOV.U32 R14, RZ, RZ, R18 ;  /* 0x000000ffff0e7224 */ /* 0x000fe400078e0012 */
[----:B------:R-:W-:Y:S01]  /*24d0*/  IMAD.MOV.U32 R2, RZ, RZ, R10 ;  /* 0x000000ffff027224 */ /* 0x000fe200078e000a */
[----:B----4-:R1:W4:Y:S01]  /*24e0*/  SHFL.DOWN PT, R15, R16, 0x2, R9 ;  /* 0x08400000100f7989 */ /* 0x01032200000e0009 */
[----:B------:R-:W-:-:S03]  /*24f0*/  IMAD.MOV.U32 R3, RZ, RZ, R11 ;  /* 0x000000ffff037224 */ /* 0x000fc600078e000b */
[----:B0-----:R1:W0:Y:S04]  /*2500*/  SHFL.DOWN PT, R17, R18, 0x2, R9 ;  /* 0x0840000012117989 */ /* 0x00122800000e0009 */
[----:B------:R-:W-:Y:S05]  /*2510*/  @P0 BRA `(.L_x_513) ;  /* 0x0000000000500947 */ /* 0x000fea0003800000 */
[----:B--23--:R-:W-:Y:S01]  /*2520*/  DSETP.GEU.AND P0, PT, |R10|, |R12|, PT ;  /* 0x4000000c0a00722a */ /* 0x00cfe20003f0e200 */
[----:B----4-:R-:W-:Y:S02]  /*2530*/  IMAD.MOV.U32 R8, RZ, RZ, R15 ;  /* 0x000000ffff087224 */ /* 0x010fe400078e000f */
[----:B0-----:R-:W-:Y:S02]  /*2540*/  IMAD.MOV.U32 R14, RZ, RZ, R17 ;  /* 0x000000ffff0e7224 */ /* 0x001fe400078e0011 */
        /* <DEDUP_REMOVED lines=17> */
.L_x_513:
[----:B------:R-:W-:Y:S05]  /*2660*/  BSYNC.RECONVERGENT B1 ;  /* 0x0000000000017941 */ /* 0x000fea0003800200 */
.L_x_512:
[----:B------:R-:W-:Y:S01]  /*2670*/  VIADD R6, R7, 0x4 ;  /* 0x0000000407067836 */ /* 0x000fe20000000000 */
[----:B--2---:R2:W2:Y:S01]  /*2680*/  SHFL.DOWN PT, R12, R2, 0x4, R9 ;  /* 0x08800000020c7989 */ /* 0x0044a200000e0009 */
[----:B------:R-:W-:Y:S01]  /*2690*/  BSSY.RECONVERGENT B1, `(.L_x_514) ;  /* 0x000001e000017945 */ /* 0x000fe20003800200 */
[----:B-1----:R-:W-:Y:S02]  /*26a0*/  IMAD.MOV.U32 R16, RZ, RZ, R14 ;  /* 0x000000ffff107224 */ /* 0x002fe400078e000e */
        /* <DEDUP_REMOVED lines=28> */
.L_x_515:
[----:B------:R-:W-:Y:S05]  /*2870*/  BSYNC.RECONVERGENT B1 ;  /* 0x0000000000017941 */ /* 0x000fea0003800200 */
.L_x_514:
[----:B--2---:R-:W-:Y:S01]  /*2880*/  VIADD R2, R7, 0x8 ;  /* 0x0000000807027836 */ /* 0x004fe20000000000 */
[----:B------:R2:W2:Y:S01]  /*2890*/  SHFL.DOWN PT, R12, R10, 0x8, R9 ;  /* 0x090000000a0c7989 */ /* 0x0004a200000e0009 */
        /* <DEDUP_REMOVED lines=30> */
.L_x_517:
[----:B------:R-:W-:Y:S05]  /*2a80*/  BSYNC.RECONVERGENT B1 ;  /* 0x0000000000017941 */ /* 0x000fea0003800200 */
.L_x_516:
[----:B-1----:R-:W-:Y:S01]  /*2a90*/  VIADD R6, R7, 0x10 ;  /* 0x0000001007067836 */ /* 0x002fe20000000000 */
[----:B--2---:R1:W2:Y:S01]  /*2aa0*/  SHFL.DOWN PT, R10, R2, 0x10, R9 ;  /* 0x0a000000020a7989 */ /* 0x0042a200000e0009 */
[----:B------:R-:W-:Y:S01]  /*2ab0*/  BSSY.RECONVERGENT B1, `(.L_x_518) ;  /* 0x000001e000017945 */ /* 0x000fe20003800200 */
[----:B0-----:R-:W-:Y:S01]  /*2ac0*/  IMAD.MOV.U32 R17, RZ, RZ, R8 ;  /* 0x000000ffff117224 */ /* 0x001fe200078e0008 */
[----:B------:R-:W-:Y:S01]  /*2ad0*/  MOV R19, R14 ;  /* 0x0000000e00137202 */ /* 0x000fe20000000f00 */
[----:B------:R1:W0:Y:S01]  /*2ae0*/  SHFL.DOWN PT, R11, R3, 0x10, R9 ;  /* 0x0a000000030b7989 */ /* 0x00022200000e0009 */
[----:B------:R-:W-:Y:S01]  /*2af0*/  ISETP.GT.AND P0, PT, R6, R9, PT ;  /* 0x000000090600720c */ /* 0x000fe20003f04270 */
[----:B------:R-:W-:Y:S02]  /*2b00*/  IMAD.MOV.U32 R12, RZ, RZ, R2 ;  /* 0x000000ffff0c7224 */ /* 0x000fe400078e0002 */
[----:B----4-:R1:W4:Y:S01]  /*2b10*/  SHFL.DOWN PT, R15, R8, 0x10, R9 ;  /* 0x0a000000080f7989 */ /* 0x01032200000e0009 */
[----:B---3--:R-:W-:-:S03]  /*2b20*/  IMAD.MOV.U32 R13, RZ, RZ, R3 ;  /* 0x000000ffff0d7224 */ /* 0x008fc600078e0003 */
[----:B------:R1:W3:Y:S06]  /*2b30*/  SHFL.DOWN PT, R21, R14, 0x10, R9 ;  /* 0x0a0000000e157989 */ /* 0x0002ec00000e0009 */
[----:B------:R-:W-:Y:S05]  /*2b40*/  @P0 BRA `(.L_x_519) ;  /* 0x0000000000500947 */ /* 0x000fea0003800000 */
[----:B0-2---:R-:W-:Y:S01]  /*2b50*/  DSETP.GEU.AND P0, PT, |R2|, |R10|, PT ;  /* 0x4000000a0200722a */ /* 0x005fe20003f0e200 */
        /* <DEDUP_REMOVED lines=19> */
.L_x_519:
[----:B------:R-:W-:Y:S05]  /*2c90*/  BSYNC.RECONVERGENT B1 ;  /* 0x0000000000017941 */ /* 0x000fea0003800200 */
.L_x_518:
[----:B------:R-:W-:Y:S01]  /*2ca0*/  ISETP.NE.AND P0, PT, R7, RZ, PT ;  /* 0x000000ff0700720c */ /* 0x000fe20003f05270 */
[----:B------:R-:W-:-:S12]  /*2cb0*/  BSSY.RECONVERGENT B1, `(.L_x_520) ;  /* 0x000000b000017945 */ /* 0x000fd80003800200 */
[----:B------:R-:W-:Y:S05]  /*2cc0*/  @P0 BRA `(.L_x_521) ;  /* 0x0000000000240947 */ /* 0x000fea0003800000 */
[----:B------:R-:W5:Y:S01]  /*2cd0*/  S2R R6, SR_CgaCtaId ;  /* 0x0000000000067919 */ /* 0x000f620000008800 */
[----:B-1----:R-:W-:Y:S01]  /*2ce0*/  MOV R3, 0x400 ;  /* 0x0000040000037802 */ /* 0x002fe20000000f00 */
[----:B------:R-:W-:Y:S01]  /*2cf0*/  IMAD.MOV.U32 R18, RZ, RZ, R17 ;  /* 0x000000ffff127224 */ /* 0x000fe200078e0011 */
[----:B------:R-:W-:-:S04]  /*2d00*/  SHF.R.U32.HI R2, RZ, 0x1, R5 ;  /* 0x00000001ff027819 */ /* 0x000fc80000011605 */
[----:B------:R-:W-:Y:S02]  /*2d10*/  LOP3.LUT R2, R2, 0x1f0, RZ, 0xc0, !PT ;  /* 0x000001f002027812 */ /* 0x000fe400078ec0ff */
[----:B-----5:R-:W-:-:S05]  /*2d20*/  LEA R3, R6, R3, 0x18 ;  /* 0x0000000306037211 */ /* 0x020fca00078ec0ff */
[----:B------:R-:W-:-:S05]  /*2d30*/  IMAD.IADD R3, R2, 0x1, R3 ;  /* 0x0000000102037824 */ /* 0x000fca00078e0203 */
[----:B------:R1:W-:Y:S04]  /*2d40*/  STS.64 [R3+0x10], R18 ;  /* 0x0000101203007388 */ /* 0x0003e80000000a00 */
[----:B------:R1:W-:Y:S02]  /*2d50*/  STS.64 [R3+0x8], R12 ;  /* 0x0000080c03007388 */ /* 0x0003e40000000a00 */
.L_x_521:
[----:B------:R-:W-:Y:S05]  /*2d60*/  BSYNC.RECONVERGENT B1 ;  /* 0x0000000000017941 */ /* 0x000fea0003800200 */
.L_x_520:
[----:B------:R-:W-:Y:S01]  /*2d70*/  BAR.SYNC.DEFER_BLOCKING 0x0 ;  /* 0x0000000000007b1d */ /* 0x000fe20000010000 */
[----:B------:R-:W-:-:S13]  /*2d80*/  ISETP.NE.AND P1, PT, R5, RZ, PT ;  /* 0x000000ff0500720c */ /* 0x000fda0003f25270 */
[----:B------:R-:W-:Y:S05]  /*2d90*/  @P1 BRA `(.L_x_497) ;  /* 0x0000003800581947 */ /* 0x000fea0003800000 */
[----:B------:R-:W-:Y:S01]  /*2da0*/  ISETP.GE.AND P0, PT, R4, 0x21, PT ;  /* 0x000000210400780c */ /* 0x000fe20003f06270 */
[----:B0-----:R-:W-:Y:S02]  /*2db0*/  IMAD.MOV.U32 R11, RZ, RZ, R17 ;  /* 0x000000ffff0b7224 */ /* 0x001fe400078e0011 */
[----:B-1----:R-:W-:Y:S02]  /*2dc0*/  IMAD.MOV.U32 R14, RZ, RZ, R19 ;  /* 0x000000ffff0e7224 */ /* 0x002fe400078e0013 */
        /* <DEDUP_REMOVED lines=29> */
.L_x_523:
[----:B------:R-:W-:Y:S05]  /*2fa0*/  BSYNC.RECONVERGENT B1 ;  /* 0x0000000000017941 */ /* 0x000fea0003800200 */
.L_x_522:
[----:B------:R-:W-:Y:S01]  /*2fb0*/  ISETP.GE.AND P0, PT, R4, 0x41, PT ;  /* 0x000000410400780c */ /* 0x000fe20003f06270 */
[----:B------:R-:W-:Y:S02]  /*2fc0*/  IMAD.MOV.U32 R5, RZ, RZ, R11 ;  /* 0x000000ffff057224 */ /* 0x000fe400078e000b */
[----:B--2---:R-:W-:Y:S02]  /*2fd0*/  IMAD.MOV.U32 R10, RZ, RZ, R14 ;  /* 0x000000ffff0a7224 */ /* 0x004fe400078e000e */
        /* <DEDUP_REMOVED lines=29> */
.L_x_525:
[----:B------:R-:W-:Y:S05]  /*31b0*/  BSYNC.RECONVERGENT B1 ;  /* 0x0000000000017941 */ /* 0x000fea0003800200 */
.L_x_524:
        /* <DEDUP_REMOVED lines=32> */
.L_x_527:
[----:B------:R-:W-:Y:S05]  /*33c0*/  BSYNC.RECONVERGENT B1 ;  /* 0x0000000000017941 */ /* 0x000fea0003800200 */
.L_x_526:
        /* <DEDUP_REMOVED lines=32> */
.L_x_529:
[----:B------:R-:W-:Y:S05]  /*35d0*/  BSYNC.RECONVERGENT B1 ;  /* 0x0000000000017941 */ /* 0x000fea0003800200 */
.L_x_528:
        /* <DEDUP_REMOVED lines=32> */
.L_x_531:
[----:B------:R-:W-:Y:S05]  /*37e0*/  BSYNC.RECONVERGENT B1 ;  /* 0x0000000000017941 */ /* 0x000fea0003800200 */
.L_x_530:
        /* <DEDUP_REMOVED lines=32> */
.L_x_533:
[----:B------:R-:W-:Y:S05]  /*39f0*/  BSYNC.RECONVERGENT B1 ;  /* 0x0000000000017941 */ /* 0x000fea0003800200 */
.L_x_532:
        /* <DEDUP_REMOVED lines=32> */
.L_x_465:
[----:B------:R-:W0:Y:S01]  /*3c00*/  S2R R4, SR_TID.X ;  /* 0x0000000000047919 */ /* 0x000e220000002100 */
[----:B------:R-:W1:Y:S01]  /*3c10*/  LDCU.128 UR12, c[0x0][0x380] ;  /* 0x00007000ff0c77ac */ /* 0x000e620008000c00 */
[----:B------:R-:W-:Y:S02]  /*3c20*/  SHF.R.S32.HI R5, RZ, 0x1f, R10 ;  /* 0x0000001fff057819 */ /* 0x000fe4000001140a */
[----:B0-----:R-:W-:-:S04]  /*3c30*/  IADD3 R2, P0, PT, R10, R4, RZ ;  /* 0x000000040a027210 */ /* 0x001fc80007f1e0ff */
[----:B-1----:R-:W-:Y:S01]  /*3c40*/  LEA R8, P1, R2, UR12, 0x3 ;  /* 0x0000000c02087c11 */ /* 0x002fe2000f8218ff */
[----:B------:R-:W-:-:S05]  /*3c50*/  IMAD.X R3, RZ, RZ, R5, P0 ;  /* 0x000000ffff037224 */ /* 0x000fca00000e0605 */
[----:B------:R-:W-:-:S05]  /*3c60*/  LEA.HI.X R9, R2, UR13, R3, 0x3, P1 ;  /* 0x0000000d02097c11 */ /* 0x000fca00088f1c03 */
[----:B------:R-:W2:Y:S04]  /*3c70*/  LDG.E.64 R12, desc[UR10][R8.64] ;  /* 0x0000000a080c7981 */ /* 0x000ea8000c1e1b00 */
[----:B------:R-:W2:Y:S04]  /*3c80*/  LDG.E.64 R14, desc[UR10][R8.64+0x800] ;  /* 0x0008000a080e7981 */ /* 0x000ea8000c1e1b00 */
[----:B------:R-:W3:Y:S04]  /*3c90*/  LDG.E.64 R16, desc[UR10][R8.64+0x1000] ;  /* 0x0010000a08107981 */ /* 0x000ee8000c1e1b00 */
[----:B------:R-:W4:Y:S04]  /*3ca0*/  LDG.E.64 R18, desc[UR10][R8.64+0x1800] ;  /* 0x0018000a08127981 */ /* 0x000f28000c1e1b00 */
[----:B------:R0:W5:Y:S01]  /*3cb0*/  LDG.E.64 R2, desc[UR10][R8.64+0x2000] ;  /* 0x0020000a08027981 */ /* 0x000162000c1e1b00 */
[----:B------:R-:W-:Y:S01]  /*3cc0*/  BSSY.RECONVERGENT B1, `(.L_x_534) ;  /* 0x000001f000017945 */ /* 0x000fe20003800200 */
[C---:B0-----:R-:W-:Y:S01]  /*3cd0*/  LOP3.LUT R8, R4.reuse, 0x400, RZ, 0xfc, !PT ;  /* 0x0000040004087812 */ /* 0x041fe200078efcff */
[----:B------:R-:W-:Y:S01]  /*3ce0*/  VIADD R9, R4, 0x200 ;  /* 0x0000020004097836 */ /* 0x000fe20000000000 */
[----:B--2---:R-:W-:-:S06]  /*3cf0*/  DSETP.GEU.AND P0, PT, |R12|, |R14|, PT ;  /* 0x4000000e0c00722a */ /* 0x004fcc0003f0e200 */
[----:B------:R-:W-:Y:S02]  /*3d00*/  FSEL R12, R12, R14, P0 ;  /* 0x0000000e0c0c7208 */ /* 0x000fe40000000000 */
[----:B------:R-:W-:Y:S02]  /*3d10*/  FSEL R13, R13, R15, P0 ;  /* 0x0000000f0d0d7208 */ /* 0x000fe40000000000 */
[----:B------:R-:W-:-:S04]  /*3d20*/  IADD3 R14, P1, PT, R10, UR14, RZ ;  /* 0x0000000e0a0e7c10 */ /* 0x000fc8000ff3e0ff */
[----:B---3--:R-:W-:Y:S01]  /*3d30*/  DSETP.GEU.AND P2, PT, |R12|, |R16|, PT ;  /* 0x400000100c00722a */ /* 0x008fe20003f4e200 */
[----:B------:R-:W-:-:S05]  /*3d40*/  IADD3 R6, P5, PT, R8, R14, RZ ;  /* 0x0000000e08067210 */ /* 0x000fca0007fbe0ff */
[----:B------:R-:W-:Y:S02]  /*3d50*/  FSEL R12, R12, R16, P2 ;  /* 0x000000100c0c7208 */ /* 0x000fe40001000000 */
[----:B------:R-:W-:-:S06]  /*3d60*/  FSEL R13, R13, R17, P2 ;  /* 0x000000110d0d7208 */ /* 0x000fcc0001000000 */
[----:B----4-:R-:W-:-:S06]  /*3d70*/  DSETP.GEU.AND P3, PT, |R12|, |R18|, PT ;  /* 0x400000120c00722a */ /* 0x010fcc0003f6e200 */
[----:B------:R-:W-:Y:S02]  /*3d80*/  FSEL R10, R12, R18, P3 ;  /* 0x000000120c0a7208 */ /* 0x000fe40001800000 */
[----:B------:R-:W-:Y:S02]  /*3d90*/  FSEL R11, R13, R19, P3 ;  /* 0x000000130d0b7208 */ /* 0x000fe40001800000 */
[----:B------:R-:W-:Y:S01]  /*3da0*/  IADD3.X R12, PT, PT, R5, UR15, RZ, P1, !PT ;  /* 0x0000000f050c7c10 */ /* 0x000fe20008ffe4ff */
[C---:B------:R-:W-:Y:S01]  /*3db0*/  VIADD R5, R4.reuse, 0x100 ;  /* 0x0000010004057836 */ /* 0x040fe20000000000 */
[----:B------:R-:W-:Y:S02]  /*3dc0*/  ISETP.LE.AND P1, PT, R7, UR6, PT ;  /* 0x0000000607007c0c */ /* 0x000fe4000bf23270 */
[----:B-----5:R-:W-:Y:S02]  /*3dd0*/  DSETP.GEU.AND P4, PT, |R10|, |R2|, PT ;  /* 0x400000020a00722a */ /* 0x020fe40003f8e200 */
[----:B------:R-:W-:Y:S01]  /*3de0*/  @P2 SEL R9, R4, R5, P0 ;  /* 0x0000000504092207 */ /* 0x000fe20000000000 */
[----:B------:R-:W-:-:S02]  /*3df0*/  IMAD.X R5, RZ, RZ, R12, P5 ;  /* 0x000000ffff057224 */ /* 0x000fc400028e060c */
[----:B------:R-:W-:-:S09]  /*3e00*/  @!P3 VIADD R9, R4, 0x300 ;  /* 0x000003000409b836 */ /* 0x000fd20000000000 */
        /* <DEDUP_REMOVED lines=10> */
.L_x_535:
[----:B------:R-:W-:Y:S05]  /*3eb0*/  BSYNC.RECONVERGENT B1 ;  /* 0x0000000000017941 */ /* 0x000fea0003800200 */
.L_x_534:
        /* <DEDUP_REMOVED lines=12> */
[----:B------:R-:W-:-:S05]  /*3f80*/  IMAD.MOV.U32 R11, RZ, RZ, 0x500 ;  /* 0x00000500ff0b7424 */ /* 0x000fca00078e00ff */
[----:B------:R-:W2:Y:S01]  /*3f90*/  ATOMG.E.ADD.STRONG.GPU PT, R10, desc[UR10][R8.64], R11 ;  /* 0x8000000b080a79a8 */ /* 0x000ea200081ef10a */
[----:B------:R-:W0:Y:S01]  /*3fa0*/  S2UR UR5, SR_CgaCtaId ;  /* 0x00000000000579c3 */ /* 0x000e220000008800 */
[----:B------:R-:W-:Y:S02]  /*3fb0*/  UMOV UR4, 0x400 ;  /* 0x0000040000047882 */ /* 0x000fe40000000000 */
[----:B0-----:R-:W-:Y:S01]  /*3fc0*/  ULEA UR4, UR5, UR4, 0x18 ;  /* 0x0000000405047291 */ /* 0x001fe2000f8ec0ff */
[----:B--2---:R-:W-:-:S08]  /*3fd0*/  VIADD R10, R10, UR6 ;  /* 0x000000060a0a7c36 */ /* 0x004fd00008000000 */
[----:B------:R0:W-:Y:S03]  /*3fe0*/  STS [UR4+0x98], R10 ;  /* 0x0000980aff007988 */ /* 0x0001e60008000804 */
.L_x_538:
[----:B------:R-:W-:Y:S05]  /*3ff0*/  BSYNC.RECONVERGENT B1 ;  /* 0x0000000000017941 */ /* 0x000fea0003800200 */
.L_x_537:
[----:B------:R-:W1:Y:S08]  /*4000*/  S2UR UR5, SR_CgaCtaId ;  /* 0x00000000000579c3 */ /* 0x000e700000008800 */
[----:B------:R-:W-:Y:S06]  /*4010*/  BAR.SYNC.DEFER_BLOCKING 0x0 ;  /* 0x0000000000007b1d */ /* 0x000fec0000010000 */
[----:B------:R-:W-:-:S02]  /*4020*/  UMOV UR4, 0x400 ;  /* 0x0000040000047882 */ /* 0x000fc40000000000 */
[----:B-1----:R-:W-:-:S06]  /*4030*/  ULEA UR4, UR5, UR4, 0x18 ;  /* 0x0000000405047291 */ /* 0x002fcc000f8ec0ff */
[----:B------:R-:W-:-:S05]  /*4040*/  IMAD.U32 R14, RZ, RZ, UR4 ;  /* 0x00000004ff0e7e24 */ /* 0x000fca000f8e00ff */
[----:B------:R-:W0:Y:S02]  /*4050*/  LDS R12, [R14+0x98] ;  /* 0x000098000e0c7984 */ /* 0x000e240000000800 */
[----:B0-----:R-:W-:-:S05]  /*4060*/  VIADD R10, R12, 0x500 ;  /* 0x000005000c0a7836 */ /* 0x001fca0000000000 */
[----:B------:R-:W-:-:S13]  /*4070*/  ISETP.GT.AND P0, PT, R10, R7, PT ;  /* 0x000000070a00720c */ /* 0x000fda0003f04270 */
[----:B------:R-:W-:Y:S05]  /*4080*/  @P0 BRA `(.L_x_539) ;  /* 0x0000000400900947 */ /* 0x000fea0003800000 */
[----:B------:R-:W-:Y:S01]  /*4090*/  BSSY.RECONVERGENT B1, `(.L_x_539) ;  /* 0x0000063000017945 */ /* 0x000fe20003800200 */
[----:B------:R-:W-:Y:S01]  /*40a0*/  IMAD.MOV.U32 R20, RZ, RZ, R2 ;  /* 0x000000ffff147224 */ /* 0x000fe200078e0002 */
[----:B------:R-:W0:Y:S01]  /*40b0*/  LDCU UR7, c[0x0][0x398] ;  /* 0x00007300ff0777ac */ /* 0x000e220008000800 */
[----:B------:R-:W-:Y:S02]  /*40c0*/  IMAD.MOV.U32 R21, RZ, RZ, R3 ;  /* 0x000000ffff157224 */ /* 0x000fe400078e0003 */
[----:B------:R-:W-:Y:S01]  /*40d0*/  IMAD.MOV.U32 R27, RZ, RZ, R6 ;  /* 0x000000ffff1b7224 */ /* 0x000fe200078e0006 */
[----:B------:R-:W1:Y:S01]  /*40e0*/  LDCU.128 UR12, c[0x0][0x380] ;  /* 0x00007000ff0c77ac */ /* 0x000e620008000c00 */
[----:B------:R-:W-:-:S07]  /*40f0*/  IMAD.MOV.U32 R22, RZ, RZ, R5 ;  /* 0x000000ffff167224 */ /* 0x000fce00078e0005 */
.L_x_542:
[----:B------:R-:W-:-:S04]  /*4100*/  IADD3 R28, P0, PT, R4, R12, RZ ;  /* 0x0000000c041c7210 */ /* 0x000fc80007f1e0ff */
[----:B------:R-:W-:Y:S02]  /*4110*/  LEA.HI.X.SX32 R25, R12, RZ, 0x1, P0 ;  /* 0x000000ff0c197211 */ /* 0x000fe400000f0eff */
[----:B-1----:R-:W-:-:S04]  /*4120*/  LEA R6, P0, R28, UR12, 0x3 ;  /* 0x0000000c1c067c11 */ /* 0x002fc8000f8018ff */
[----:B------:R-:W-:-:S05]  /*4130*/  LEA.HI.X R7, R28, UR13, R25, 0x3, P0 ;  /* 0x0000000d1c077c11 */ /* 0x000fca00080f1c19 */
[----:B------:R-:W2:Y:S04]  /*4140*/  LDG.E.64 R18, desc[UR10][R6.64] ;  /* 0x0000000a06127981 */ /* 0x000ea8000c1e1b00 */
[----:B------:R-:W3:Y:S04]  /*4150*/  LDG.E.64 R16, desc[UR10][R6.64+0x800] ;  /* 0x0008000a06107981 */ /* 0x000ee8000c1e1b00 */
[----:B------:R-:W4:Y:S04]  /*4160*/  LDG.E.64 R12, desc[UR10][R6.64+0x1000] ;  /* 0x0010000a060c7981 */ /* 0x000f28000c1e1b00 */
[----:B------:R-:W4:Y:S01]  /*4170*/  LDG.E.64 R10, desc[UR10][R6.64+0x1800] ;  /* 0x0018000a060a7981 */ /* 0x000f22000c1e1b00 */
[----:B------:R-:W-:-:S03]  /*4180*/  IADD3 R28, P0, PT, R28, UR14, RZ ;  /* 0x0000000e1c1c7c10 */ /* 0x000fc6000ff1e0ff */
[----:B------:R1:W5:Y:S01]  /*4190*/  LDG.E.64 R2, desc[UR10][R6.64+0x2000] ;  /* 0x0020000a06027981 */ /* 0x000362000c1e1b00 */
[----:B------:R-:W-:Y:S01]  /*41a0*/  IADD3.X R25, PT, PT, R25, UR15, RZ, P0, !PT ;  /* 0x0000000f19197c10 */ /* 0x000fe200087fe4ff */
[----:B------:R-:W-:Y:S01]  /*41b0*/  BSSY.RECONVERGENT B2, `(.L_x_540) ;  /* 0x0000038000027945 */ /* 0x000fe20003800200 */
[----:B------:R-:W-:Y:S01]  /*41c0*/  BAR.SYNC.DEFER_BLOCKING 0x0 ;  /* 0x0000000000007b1d */ /* 0x000fe20000010000 */
[C---:B------:R-:W-:Y:S02]  /*41d0*/  IADD3 R24, P4, PT, R28.reuse, 0x200, RZ ;  /* 0x000002001c187810 */ /* 0x040fe40007f9e0ff */
[C---:B------:R-:W-:Y:S02]  /*41e0*/  IADD3 R15, P5, PT, R28.reuse, 0x300, RZ ;  /* 0x000003001c0f7810 */ /* 0x040fe40007fbe0ff */
[C---:B------:R-:W-:Y:S02]  /*41f0*/  IADD3 R23, P3, PT, R28.reuse, 0x100, RZ ;  /* 0x000001001c177810 */ /* 0x040fe40007f7e0ff */
[----:B-1----:R-:W-:-:S02]  /*4200*/  IADD3 R6, P6, PT, R28, 0x400, RZ ;  /* 0x000004001c067810 */ /* 0x002fc40007fde0ff */
[----:B------:R-:W-:Y:S01]  /*4210*/  IADD3.X R26, PT, PT, RZ, R25, RZ, P3, !PT ;  /* 0x00000019ff1a7210 */ /* 0x000fe20001ffe4ff */
[----:B--2---:R-:W-:-:S14]  /*4220*/  DSETP.GEU.AND P2, PT, |R20|, |R18|, PT ;  /* 0x400000121400722a */ /* 0x004fdc0003f4e200 */
[----:B------:R-:W-:-:S04]  /*4230*/  @P2 ISETP.GE.U32.AND P0, PT, R27, R28, PT ;  /* 0x0000001c1b00220c */ /* 0x000fc80003f06070 */
[----:B------:R-:W-:-:S13]  /*4240*/  @P2 ISETP.GE.AND.EX P0, PT, R22, R25, PT, P0 ;  /* 0x000000191600220c */ /* 0x000fda0003f06300 */
[----:B------:R-:W-:-:S06]  /*4250*/  @P2 DSETP.LT.OR P0, PT, |R18|, |R20|, !P0 ;  /* 0x400000141200222a */ /* 0x000fcc0004701600 */
[----:B------:R-:W-:Y:S02]  /*4260*/  @P2 FSEL R5, R20, R18, P0 ;  /* 0x0000001214052208 */ /* 0x000fe40000000000 */
[----:B------:R-:W-:Y:S01]  /*4270*/  @P2 FSEL R20, R21, R19, P0 ;  /* 0x0000001315142208 */ /* 0x000fe20000000000 */
[----:B------:R-:W-:Y:S01]  /*4280*/  IMAD.X R21, RZ, RZ, R25, P4 ;  /* 0x000000ffff157224 */ /* 0x000fe200020e0619 */
[----:B------:R-:W-:Y:S01]  /*4290*/  @P2 SEL R28, R27, R28, P0 ;  /* 0x0000001c1b1c2207 */ /* 0x000fe20000000000 */
[----:B------:R-:W-:Y:S02]  /*42a0*/  @P2 IMAD.MOV.U32 R18, RZ, RZ, R5 ;  /* 0x000000ffff122224 */ /* 0x000fe400078e0005 */
[----:B------:R-:W-:Y:S02]  /*42b0*/  @P2 IMAD.MOV.U32 R19, RZ, RZ, R20 ;  /* 0x000000ffff132224 */ /* 0x000fe400078e0014 */
[--C-:B------:R-:W-:Y:S02]  /*42c0*/  IMAD.X R20, RZ, RZ, R25.reuse, P5 ;  /* 0x000000ffff147224 */ /* 0x100fe400028e0619 */
[----:B------:R-:W-:Y:S01]  /*42d0*/  IMAD.X R5, RZ, RZ, R25, P6 ;  /* 0x000000ffff057224 */ /* 0x000fe200030e0619 */
[----:B------:R-:W-:Y:S01]  /*42e0*/  @P2 SEL R25, R22, R25, P0 ;  /* 0x0000001916192207 */ /* 0x000fe20000000000 */
        /* <DEDUP_REMOVED lines=20> */
[----:B------:R-:W-:-:S05]  /*4430*/  ISETP.NE.AND P2, PT, R4, RZ, PT ;  /* 0x000000ff0400720c */ /* 0x000fca0003f45270 */
[----:B------:R-:W-:-:S14]  /*4440*/  DSETP.GEU.AND P1, PT, |R12|, |R10|, PT ;  /* 0x4000000a0c00722a */ /* 0x000fdc0003f2e200 */
[----:B------:R-:W-:-:S04]  /*4450*/  @P1 ISETP.GE.U32.AND P0, PT, R24, R15, PT ;  /* 0x0000000f1800120c */ /* 0x000fc80003f06070 */
[----:B------:R-:W-:-:S13]  /*4460*/  @P1 ISETP.GE.AND.EX P0, PT, R21, R20, PT, P0 ;  /* 0x000000141500120c */ /* 0x000fda0003f06300 */
[----:B------:R-:W-:-:S06]  /*4470*/  @P1 DSETP.LT.OR P0, PT, |R10|, |R12|, !P0 ;  /* 0x4000000c0a00122a */ /* 0x000fcc0004701600 */
[----:B------:R-:W-:Y:S02]  /*4480*/  @P1 FSEL R16, R12, R10, P0 ;  /* 0x0000000a0c101208 */ /* 0x000fe40000000000 */
[----:B------:R-:W-:Y:S01]  /*4490*/  @P1 FSEL R13, R13, R11, P0 ;  /* 0x0000000b0d0d1208 */ /* 0x000fe20000000000 */
[----:B------:R-:W-:Y:S06]  /*44a0*/  @P2 BRA `(.L_x_541) ;  /* 0x0000000000202947 */ /* 0x000fec0003800000 */
[----:B------:R-:W-:-:S05]  /*44b0*/  IMAD.MOV.U32 R17, RZ, RZ, 0x500 ;  /* 0x00000500ff117424 */ /* 0x000fca00078e00ff */
[----:B------:R-:W2:Y:S01]  /*44c0*/  ATOMG.E.ADD.STRONG.GPU PT, R7, desc[UR10][R8.64], R17 ;  /* 0x80000011080779a8 */ /* 0x000ea200081ef10a */
[----:B------:R-:W1:Y:S01]  /*44d0*/  S2UR UR5, SR_CgaCtaId ;  /* 0x00000000000579c3 */ /* 0x000e620000008800 */
[----:B------:R-:W-:Y:S02]  /*44e0*/  UMOV UR4, 0x400 ;  /* 0x0000040000047882 */ /* 0x000fe40000000000 */
[----:B-1----:R-:W-:-:S06]  /*44f0*/  ULEA UR4, UR5, UR4, 0x18 ;  /* 0x0000000405047291 */ /* 0x002fcc000f8ec0ff */
[----:B------:R-:W-:Y:S02]  /*4500*/  IMAD.U32 R14, RZ, RZ, UR4 ;  /* 0x00000004ff0e7e24 */ /* 0x000fe4000f8e00ff */
[----:B--2---:R-:W-:-:S05]  /*4510*/  VIADD R7, R7, UR6 ;  /* 0x0000000607077c36 */ /* 0x004fca0008000000 */
[----:B------:R1:W-:Y:S02]  /*4520*/  STS [R14+0x98], R7 ;  /* 0x000098070e007388 */ /* 0x0003e40000000800 */
.L_x_541:
[----:B0-----:R-:W-:Y:S05]  /*4530*/  BSYNC.RECONVERGENT B2 ;  /* 0x0000000000027941 */ /* 0x001fea0003800200 */
.L_x_540:
[----:B------:R-:W-:Y:S01]  /*4540*/  BAR.SYNC.DEFER_BLOCKING 0x0 ;  /* 0x0000000000007b1d */ /* 0x000fe20000010000 */
[----:B------:R-:W-:Y:S01]  /*4550*/  @P1 IMAD.MOV.U32 R10, RZ, RZ, R16 ;  /* 0x000000ffff0a1224 */ /* 0x000fe200078e0010 */
[----:B------:R-:W-:Y:S01]  /*4560*/  @P1 SEL R15, R24, R15, P0 ;  /* 0x0000000f180f1207 */ /* 0x000fe20000000000 */
[----:B------:R-:W-:Y:S01]  /*4570*/  @P1 IMAD.MOV.U32 R11, RZ, RZ, R13 ;  /* 0x000000ffff0b1224 */ /* 0x000fe200078e000d */
[----:B------:R-:W-:Y:S01]  /*4580*/  @P1 SEL R20, R21, R20, P0 ;  /* 0x0000001415141207 */ /* 0x000fe20000000000 */
[----:B-1----:R-:W-:-:S04]  /*4590*/  IMAD.U32 R7, RZ, RZ, UR7 ;  /* 0x00000007ff077e24 */ /* 0x002fc8000f8e00ff */
[----:B-----5:R-:W-:-:S14]  /*45a0*/  DSETP.GEU.AND P2, PT, |R10|, |R2|, PT ;  /* 0x400000020a00722a */ /* 0x020fdc0003f4e200 */
[----:B------:R-:W-:Y:S01]  /*45b0*/  @P2 ISETP.GE.U32.AND P0, PT, R15, R6, PT ;  /* 0x000000060f00220c */ /* 0x000fe20003f06070 */
[----:B------:R-:W0:Y:S03]  /*45c0*/  LDS R12, [R14+0x98] ;  /* 0x000098000e0c7984 */ /* 0x000e260000000800 */
        /* <DEDUP_REMOVED lines=9> */
[----:B------:R-:W-:-:S02]  /*4660*/  IMAD.MOV.U32 R22, RZ, RZ, R5 ;  /* 0x000000ffff167224 */ /* 0x000fc400078e0005 */
[----:B------:R-:W-:Y:S02]  /*4670*/  IMAD.MOV.U32 R20, RZ, RZ, R2 ;  /* 0x000000ffff147224 */ /* 0x000fe400078e0002 */
[----:B------:R-:W-:Y:S02]  /*4680*/  IMAD.MOV.U32 R21, RZ, RZ, R3 ;  /* 0x000000ffff157224 */ /* 0x000fe400078e0003 */
[----:B0-----:R-:W-:-:S05]  /*4690*/  VIADD R10, R12, 0x500 ;  /* 0x000005000c0a7836 */ /* 0x001fca0000000000 */
[----:B------:R-:W-:-:S13]  /*46a0*/  ISETP.GT.AND P0, PT, R10, R7, PT ;  /* 0x000000070a00720c */ /* 0x000fda0003f04270 */
[----:B------:R-:W-:Y:S05]  /*46b0*/  @!P0 BRA `(.L_x_542) ;  /* 0xfffffff800908947 */ /* 0x000fea000383ffff */
[----:B------:R-:W-:Y:S05]  /*46c0*/  BSYNC.RECONVERGENT B1 ;  /* 0x0000000000017941 */ /* 0x000fea0003800200 */
.L_x_539:
[----:B------:R-:W-:Y:S01]  /*46d0*/  ISETP.GE.AND P0, PT, R12, R7, PT ;  /* 0x000000070c00720c */ /* 0x000fe20003f06270 */
[----:B------:R-:W0:Y:S01]  /*46e0*/  LDCU.64 UR6, c[0x0][0x388] ;  /* 0x00007100ff0677ac */ /* 0x000e220008000a00 */
[----:B------:R-:W-:Y:S01]  /*46f0*/  BSSY.RECONVERGENT B1, `(.L_x_536) ;  /* 0x00000ac000017945 */ /* 0x000fe20003800200 */
[----:B------:R-:W1:Y:S10]  /*4700*/  LDCU.64 UR4, c[0x0][0x388] ;  /* 0x00007100ff0477ac */ /* 0x000e740008000a00 */
[----:B------:R-:W-:Y:S05]  /*4710*/  @P0 BRA `(.L_x_543) ;  /* 0x0000000800a40947 */ /* 0x000fea0003800000 */
[----:B------:R-:W-:-:S05]  /*4720*/  IMAD.IADD R9, R7, 0x1, -R12 ;  /* 0x0000000107097824 */ /* 0x000fca00078e0a0c */
[----:B------:R-:W-:-:S13]  /*4730*/  ISETP.GE.AND P0, PT, R4, R9, PT ;  /* 0x000000090400720c */ /* 0x000fda0003f06270 */
[----:B------:R-:W-:Y:S05]  /*4740*/  @P0 BRA `(.L_x_543) ;  /* 0x0000000800980947 */ /* 0x000fea0003800000 */
[----:B------:R-:W-:Y:S01]  /*4750*/  LOP3.LUT R8, RZ, R4, RZ, 0x33, !PT ;  /* 0x00000004ff087212 */ /* 0x000fe200078e33ff */
[----:B------:R-:W-:Y:S03]  /*4760*/  BSSY.RECONVERGENT B2, `(.L_x_544) ;  /* 0x000002f000027945 */ /* 0x000fe60003800200 */
[----:B------:R-:W-:Y:S01]  /*4770*/  IADD3 R18, PT, PT, -R12, R7, R8 ;  /* 0x000000070c127210 */ /* 0x000fe20007ffe108 */
[----:B------:R-:W-:-:S03]  /*4780*/  IMAD.MOV.U32 R8, RZ, RZ, R4 ;  /* 0x000000ffff087224 */ /* 0x000fc600078e0004 */
[----:B------:R-:W-:-:S04]  /*4790*/  LOP3.LUT R7, R18, 0x300, RZ, 0xc0, !PT ;  /* 0x0000030012077812 */ /* 0x000fc800078ec0ff */
[----:B------:R-:W-:-:S13]  /*47a0*/  ISETP.NE.AND P0, PT, R7, 0x300, PT ;  /* 0x000003000700780c */ /* 0x000fda0003f05270 */
[----:B------:R-:W-:Y:S05]  /*47b0*/  @!P0 BRA `(.L_x_545) ;  /* 0x0000000000a48947 */ /* 0x000fea0003800000 */
[----:B------:R-:W2:Y:S01]  /*47c0*/  LDC.64 R10, c[0x0][0x380] ;  /* 0x0000e000ff0a7b82 */ /* 0x000ea20000000a00 */
[----:B------:R-:W-:Y:S01]  /*47d0*/  LEA.HI R7, R18, 0x1, RZ, 0x18 ;  /* 0x0000000112077811 */ /* 0x000fe200078fc0ff */
[----:B------:R-:W-:Y:S02]  /*47e0*/  IMAD.IADD R13, R4, 0x1, R12 ;  /* 0x00000001040d7824 */ /* 0x000fe400078e020c */
[----:B------:R-:W-:Y:S01]  /*47f0*/  IMAD.MOV.U32 R8, RZ, RZ, R4 ;  /* 0x000000ffff087224 */ /* 0x000fe200078e0004 */
[----:B------:R-:W-:-:S05]  /*4800*/  LOP3.LUT R7, R7, 0x3, RZ, 0xc0, !PT ;  /* 0x0000000307077812 */ /* 0x000fca00078ec0ff */
[----:B------:R-:W-:-:S07]  /*4810*/  IMAD.MOV R7, RZ, RZ, -R7 ;  /* 0x000000ffff077224 */ /* 0x000fce00078e0a07 */
.L_x_548:
[----:B--2---:R-:W-:-:S06]  /*4820*/  IMAD.WIDE R14, R13, 0x8, R10 ;  /* 0x000000080d0e7825 */ /* 0x004fcc00078e020a */
[----:B------:R-:W2:Y:S01]  /*4830*/  LDG.E.64 R14, desc[UR10][R14.64] ;  /* 0x0000000a0e0e7981 */ /* 0x000ea2000c1e1b00 */
[----:B-1----:R-:W-:Y:S01]  /*4840*/  IADD3 R22, P1, PT, R13, UR4, RZ ;  /* 0x000000040d167c10 */ /* 0x002fe2000ff3e0ff */
[----:B------:R-:W-:Y:S01]  /*4850*/  VIADD R7, R7, 0x1 ;  /* 0x0000000107077836 */ /* 0x000fe20000000000 */
[----:B------:R-:W-:Y:S01]  /*4860*/  BSSY.RECONVERGENT B3, `(.L_x_546) ;  /* 0x000001b000037945 */ /* 0x000fe20003800200 */
[----:B------:R-:W-:Y:S01]  /*4870*/  IMAD.MOV.U32 R19, RZ, RZ, R6 ;  /* 0x000000ffff137224 */ /* 0x000fe200078e0006 */
[----:B------:R-:W-:Y:S01]  /*4880*/  LEA.HI.X.SX32 R21, R13, UR5, 0x1, P1 ;  /* 0x000000050d157c11 */ /* 0x000fe200088f0eff */
[----:B------:R-:W-:Y:S01]  /*4890*/  IMAD.MOV.U32 R20, RZ, RZ, R5 ;  /* 0x000000ffff147224 */ /* 0x000fe200078e0005 */
[----:B------:R-:W-:Y:S01]  /*48a0*/  MOV R16, R2 ;  /* 0x0000000200107202 */ /* 0x000fe20000000f00 */
[----:B------:R-:W-:Y:S01]  /*48b0*/  IMAD.MOV.U32 R17, RZ, RZ, R3 ;  /* 0x000000ffff117224 */ /* 0x000fe200078e0003 */
[----:B------:R-:W-:Y:S01]  /*48c0*/  ISETP.NE.AND P2, PT, R7, RZ, PT ;  /* 0x000000ff0700720c */ /* 0x000fe20003f45270 */
        /* <DEDUP_REMOVED lines=20> */
.L_x_547:
[----:B0-----:R-:W-:Y:S05]  /*4a10*/  BSYNC.RECONVERGENT B3 ;  /* 0x0000000000037941 */ /* 0x001fea0003800200 */
.L_x_546:
[----:B------:R-:W-:Y:S02]  /*4a20*/  VIADD R8, R8, 0x100 ;  /* 0x0000010008087836 */ /* 0x000fe40000000000 */
[----:B------:R-:W-:Y:S01]  /*4a30*/  VIADD R13, R13, 0x100 ;  /* 0x000001000d0d7836 */ /* 0x000fe20000000000 */
[----:B------:R-:W-:Y:S06]  /*4a40*/  @P2 BRA `(.L_x_548) ;  /* 0xfffffffc00742947 */ /* 0x000fec000383ffff */
.L_x_545:
[----:B01----:R-:W-:Y:S05]  /*4a50*/  BSYNC.RECONVERGENT B2 ;  /* 0x0000000000027941 */ /* 0x003fea0003800200 */
.L_x_544:
        /* <DEDUP_REMOVED lines=9> */
.L_x_557:
[----:B------:R-:W-:-:S05]  /*4af0*/  IMAD.WIDE R22, R7, 0x8, R10 ;  /* 0x0000000807167825 */ /* 0x000fca00078e020a */
[----:B------:R-:W2:Y:S04]  /*4b00*/  LDG.E.64 R20, desc[UR10][R22.64+-0x1000] ;  /* 0xfff0000a16147981 */ /* 0x000ea8000c1e1b00 */
[----:B------:R0:W5:Y:S04]  /*4b10*/  LDG.E.64 R16, desc[UR10][R22.64+-0x800] ;  /* 0xfff8000a16107981 */ /* 0x000168000c1e1b00 */
[----:B------:R0:W5:Y:S04]  /*4b20*/  LDG.E.64 R14, desc[UR10][R22.64] ;  /* 0x0000000a160e7981 */ /* 0x000168000c1e1b00 */
[----:B------:R0:W5:Y:S01]  /*4b30*/  LDG.E.64 R12, desc[UR10][R22.64+0x800] ;  /* 0x0008000a160c7981 */ /* 0x000162000c1e1b00 */
[C---:B------:R-:W-:Y:S01]  /*4b40*/  IADD3 R29, P1, PT, R7.reuse, UR6, RZ ;  /* 0x00000006071d7c10 */ /* 0x040fe2000ff3e0ff */
[----:B------:R-:W-:Y:S03]  /*4b50*/  BSSY.RECONVERGENT B2, `(.L_x_549) ;  /* 0x0000016000027945 */ /* 0x000fe60003800200 */
[----:B------:R-:W-:Y:S01]  /*4b60*/  LEA.HI.X.SX32 R30, R7, UR7, 0x1, P1 ;  /* 0x00000007071e7c11 */ /* 0x000fe200088f0eff */
        /* <DEDUP_REMOVED lines=20> */
.L_x_550:
[----:B------:R-:W-:Y:S05]  /*4cb0*/  BSYNC.RECONVERGENT B2 ;  /* 0x0000000000027941 */ /* 0x000fea0003800200 */
.L_x_549:
        /* <DEDUP_REMOVED lines=23> */
.L_x_552:
[----:B------:R-:W-:Y:S05]  /*4e30*/  BSYNC.RECONVERGENT B2 ;  /* 0x0000000000027941 */ /* 0x000fea0003800200 */
.L_x_551:
        /* <DEDUP_REMOVED lines=24> */
.L_x_554:
[----:B------:R-:W-:Y:S05]  /*4fc0*/  BSYNC.RECONVERGENT B2 ;  /* 0x0000000000027941 */ /* 0x000fea0003800200 */
.L_x_553:
        /* <DEDUP_REMOVED lines=22> */
.L_x_556:
[----:B------:R-:W-:Y:S05]  /*5130*/  BSYNC.RECONVERGENT B2 ;  /* 0x0000000000027941 */ /* 0x000fea0003800200 */
.L_x_555:
[----:B------:R-:W-:Y:S02]  /*5140*/  VIADD R8, R8, 0x400 ;  /* 0x0000040008087836 */ /* 0x000fe40000000000 */
[----:B------:R-:W-:Y:S02]  /*5150*/  VIADD R27, R27, 0x400 ;  /* 0x000004001b1b7836 */ /* 0x000fe40000000000 */
[----:B------:R-:W-:Y:S01]  /*5160*/  VIADD R26, R26, 0x400 ;  /* 0x000004001a1a7836 */ /* 0x000fe20000000000 */
[----:B------:R-:W-:Y:S01]  /*5170*/  ISETP.GE.AND P0, PT, R8, R9, PT ;  /* 0x000000090800720c */ /* 0x000fe20003f06270 */
[----:B------:R-:W-:Y:S02]  /*5180*/  VIADD R25, R25, 0x400 ;  /* 0x0000040019197836 */ /* 0x000fe40000000000 */
[----:B------:R-:W-:-:S10]  /*5190*/  VIADD R7, R7, 0x400 ;  /* 0x0000040007077836 */ /* 0x000fd40000000000 */
[----:B------:R-:W-:Y:S05]  /*51a0*/  @!P0 BRA `(.L_x_557) ;  /* 0xfffffff800508947 */ /* 0x000fea000383ffff */
.L_x_543:
[----:B01----:R-:W-:Y:S05]  /*51b0*/  BSYNC.RECONVERGENT B1 ;  /* 0x0000000000017941 */ /* 0x003fea0003800200 */
.L_x_536:
        /* <DEDUP_REMOVED lines=13> */
[----:B------:R-:W-:Y:S01]  /*5290*/  MOV R12, R7 ;  /* 0x00000007000c7202 */ /* 0x000fe20000000f00 */
[----:B------:R-:W-:Y:S02]  /*52a0*/  IMAD.MOV.U32 R13, RZ, RZ, R16 ;  /* 0x000000ffff0d7224 */ /* 0x000fe400078e0010 */
        /* <DEDUP_REMOVED lines=17> */
.L_x_559:
[----:B------:R-:W-:Y:S05]  /*53c0*/  BSYNC.RECONVERGENT B1 ;  /* 0x0000000000017941 */ /* 0x000fea0003800200 */
.L_x_558:
        /* <DEDUP_REMOVED lines=31> */
.L_x_561:
[----:B------:R-:W-:Y:S05]  /*55c0*/  BSYNC.RECONVERGENT B1 ;  /* 0x0000000000017941 */ /* 0x000fea0003800200 */
.L_x_560:
[----:B------:R-:W-:Y:S01]  /*55d0*/  ISETP.GT.AND P0, PT, R14, 0x1b, PT ;  /* 0x0000001b0e00780c */ /* 0x000fe20003f04270 */
[----:B0-----:R0:W0:Y:S01]  /*55e0*/  SHFL.DOWN PT, R8, R2, 0x4, 0x1f ;  /* 0x08801f0002087f89 */ /* 0x00102200000e0000 */
[----:B------:R-:W-:Y:S01]  /*55f0*/  BSSY.RECONVERGENT B1, `(.L_x_562) ;  /* 0x000001d000017945 */ /* 0x000fe20003800200 */
[----:B---3--:R-:W-:Y:S02]  /*5600*/  IMAD.MOV.U32 R11, RZ, RZ, R5 ;  /* 0x000000ffff0b7224 */ /* 0x008fe400078e0005 */
[----:B------:R3:W0:Y:S01]  /*5610*/  SHFL.DOWN PT, R9, R3, 0x4, 0x1f ;  /* 0x08801f0003097f89 */ /* 0x00062200000e0000 */
[----:B------:R-:W-:Y:S02]  /*5620*/  IMAD.MOV.U32 R12, RZ, RZ, R10 ;  /* 0x000000ffff0c7224 */ /* 0x000fe400078e000a */
[----:B-1----:R-:W-:Y:S01]  /*5630*/  IMAD.MOV.U32 R6, RZ, RZ, R2 ;  /* 0x000000ffff067224 */ /* 0x002fe200078e0002 */
[----:B----4-:R3:W1:Y:S01]  /*5640*/  SHFL.DOWN PT, R16, R5, 0x4, 0x1f ;  /* 0x08801f0005107f89 */ /* 0x01066200000e0000 */
[----:B--2---:R-:W-:-:S03]  /*5650*/  IMAD.MOV.U32 R7, RZ, RZ, R3 ;  /* 0x000000ffff077224 */ /* 0x004fc600078e0003 */
[----:B------:R3:W2:Y:S01]  /*5660*/  SHFL.DOWN PT, R13, R10, 0x4, 0x1f ;  /* 0x08801f000a0d7f89 */ /* 0x0006a200000e0000 */
[----:B------:R-:W-:Y:S05]  /*5670*/  @P0 BRA `(.L_x_563) ;  /* 0x0000000000500947 */ /* 0x000fea0003800000 */
[----:B0-----:R-:W-:Y:S01]  /*5680*/  DSETP.GEU.AND P0, PT, |R2|, |R8|, PT ;  /* 0x400000080200722a */ /* 0x001fe20003f0e200 */
[----:B-1----:R-:W-:Y:S02]  /*5690*/  IMAD.MOV.U32 R11, RZ, RZ, R16 ;  /* 0x000000ffff0b7224 */ /* 0x002fe400078e0010 */
[----:B--2---:R-:W-:Y:S02]  /*56a0*/  IMAD.MOV.U32 R12, RZ, RZ, R13 ;  /* 0x000000ffff0c7224 */ /* 0x004fe400078e000d */
        /* <DEDUP_REMOVED lines=17> */
.L_x_563:
[----:B------:R-:W-:Y:S05]  /*57c0*/  BSYNC.RECONVERGENT B1 ;  /* 0x0000000000017941 */ /* 0x000fea0003800200 */
.L_x_562:
[----:B------:R-:W-:Y:S01]  /*57d0*/  ISETP.GT.AND P0, PT, R14, 0x17, PT ;  /* 0x000000170e00780c */ /* 0x000fe20003f04270 */
[----:B0-----:R0:W4:Y:S01]  /*57e0*/  SHFL.DOWN PT, R8, R6, 0x8, 0x1f ;  /* 0x09001f0006087f89 */ /* 0x00112200000e0000 */
[----:B------:R-:W-:Y:S01]  /*57f0*/  BSSY.RECONVERGENT B1, `(.L_x_564) ;  /* 0x000001d000017945 */ /* 0x000fe20003800200 */
[----:B---3--:R-:W-:Y:S02]  /*5800*/  IMAD.MOV.U32 R5, RZ, RZ, R11 ;  /* 0x000000ffff057224 */ /* 0x008fe400078e000b */
[----:B------:R0:W3:Y:S01]  /*5810*/  SHFL.DOWN PT, R9, R7, 0x8, 0x1f ;  /* 0x09001f0007097f89 */ /* 0x0000e200000e0000 */
[----:B------:R-:W-:Y:S02]  /*5820*/  IMAD.MOV.U32 R10, RZ, RZ, R12 ;  /* 0x000000ffff0a7224 */ /* 0x000fe400078e000c */
[----:B------:R-:W-:Y:S01]  /*5830*/  IMAD.MOV.U32 R2, RZ, RZ, R6 ;  /* 0x000000ffff027224 */ /* 0x000fe200078e0006 */
[----:B-1----:R0:W1:Y:S01]  /*5840*/  SHFL.DOWN PT, R16, R11, 0x8, 0x1f ;  /* 0x09001f000b107f89 */ /* 0x00206200000e0000 */
[----:B------:R-:W-:-:S03]  /*5850*/  IMAD.MOV.U32 R3, RZ, RZ, R7 ;  /* 0x000000ffff037224 */ /* 0x000fc600078e0007 */
[----:B--2---:R0:W2:Y:S01]  /*5860*/  SHFL.DOWN PT, R13, R12, 0x8, 0x1f ;  /* 0x09001f000c0d7f89 */ /* 0x0040a200000e0000 */
[----:B------:R-:W-:Y:S05]  /*5870*/  @P0 BRA `(.L_x_565) ;  /* 0x0000000000500947 */ /* 0x000fea0003800000 */
[----:B---34-:R-:W-:Y:S01]  /*5880*/  DSETP.GEU.AND P0, PT, |R6|, |R8|, PT ;  /* 0x400000080600722a */ /* 0x018fe20003f0e200 */
[----:B-1----:R-:W-:Y:S02]  /*5890*/  IMAD.MOV.U32 R5, RZ, RZ, R16 ;  /* 0x000000ffff057224 */ /* 0x002fe400078e0010 */
        /* <DEDUP_REMOVED lines=18> */
.L_x_565:
[----:B------:R-:W-:Y:S05]  /*59c0*/  BSYNC.RECONVERGENT B1 ;  /* 0x0000000000017941 */ /* 0x000fea0003800200 */
.L_x_564:
[----:B------:R-:W-:Y:S01]  /*59d0*/  ISETP.GT.AND P0, PT, R14, 0xf, PT ;  /* 0x0000000f0e00780c */ /* 0x000fe20003f04270 */
[----:B0-----:R0:W0:Y:S01]  /*59e0*/  SHFL.DOWN PT, R6, R2, 0x10, 0x1f ;  /* 0x0a001f0002067f89 */ /* 0x00102200000e0000 */
[----:B------:R-:W-:Y:S01]  /*59f0*/  BSSY.RECONVERGENT B1, `(.L_x_566) ;  /* 0x000001d000017945 */ /* 0x000fe20003800200 */
[----:B------:R-:W-:Y:S02]  /*5a00*/  IMAD.MOV.U32 R17, RZ, RZ, R5 ;  /* 0x000000ffff117224 */ /* 0x000fe400078e0005 */
[----:B------:R0:W0:Y:S01]  /*5a10*/  SHFL.DOWN PT, R7, R3, 0x10, 0x1f ;  /* 0x0a001f0003077f89 */ /* 0x00002200000e0000 */
[----:B------:R-:W-:Y:S02]  /*5a20*/  IMAD.MOV.U32 R19, RZ, RZ, R10 ;  /* 0x000000ffff137224 */ /* 0x000fe400078e000a */
[----:B------:R-:W-:Y:S01]  /*5a30*/  IMAD.MOV.U32 R12, RZ, RZ, R2 ;  /* 0x000000ffff0c7224 */ /* 0x000fe200078e0002 */
[----:B----4-:R4:W0:Y:S01]  /*5a40*/  SHFL.DOWN PT, R8, R5, 0x10, 0x1f ;  /* 0x0a001f0005087f89 */ /* 0x01082200000e0000 */
[----:B--2---:R-:W-:-:S03]  /*5a50*/  IMAD.MOV.U32 R13, RZ, RZ, R3 ;  /* 0x000000ffff0d7224 */ /* 0x004fc600078e0003 */
[----:B---3--:R4:W2:Y:S01]  /*5a60*/  SHFL.DOWN PT, R9, R10, 0x10, 0x1f ;  /* 0x0a001f000a097f89 */ /* 0x0088a200000e0000 */
[----:B------:R-:W-:Y:S05]  /*5a70*/  @P0 BRA `(.L_x_567) ;  /* 0x0000000000500947 */ /* 0x000fea0003800000 */
[----:B0-----:R-:W-:Y:S01]  /*5a80*/  DSETP.GEU.AND P0, PT, |R2|, |R6|, PT ;  /* 0x400000060200722a */ /* 0x001fe20003f0e200 */
[----:B------:R-:W-:Y:S02]  /*5a90*/  IMAD.MOV.U32 R17, RZ, RZ, R8 ;  /* 0x000000ffff117224 */ /* 0x000fe400078e0008 */
        /* <DEDUP_REMOVED lines=18> */
.L_x_567:
[----:B------:R-:W-:Y:S05]  /*5bc0*/  BSYNC.RECONVERGENT B1 ;  /* 0x0000000000017941 */ /* 0x000fea0003800200 */
.L_x_566:
[----:B------:R-:W-:Y:S01]  /*5bd0*/  ISETP.NE.AND P0, PT, R14, RZ, PT ;  /* 0x000000ff0e00720c */ /* 0x000fe20003f05270 */
[----:B------:R-:W-:-:S12]  /*5be0*/  BSSY.RECONVERGENT B1, `(.L_x_568) ;  /* 0x000000b000017945 */ /* 0x000fd80003800200 */
[----:B------:R-:W-:Y:S05]  /*5bf0*/  @P0 BRA `(.L_x_569) ;  /* 0x0000000000240947 */ /* 0x000fea0003800000 */
[----:B0-----:R-:W0:Y:S01]  /*5c00*/  S2R R6, SR_CgaCtaId ;  /* 0x0000000000067919 */ /* 0x001e220000008800 */
[----:B------:R-:W-:Y:S01]  /*5c10*/  MOV R3, 0x400 ;  /* 0x0000040000037802 */ /* 0x000fe20000000f00 */
[----:B------:R-:W-:Y:S01]  /*5c20*/  IMAD.MOV.U32 R18, RZ, RZ, R17 ;  /* 0x000000ffff127224 */ /* 0x000fe200078e0011 */
[----:B------:R-:W-:-:S04]  /*5c30*/  SHF.R.U32.HI R2, RZ, 0x1, R4 ;  /* 0x00000001ff027819 */ /* 0x000fc80000011604 */
[----:B------:R-:W-:Y:S02]  /*5c40*/  LOP3.LUT R2, R2, 0x1f0, RZ, 0xc0, !PT ;  /* 0x000001f002027812 */ /* 0x000fe400078ec0ff */
[----:B0-----:R-:W-:-:S05]  /*5c50*/  LEA R3, R6, R3, 0x18 ;  /* 0x0000000306037211 */ /* 0x001fca00078ec0ff */
[----:B------:R-:W-:-:S05]  /*5c60*/  IMAD.IADD R3, R2, 0x1, R3 ;  /* 0x0000000102037824 */ /* 0x000fca00078e0203 */
[----:B------:R3:W-:Y:S04]  /*5c70*/  STS.64 [R3+0x10], R18 ;  /* 0x0000101203007388 */ /* 0x0007e80000000a00 */
[----:B------:R3:W-:Y:S02]  /*5c80*/  STS.64 [R3+0x8], R12 ;  /* 0x0000080c03007388 */ /* 0x0007e40000000a00 */
.L_x_569:
[----:B------:R-:W-:Y:S05]  /*5c90*/  BSYNC.RECONVERGENT B1 ;  /* 0x0000000000017941 */ /* 0x000fea0003800200 */
.L_x_568:
[----:B------:R-:W-:Y:S01]  /*5ca0*/  BAR.SYNC.DEFER_BLOCKING 0x0 ;  /* 0x0000000000007b1d */ /* 0x000fe20000010000 */
[----:B------:R-:W-:-:S13]  /*5cb0*/  ISETP.NE.AND P1, PT, R4, RZ, PT ;  /* 0x000000ff0400720c */ /* 0x000fda0003f25270 */
[----:B------:R-:W-:Y:S05]  /*5cc0*/  @P1 BRA `(.L_x_497) ;  /* 0x00000008008c1947 */ /* 0x000fea0003800000 */
[----:B0--3--:R-:W0:Y:S01]  /*5cd0*/  S2R R3, SR_CgaCtaId ;  /* 0x0000000000037919 */ /* 0x009e220000008800 */
[----:B------:R-:W-:Y:S01]  /*5ce0*/  MOV R2, 0x400 ;  /* 0x0000040000027802 */ /* 0x000fe20000000f00 */
[----:B------:R-:W-:Y:S03]  /*5cf0*/  BSSY.RECONVERGENT B1, `(.L_x_570) ;  /* 0x000001a000017945 */ /* 0x000fe60003800200 */
[----:B0-----:R-:W-:-:S05]  /*5d00*/  LEA R30, R3, R2, 0x18 ;  /* 0x00000002031e7211 */ /* 0x001fca00078ec0ff */
[----:B------:R-:W0:Y:S04]  /*5d10*/  LDS.64 R14, [R30+0x18] ;  /* 0x000018001e0e7984 */ /* 0x000e280000000a00 */
[----:B----4-:R-:W3:Y:S04]  /*5d20*/  LDS.128 R4, [R30+0x20] ;  /* 0x000020001e047984 */ /* 0x010ee80000000c00 */
[----:B------:R4:W1:Y:S04]  /*5d30*/  LDS.64 R28, [R30+0x80] ;  /* 0x000080001e1c7984 */ /* 0x0008680000000a00 */
[----:B--2---:R4:W2:Y:S01]  /*5d40*/  LDS.128 R8, [R30+0x30] ;  /* 0x000030001e087984 */ /* 0x0048a20000000c00 */
[----:B0-----:R-:W-:Y:S01]  /*5d50*/  DSETP.GEU.AND P0, PT, |R12|, |R14|, PT ;  /* 0x4000000e0c00722a */ /* 0x001fe20003f0e200 */
[----:B------:R-:W-:Y:S01]  /*5d60*/  MOV R2, R14 ;  /* 0x0000000e00027202 */ /* 0x000fe20000000f00 */
[----:B------:R-:W-:-:S02]  /*5d70*/  IMAD.MOV.U32 R3, RZ, RZ, R15 ;  /* 0x000000ffff037224 */ /* 0x000fc400078e000f */
[----:B---3--:R-:W-:Y:S02]  /*5d80*/  IMAD.MOV.U32 R31, RZ, RZ, R4 ;  /* 0x000000ffff1f7224 */ /* 0x008fe400078e0004 */
[----:B------:R-:W-:-:S08]  /*5d90*/  IMAD.MOV.U32 R33, RZ, RZ, R5 ;  /* 0x000000ffff217224 */ /* 0x000fd000078e0005 */
[----:B-12-4-:R-:W-:Y:S05]  /*5da0*/  @!P0 BRA `(.L_x_571) ;  /* 0x0000000000388947 */ /* 0x016fea0003800000 */
        /* <DEDUP_REMOVED lines=14> */
.L_x_571:
[----:B------:R-:W-:Y:S05]  /*5e90*/  BSYNC.RECONVERGENT B1 ;  /* 0x0000000000017941 */ /* 0x000fea0003800200 */
.L_x_570:
        /* <DEDUP_REMOVED lines=25> */
.L_x_573:
[----:B------:R-:W-:Y:S05]  /*6030*/  BSYNC.RECONVERGENT B1 ;  /* 0x0000000000017941 */ /* 0x000fea0003800200 */
.L_x_572:
        /* <DEDUP_REMOVED lines=21> */
.L_x_575:
[----:B------:R-:W-:Y:S05]  /*6190*/  BSYNC.RECONVERGENT B1 ;  /* 0x0000000000017941 */ /* 0x000fea0003800200 */
.L_x_574:
        /* <DEDUP_REMOVED lines=21> */
.L_x_577:
[----:B------:R-:W-:Y:S05]  /*62f0*/  BSYNC.RECONVERGENT B1 ;  /* 0x0000000000017941 */ /* 0x000fea0003800200 */
.L_x_576:
        /* <DEDUP_REMOVED lines=21> */
.L_x_579:
[----:B------:R-:W-:Y:S05]  /*6450*/  BSYNC.RECONVERGENT B1 ;  /* 0x0000000000017941 */ /* 0x000fea0003800200 */
.L_x_578:
        /* <DEDUP_REMOVED lines=21> */
.L_x_581:
[----:B------:R-:W-:Y:S05]  /*65b0*/  BSYNC.RECONVERGENT B1 ;  /* 0x0000000000017941 */ /* 0x000fea0003800200 */
.L_x_580:
        /* <DEDUP_REMOVED lines=20> */
.L_x_497:
[----:B------:R-:W-:Y:S05]  /*6700*/  BSYNC.RECONVERGENT B0 ;  /* 0x0000000000007941 */ /* 0x000fea0003800200 */
.L_x_464:
[----:B------:R-:W-:Y:S05]  /*6710*/  @P1 EXIT ;  /* 0x000000000000194d */ /* 0x000fea0003800000 */
[----:B01-3--:R-:W0:Y:S01]  /*6720*/  LDC.64 R2, c[0x0][0x390] ;  /* 0x0000e400ff027b82 */ /* 0x00be220000000a00 */
[----:B------:R-:W-:Y:S02]  /*6730*/  IMAD.MOV.U32 R18, RZ, RZ, R17 ;  /* 0x000000ffff127224 */ /* 0x000fe400078e0011 */
[----:B0-----:R-:W-:-:S05]  /*6740*/  IMAD.WIDE.U32 R2, R0, 0x10, R2 ;  /* 0x0000001000027825 */ /* 0x001fca00078e0002 */
[----:B------:R-:W-:Y:S04]  /*6750*/  STG.E.64 desc[UR10][R2.64], R12 ;  /* 0x0000000c02007986 */ /* 0x000fe8000c101b0a */
[----:B------:R-:W-:Y:S01]  /*6760*/  STG.E.64 desc[UR10][R2.64+0x8], R18 ;  /* 0x0000081202007986 */ /* 0x000fe2000c101b0a */
[----:B------:R-:W-:Y:S05]  /*6770*/  EXIT ;  /* 0x000000000000794d */ /* 0x000fea0003800000 */
.L_x_582:
        /* <DEDUP_REMOVED lines=16> */
.L_x_739:


//--------------------- .text._ZN6thrust24THRUST_300001_SM_1000_NS8cuda_cub4core6detail13_kernel_agentINS1_8__reduce11ReduceAgentINS0_12zip_iteratorIN4cuda3std3__45tupleIJNS0_10device_ptrIdEENS0_17counting_iteratorIlNS0_11use_defaultESF_SF_EEEEEEEPNSB_IJdlEEESJ_iNS1_9__extrema9arg_max_fIdl11_comparatorEEEEJSI_SK_iSO_EEEvDpT0_ --------------------------
	.section	.text._ZN6thrust24THRUST_300001_SM_1000_NS8cuda_cub4core6detail13_kernel_agentINS1_8__reduce11ReduceAgentINS0_12zip_iteratorIN4cuda3std3__45tupleIJNS0_10device_ptrIdEENS0_17counting_iteratorIlNS0_11use_defaultESF_SF_EEEEEEEPNSB_IJdlEEESJ_iNS1_9__extrema9arg_max_fIdl11_comparatorEEEEJSI_SK_iSO_EEEvDpT0_,"ax",@progbits
	.align	128
        .global         _ZN6thrust24THRUST_300001_SM_1000_NS8cuda_cub4core6detail13_kernel_agentINS1_8__reduce11ReduceAgentINS0_12zip_iteratorIN4cuda3std3__45tupleIJNS0_10device_ptrIdEENS0_17counting_iteratorIlNS0_11use_defaultESF_SF_EEEEEEEPNSB_IJdlEEESJ_iNS1_9__extrema9arg_max_fIdl11_comparatorEEEEJSI_SK_iSO_EEEvDpT0_
        .type           _ZN6thrust24THRUST_300001_SM_1000_NS8cuda_cub4core6detail13_kernel_agentINS1_8__reduce11ReduceAgentINS0_12zip_iteratorIN4cuda3std3__45tupleIJNS0_10device_ptrIdEENS0_17counting_iteratorIlNS0_11use_defaultESF_SF_EEEEEEEPNSB_IJdlEEESJ_iNS1_9__extrema9arg_max_fIdl11_comparatorEEEEJSI_SK_iSO_EEEvDpT0_,@function
        .size           _ZN6thrust24THRUST_300001_SM_1000_NS8cuda_cub4core6detail13_kernel_agentINS1_8__reduce11ReduceAgentINS0_12zip_iteratorIN4cuda3std3__45tupleIJNS0_10device_ptrIdEENS0_17counting_iteratorIlNS0_11use_defaultESF_SF_EEEEEEEPNSB_IJdlEEESJ_iNS1_9__extrema9arg_max_fIdl11_comparatorEEEEJSI_SK_iSO_EEEvDpT0_,(.L_x_740 - _ZN6thrust24THRUST_300001_SM_1000_NS8cuda_cub4core6detail13_kernel_agentINS1_8__reduce11ReduceAgentINS0_12zip_iteratorIN4cuda3std3__45tupleIJNS0_10device_ptrIdEENS0_17counting_iteratorIlNS0_11use_defaultESF_SF_EEEEEEEPNSB_IJdlEEESJ_iNS1_9__extrema9arg_max_fIdl11_comparatorEEEEJSI_SK_iSO_EEEvDpT0_)
        .other          _ZN6thrust24THRUST_300001_SM_1000_NS8cuda_cub4core6detail13_kernel_agentINS1_8__reduce11ReduceAgentINS0_12zip_iteratorIN4cuda3std3__45tupleIJNS0_10device_ptrIdEENS0_17counting_iteratorIlNS0_11use_defaultESF_SF_EEEEEEEPNSB_IJdlEEESJ_iNS1_9__extrema9arg_max_fIdl11_comparatorEEEEJSI_SK_iSO_EEEvDpT0_,@"STO_CUDA_ENTRY STV_DEFAULT"
_ZN6thrust24THRUST_300001_SM_1000_NS8cuda_cub4core6detail13_kernel_agentINS1_8__reduce11ReduceAgentINS0_12zip_iteratorIN4cuda3std3__45tupleIJNS0_10device_ptrIdEENS0_17counting_iteratorIlNS0_11use_defaultESF_SF_EEEEEEEPNSB_IJdlEEESJ_iNS1_9__extrema9arg_max_fIdl11_comparatorEEEEJSI_SK_iSO_EEEvDpT0_:
.text._ZN6thrust24THRUST_300001_SM_1000_NS8cuda_cub4core6detail13_kernel_agentINS1_8__reduce11ReduceAgentINS0_12zip_iteratorIN4cuda3std3__45tupleIJNS0_10device_ptrIdEENS0_17counting_iteratorIlNS0_11use_defaultESF_SF_EEEEEEEPNSB_IJdlEEESJ_iNS1_9__extrema9arg_max_fIdl11_comparatorEEEEJSI_SK_iSO_EEEvDpT0_:
        /* <DEDUP_REMOVED lines=23> */
.L_x_586:
[----:B0-----:R-:W-:Y:S05]  /*0170*/  BSYNC.RECONVERGENT B1 ;  /* 0x0000000000017941 */ /* 0x001fea0003800200 */
.L_x_585:
        /* <DEDUP_REMOVED lines=19> */
.L_x_593:
        /* <DEDUP_REMOVED lines=31> */
.L_x_592:
[----:B------:R-:W-:Y:S05]  /*04a0*/  BSYNC.RECONVERGENT B3 ;  /* 0x0000000000037941 */ /* 0x000fea0003800200 */
.L_x_591:
[----:B------:R-:W-:Y:S01]  /*04b0*/  IADD3 R14, P0, PT, R14, 0x100, RZ ;  /* 0x000001000e0e7810 */ /* 0x000fe20007f1e0ff */
[----:B------:R-:W-:Y:S02]  /*04c0*/  VIADD R10, R10, 0x100 ;  /* 0x000001000a0a7836 */ /* 0x000fe40000000000 */
[----:B------:R-:W-:Y:S02]  /*04d0*/  IMAD.X R13, RZ, RZ, R13, P3 ;  /* 0x000000ffff0d7224 */ /* 0x000fe400018e060d */
[----:B------:R-:W-:Y:S01]  /*04e0*/  IMAD.X R15, RZ, RZ, R15, P0 ;  /* 0x000000ffff0f7224 */ /* 0x000fe200000e060f */
[----:B------:R-:W-:Y:S07]  /*04f0*/  @P2 BRA `(.L_x_593) ;  /* 0xfffffffc006c2947 */ /* 0x000fee000383ffff */
.L_x_590:
[----:B------:R-:W-:Y:S05]  /*0500*/  BSYNC.RECONVERGENT B2 ;  /* 0x0000000000027941 */ /* 0x000fea0003800200 */
.L_x_589:
[----:B------:R-:W-:-:S13]  /*0510*/  ISETP.GE.U32.AND P0, PT, R16, 0x300, PT ;  /* 0x000003001000780c */ /* 0x000fda0003f06070 */
[----:B------:R-:W-:Y:S05]  /*0520*/  @!P0 BRA `(.L_x_588) ;  /* 0x0000000400bc8947 */ /* 0x000fea0003800000 */
[----:B------:R-:W0:Y:S01]  /*0530*/  LDC.64 R4, c[0x0][0x380] ;  /* 0x0000e000ff047b82 */ /* 0x000e220000000a00 */
[----:B------:R-:W-:-:S07]  /*0540*/  VIADD R20, R10, 0x200 ;  /* 0x000002000a147836 */ /* 0x000fce0000000000 */
[----:B------:R-:W1:Y:S02]  /*0550*/  LDC.64 R6, c[0x0][0x388] ;  /* 0x0000e200ff067b82 */ /* 0x000e640000000a00 */
.L_x_602:
        /* <DEDUP_REMOVED lines=30> */
.L_x_595:
[----:B------:R-:W-:Y:S05]  /*0740*/  BSYNC.RECONVERGENT B2 ;  /* 0x0000000000027941 */ /* 0x000fea0003800200 */
.L_x_594:
[----:B-----5:R-:W-:Y:S01]  /*0750*/  DSETP.GEU.AND P0, PT, |R16|, |R14|, PT ;  /* 0x4000000e1000722a */ /* 0x020fe20003f0e200 */
[C---:B------:R-:W-:Y:S01]  /*0760*/  IADD3 R19, P1, PT, R23.reuse, R6, RZ ;  /* 0x0000000617137210 */ /* 0x040fe20007f3e0ff */
[----:B------:R-:W-:Y:S01]  /*0770*/  BSSY.RECONVERGENT B2, `(.L_x_596) ;  /* 0x0000015000027945 */ /* 0x000fe20003800200 */
[----:B------:R-:W-:Y:S02]  /*0780*/  IMAD.MOV.U32 R2, RZ, RZ, R14 ;  /* 0x000000ffff027224 */ /* 0x000fe400078e000e */
[----:B------:R-:W-:Y:S01]  /*0790*/  LEA.HI.X.SX32 R18, R23, R7, 0x1, P1 ;  /* 0x0000000717127211 */ /* 0x000fe200008f0eff */
[----:B------:R-:W-:Y:S02]  /*07a0*/  IMAD.MOV.U32 R9, RZ, RZ, R19 ;  /* 0x000000ffff097224 */ /* 0x000fe400078e0013 */
[----:B------:R-:W-:Y:S02]  /*07b0*/  IMAD.MOV.U32 R3, RZ, RZ, R15 ;  /* 0x000000ffff037224 */ /* 0x000fe400078e000f */
[----:B------:R-:W-:-:S04]  /*07c0*/  IMAD.MOV.U32 R8, RZ, RZ, R18 ;  /* 0x000000ffff087224 */ /* 0x000fc800078e0012 */
        /* <DEDUP_REMOVED lines=15> */
.L_x_597:
[----:B------:R-:W-:Y:S05]  /*08c0*/  BSYNC.RECONVERGENT B2 ;  /* 0x0000000000027941 */ /* 0x000fea0003800200 */
.L_x_596:
        /* <DEDUP_REMOVED lines=25> */
.L_x_599:
[----:B------:R-:W-:Y:S05]  /*0a60*/  BSYNC.RECONVERGENT B2 ;  /* 0x0000000000027941 */ /* 0x000fea0003800200 */
.L_x_598:
        /* <DEDUP_REMOVED lines=22> */
.L_x_601:
[----:B------:R-:W-:Y:S05]  /*0bd0*/  BSYNC.RECONVERGENT B2 ;  /* 0x0000000000027941 */ /* 0x000fea0003800200 */
.L_x_600:
[C---:B------:R-:W-:Y:S01]  /*0be0*/  VIADD R10, R20.reuse, 0x200 ;  /* 0x00000200140a7836 */ /* 0x040fe20000000000 */
[----:B------:R-:W-:-:S04]  /*0bf0*/  IADD3 R20, PT, PT, R20, 0x400, RZ ;  /* 0x0000040014147810 */ /* 0x000fc80007ffe0ff */
[----:B------:R-:W-:-:S13]  /*0c00*/  ISETP.GE.AND P0, PT, R10, UR5, PT ;  /* 0x000000050a007c0c */ /* 0x000fda000bf06270 */
[----:B------:R-:W-:Y:S05]  /*0c10*/  @!P0 BRA `(.L_x_602) ;  /* 0xfffffff800508947 */ /* 0x000fea000383ffff */
.L_x_588:
[----:B------:R-:W-:Y:S05]  /*0c20*/  BSYNC.RECONVERGENT B1 ;  /* 0x0000000000017941 */ /* 0x000fea0003800200 */
.L_x_587:
        /* <DEDUP_REMOVED lines=35> */
.L_x_605:
[----:B------:R-:W-:Y:S05]  /*0e60*/  BSYNC.RECONVERGENT B1 ;  /* 0x0000000000017941 */ /* 0x000fea0003800200 */
.L_x_604:
        /* <DEDUP_REMOVED lines=31> */
.L_x_607:
[----:B------:R-:W-:Y:S05]  /*1060*/  BSYNC.RECONVERGENT B1 ;  /* 0x0000000000017941 */ /* 0x000fea0003800200 */
.L_x_606:
        /* <DEDUP_REMOVED lines=31> */
.L_x_609:
[----:B------:R-:W-:Y:S05]  /*1260*/  BSYNC.RECONVERGENT B1 ;  /* 0x0000000000017941 */ /* 0x000fea0003800200 */
.L_x_608:
[----:B------:R-:W-:Y:S01]  /*1270*/  ISETP.GT.AND P0, PT, R10, 0x17, PT ;  /* 0x000000170a00780c */ /* 0x000fe20003f04270 */
[----:B-1----:R1:W1:Y:S01]  /*1280*/  SHFL.DOWN PT, R2, R4, 0x8, 0x1f ;  /* 0x09001f0004027f89 */ /* 0x00226200000e0000 */
[----:B------:R-:W-:Y:S01]  /*1290*/  BSSY.RECONVERGENT B1, `(.L_x_610) ;  /* 0x000001d000017945 */ /* 0x000fe20003800200 */
[----:B0-----:R-:W-:Y:S02]  /*12a0*/  IMAD.MOV.U32 R8, RZ, RZ, R11 ;  /* 0x000000ffff087224 */ /* 0x001fe400078e000b */
[----:B------:R0:W0:Y:S01]  /*12b0*/  SHFL.DOWN PT, R3, R5, 0x8, 0x1f ;  /* 0x09001f0005037f89 */ /* 0x00002200000e0000 */
[----:B------:R-:W-:Y:S02]  /*12c0*/  IMAD.MOV.U32 R9, RZ, RZ, R12 ;  /* 0x000000ffff097224 */ /* 0x000fe400078e000c */
[----:B------:R-:W-:Y:S01]  /*12d0*/  IMAD.MOV.U32 R6, RZ, RZ, R4 ;  /* 0x000000ffff067224 */ /* 0x000fe200078e0004 */
[----:B---3--:R3:W0:Y:S01]  /*12e0*/  SHFL.DOWN PT, R14, R11, 0x8, 0x1f ;  /* 0x09001f000b0e7f89 */ /* 0x00862200000e0000 */
[----:B--2---:R-:W-:-:S03]  /*12f0*/  IMAD.MOV.U32 R7, RZ, RZ, R5 ;  /* 0x000000ffff077224 */ /* 0x004fc600078e0005 */
[----:B----4-:R3:W2:Y:S01]  /*1300*/  SHFL.DOWN PT, R13, R12, 0x8, 0x1f ;  /* 0x09001f000c0d7f89 */ /* 0x0106a200000e0000 */
[----:B------:R-:W-:Y:S05]  /*1310*/  @P0 BRA `(.L_x_611) ;  /* 0x0000000000500947 */ /* 0x000fea0003800000 */
[----:B01----:R-:W-:Y:S01]  /*1320*/  DSETP.GEU.AND P0, PT, |R4|, |R2|, PT ;  /* 0x400000020400722a */ /* 0x003fe20003f0e200 */
[----:B------:R-:W-:Y:S01]  /*1330*/  IMAD.MOV.U32 R8, RZ, RZ, R14 ;  /* 0x000000ffff087224 */ /* 0x000fe200078e000e */
[----:B--2---:R-:W-:Y:S01]  /*1340*/  MOV R9, R13 ;  /* 0x0000000d00097202 */ /* 0x004fe20000000f00 */
        /* <DEDUP_REMOVED lines=17> */
.L_x_611:
[----:B------:R-:W-:Y:S05]  /*1460*/  BSYNC.RECONVERGENT B1 ;  /* 0x0000000000017941 */ /* 0x000fea0003800200 */
.L_x_610:
[----:B------:R-:W-:Y:S01]  /*1470*/  ISETP.GT.AND P0, PT, R10, 0xf, PT ;  /* 0x0000000f0a00780c */ /* 0x000fe20003f04270 */
[----:B-1----:R1:W4:Y:S01]  /*1480*/  SHFL.DOWN PT, R4, R6, 0x10, 0x1f ;  /* 0x0a001f0006047f89 */ /* 0x00232200000e0000 */
[----:B------:R-:W-:Y:S01]  /*1490*/  BSSY.RECONVERGENT B1, `(.L_x_612) ;  /* 0x000001d000017945 */ /* 0x000fe20003800200 */
[----:B0-----:R-:W-:Y:S02]  /*14a0*/  IMAD.MOV.U32 R14, RZ, RZ, R8 ;  /* 0x000000ffff0e7224 */ /* 0x001fe400078e0008 */
[----:B------:R1:W0:Y:S01]  /*14b0*/  SHFL.DOWN PT, R5, R7, 0x10, 0x1f ;  /* 0x0a001f0007057f89 */ /* 0x00022200000e0000 */
[----:B------:R-:W-:Y:S02]  /*14c0*/  IMAD.MOV.U32 R15, RZ, RZ, R9 ;  /* 0x000000ffff0f7224 */ /* 0x000fe400078e0009 */
[----:B------:R-:W-:Y:S01]  /*14d0*/  IMAD.MOV.U32 R2, RZ, RZ, R6 ;  /* 0x000000ffff027224 */ /* 0x000fe200078e0006 */
[----:B---3--:R1:W3:Y:S01]  /*14e0*/  SHFL.DOWN PT, R11, R8, 0x10, 0x1f ;  /* 0x0a001f00080b7f89 */ /* 0x0082e200000e0000 */
[----:B------:R-:W-:-:S03]  /*14f0*/  IMAD.MOV.U32 R3, RZ, RZ, R7 ;  /* 0x000000ffff037224 */ /* 0x000fc600078e0007 */
[----:B------:R1:W0:Y:S01]  /*1500*/  SHFL.DOWN PT, R12, R9, 0x10, 0x1f ;  /* 0x0a001f00090c7f89 */ /* 0x00022200000e0000 */
[----:B------:R-:W-:Y:S05]  /*1510*/  @P0 BRA `(.L_x_613) ;  /* 0x0000000000500947 */ /* 0x000fea0003800000 */
[----:B0---4-:R-:W-:Y:S01]  /*1520*/  DSETP.GEU.AND P0, PT, |R6|, |R4|, PT ;  /* 0x400000040600722a */ /* 0x011fe20003f0e200 */
[----:B---3--:R-:W-:Y:S02]  /*1530*/  IMAD.MOV.U32 R14, RZ, RZ, R11 ;  /* 0x000000ffff0e7224 */ /* 0x008fe400078e000b */
        /* <DEDUP_REMOVED lines=18> */
.L_x_613:
[----:B------:R-:W-:Y:S05]  /*1660*/  BSYNC.RECONVERGENT B1 ;  /* 0x0000000000017941 */ /* 0x000fea0003800200 */
.L_x_612:
[----:B------:R-:W-:Y:S01]  /*1670*/  ISETP.NE.AND P0, PT, R10, RZ, PT ;  /* 0x000000ff0a00720c */ /* 0x000fe20003f05270 */
[----:B------:R-:W-:-:S12]  /*1680*/  BSSY.RECONVERGENT B1, `(.L_x_614) ;  /* 0x000000a000017945 */ /* 0x000fd80003800200 */
[----:B------:R-:W-:Y:S05]  /*1690*/  @P0 BRA `(.L_x_615) ;  /* 0x0000000000200947 */ /* 0x000fea0003800000 */
[----:B-1----:R-:W1:Y:S01]  /*16a0*/  S2R R6, SR_CgaCtaId ;  /* 0x0000000000067919 */ /* 0x002e620000008800 */
[----:B0-----:R-:W-:Y:S02]  /*16b0*/  MOV R5, 0x400 ;  /* 0x0000040000057802 */ /* 0x001fe40000000f00 */
[----:B----4-:R-:W-:-:S04]  /*16c0*/  SHF.R.U32.HI R4, RZ, 0x1, R0 ;  /* 0x00000001ff047819 */ /* 0x010fc80000011600 */
[----:B------:R-:W-:Y:S02]  /*16d0*/  LOP3.LUT R4, R4, 0x1f0, RZ, 0xc0, !PT ;  /* 0x000001f004047812 */ /* 0x000fe400078ec0ff */
[----:B-1----:R-:W-:-:S05]  /*16e0*/  LEA R5, R6, R5, 0x18 ;  /* 0x0000000506057211 */ /* 0x002fca00078ec0ff */
[----:B------:R-:W-:-:S05]  /*16f0*/  IMAD.IADD R5, R4, 0x1, R5 ;  /* 0x0000000104057824 */ /* 0x000fca00078e0205 */
[----:B------:R0:W-:Y:S04]  /*1700*/  STS.64 [R5+0x10], R14 ;  /* 0x0000100e05007388 */ /* 0x0001e80000000a00 */
[----:B------:R0:W-:Y:S02]  /*1710*/  STS.64 [R5+0x8], R2 ;  /* 0x0000080205007388 */ /* 0x0001e40000000a00 */
.L_x_615:
[----:B------:R-:W-:Y:S05]  /*1720*/  BSYNC.RECONVERGENT B1 ;  /* 0x0000000000017941 */ /* 0x000fea0003800200 */
.L_x_614:
        /* <DEDUP_REMOVED lines=8> */
[----:B-1--4-:R-:W1:Y:S04]  /*17b0*/  LDS.128 R4, [R0+0x20] ;  /* 0x0000200000047984 */ /* 0x012e680000000c00 */
[----:B--2---:R2:W4:Y:S04]  /*17c0*/  LDS.64 R12, [R0+0x80] ;  /* 0x00008000000c7984 */ /* 0x0045280000000a00 */
[----:B---3--:R2:W3:Y:S01]  /*17d0*/  LDS.128 R8, [R0+0x30] ;  /* 0x0000300000087984 */ /* 0x0084e20000000c00 */
[----:B0-----:R-:W-:Y:S01]  /*17e0*/  DSETP.GEU.AND P0, PT, |R2|, |R16|, PT ;  /* 0x400000100200722a */ /* 0x001fe20003f0e200 */
[----:B------:R-:W-:Y:S01]  /*17f0*/  IMAD.MOV.U32 R24, RZ, RZ, R16 ;  /* 0x000000ffff187224 */ /* 0x000fe200078e0010 */
[----:B------:R-:W-:Y:S01]  /*1800*/  MOV R25, R17 ;  /* 0x0000001100197202 */ /* 0x000fe20000000f00 */
[----:B-1----:R-:W-:-:S02]  /*1810*/  IMAD.MOV.U32 R26, RZ, RZ, R4 ;  /* 0x000000ffff1a7224 */ /* 0x002fc400078e0004 */
[----:B------:R-:W-:-:S09]  /*1820*/  IMAD.MOV.U32 R27, RZ, RZ, R5 ;  /* 0x000000ffff1b7224 */ /* 0x000fd200078e0005 */
        /* <DEDUP_REMOVED lines=15> */
.L_x_618:
[----:B------:R-:W-:Y:S05]  /*1920*/  BSYNC.RECONVERGENT B1 ;  /* 0x0000000000017941 */ /* 0x000fea0003800200 */
.L_x_617:
        /* <DEDUP_REMOVED lines=23> */
.L_x_620:
[----:B------:R-:W-:Y:S05]  /*1aa0*/  BSYNC.RECONVERGENT B1 ;  /* 0x0000000000017941 */ /* 0x000fea0003800200 */
.L_x_619:
        /* <DEDUP_REMOVED lines=21> */
.L_x_622:
[----:B------:R-:W-:Y:S05]  /*1c00*/  BSYNC.RECONVERGENT B1 ;  /* 0x0000000000017941 */ /* 0x000fea0003800200 */
.L_x_621:
        /* <DEDUP_REMOVED lines=23> */
.L_x_624:
[----:B------:R-:W-:Y:S05]  /*1d80*/  BSYNC.RECONVERGENT B1 ;  /* 0x0000000000017941 */ /* 0x000fea0003800200 */
.L_x_623:
        /* <DEDUP_REMOVED lines=21> */
.L_x_626:
[----:B------:R-:W-:Y:S05]  /*1ee0*/  BSYNC.RECONVERGENT B1 ;  /* 0x0000000000017941 */ /* 0x000fea0003800200 */
.L_x_625:
[----:B------:R-:W-:Y:S01]  /*1ef0*/  DSETP.GEU.AND P0, PT, |R2|, |R10|, PT ;  /* 0x4000000a0200722a */ /* 0x000fe20003f0e200 */
[----:B------:R-:W-:Y:S01]  /*1f00*/  BSSY.RECONVERGENT B1, `(.L_x_627) ;  /* 0x0000014000017945 */ /* 0x000fe20003800200 */
[----:B------:R-:W-:Y:S01]  /*1f10*/  IMAD.MOV.U32 R8, RZ, RZ, R10 ;  /* 0x000000ffff087224 */ /* 0x000fe200078e000a */
[----:B---3--:R-:W-:Y:S01]  /*1f20*/  MOV R0, R5 ;  /* 0x0000000500007202 */ /* 0x008fe20000000f00 */
        /* <DEDUP_REMOVED lines=17> */
.L_x_628:
[----:B------:R-:W-:Y:S05]  /*2040*/  BSYNC.RECONVERGENT B1 ;  /* 0x0000000000017941 */ /* 0x000fea0003800200 */
.L_x_627:
        /* <DEDUP_REMOVED lines=21> */
.L_x_603:
        /* <DEDUP_REMOVED lines=9> */
[----:B------:R-:W-:Y:S02]  /*2230*/  VIADD R5, R5, UR6 ;  /* 0x0000000605057c36 */ /* 0x000fe40008000000 */
        /* <DEDUP_REMOVED lines=9> */
[----:B----4-:R-:W-:Y:S01]  /*22d0*/  IMAD.MOV.U32 R14, RZ, RZ, R12 ;  /* 0x000000ffff0e7224 */ /* 0x010fe200078e000c */
[----:B------:R-:W-:Y:S01]  /*22e0*/  MOV R6, R10 ;  /* 0x0000000a00067202 */ /* 0x000fe20000000f00 */
[----:B0-----:R-:W-:Y:S02]  /*22f0*/  IMAD.MOV.U32 R16, RZ, RZ, R13 ;  /* 0x000000ffff107224 */ /* 0x001fe400078e000d */
        /* <DEDUP_REMOVED lines=16> */
.L_x_630:
[----:B------:R-:W-:Y:S05]  /*2400*/  BSYNC.RECONVERGENT B1 ;  /* 0x0000000000017941 */ /* 0x000fea0003800200 */
.L_x_629:
        /* <DEDUP_REMOVED lines=32> */
.L_x_632:
[----:B------:R-:W-:Y:S05]  /*2610*/  BSYNC.RECONVERGENT B1 ;  /* 0x0000000000017941 */ /* 0x000fea0003800200 */
.L_x_631:
[----:B-1----:R-:W-:Y:S01]  /*2620*/  VIADD R2, R4, 0x4 ;  /* 0x0000000404027836 */ /* 0x002fe20000000000 */
[----:B------:R1:W4:Y:S01]  /*2630*/  SHFL.DOWN PT, R6, R8, 0x4, R5 ;  /* 0x0880000008067989 */ /* 0x00032200000e0005 */
[----:B------:R-:W-:Y:S01]  /*2640*/  BSSY.RECONVERGENT B1, `(.L_x_633) ;  /* 0x000001e000017945 */ /* 0x000fe20003800200 */
[----:B--2---:R-:W-:Y:S01]  /*2650*/  IMAD.MOV.U32 R14, RZ, RZ, R10 ;  /* 0x000000ffff0e7224 */ /* 0x004fe200078e000a */
[----:B------:R-:W-:Y:S01]  /*2660*/  MOV R16, R12 ;  /* 0x0000000c00107202 */ /* 0x000fe20000000f00 */
[----:B------:R1:W2:Y:S01]  /*2670*/  SHFL.DOWN PT, R7, R9, 0x4, R5 ;  /* 0x0880000009077989 */ /* 0x0002a200000e0005 */
[----:B------:R-:W-:Y:S01]  /*2680*/  ISETP.GT.AND P0, PT, R2, R5, PT ;  /* 0x000000050200720c */ /* 0x000fe20003f04270 */
[----:B------:R-:W-:Y:S02]  /*2690*/  IMAD.MOV.U32 R2, RZ, RZ, R8 ;  /* 0x000000ffff027224 */ /* 0x000fe400078e0008 */
[----:B---3--:R1:W3:Y:S01]  /*26a0*/  SHFL.DOWN PT, R11, R10, 0x4, R5 ;  /* 0x088000000a0b7989 */ /* 0x0082e200000e0005 */
[----:B------:R-:W-:-:S03]  /*26b0*/  IMAD.MOV.U32 R3, RZ, RZ, R9 ;  /* 0x000000ffff037224 */ /* 0x000fc600078e0009 */
[----:B0-----:R1:W0:Y:S06]  /*26c0*/  SHFL.DOWN PT, R13, R12, 0x4, R5 ;  /* 0x088000000c0d7989 */ /* 0x00122c00000e0005 */
        /* <DEDUP_REMOVED lines=21> */
.L_x_634:
[----:B------:R-:W-:Y:S05]  /*2820*/  BSYNC.RECONVERGENT B1 ;  /* 0x0000000000017941 */ /* 0x000fea0003800200 */
.L_x_633:
        /* <DEDUP_REMOVED lines=8> */
[----:B---3--:R3:W1:Y:S01]  /*28b0*/  SHFL.DOWN PT, R11, R14, 0x8, R5 ;  /* 0x090000000e0b7989 */ /* 0x00866200000e0005 */
[----:B--2---:R-:W-:-:S03]  /*28c0*/  IMAD.MOV.U32 R7, RZ, RZ, R3 ;  /* 0x000000ffff077224 */ /* 0x004fc600078e0003 */
[----:B0-----:R3:W0:Y:S04]  /*28d0*/  SHFL.DOWN PT, R13, R16, 0x8, R5 ;  /* 0x09000000100d7989 */ /* 0x00162800000e0005 */
        /* <DEDUP_REMOVED lines=21> */
.L_x_636:
[----:B------:R-:W-:Y:S05]  /*2a30*/  BSYNC.RECONVERGENT B1 ;  /* 0x0000000000017941 */ /* 0x000fea0003800200 */
.L_x_635:
[----:B-1----:R-:W-:Y:S01]  /*2a40*/  VIADD R2, R4, 0x10 ;  /* 0x0000001004027836 */ /* 0x002fe20000000000 */
[----:B----4-:R1:W2:Y:S01]  /*2a50*/  SHFL.DOWN PT, R8, R6, 0x10, R5 ;  /* 0x0a00000006087989 */ /* 0x0102a200000e0005 */
[----:B------:R-:W-:Y:S01]  /*2a60*/  BSSY.RECONVERGENT B1, `(.L_x_637) ;  /* 0x000001e000017945 */ /* 0x000fe20003800200 */
[----:B---3--:R-:W-:Y:S02]  /*2a70*/  IMAD.MOV.U32 R14, RZ, RZ, R10 ;  /* 0x000000ffff0e7224 */ /* 0x008fe400078e000a */
[----:B------:R-:W-:Y:S01]  /*2a80*/  ISETP.GT.AND P0, PT, R2, R5, PT ;  /* 0x000000050200720c */ /* 0x000fe20003f04270 */
[----:B------:R1:W3:Y:S01]  /*2a90*/  SHFL.DOWN PT, R9, R7, 0x10, R5 ;  /* 0x0a00000007097989 */ /* 0x0002e200000e0005 */
[----:B------:R-:W-:Y:S02]  /*2aa0*/  IMAD.MOV.U32 R15, RZ, RZ, R12 ;  /* 0x000000ffff0f7224 */ /* 0x000fe400078e000c */
[----:B------:R-:W-:Y:S01]  /*2ab0*/  IMAD.MOV.U32 R2, RZ, RZ, R6 ;  /* 0x000000ffff027224 */ /* 0x000fe200078e0006 */
[----:B------:R1:W4:Y:S01]  /*2ac0*/  SHFL.DOWN PT, R11, R10, 0x10, R5 ;  /* 0x0a0000000a0b7989 */ /* 0x00032200000e0005 */
        /* <DEDUP_REMOVED lines=23> */
.L_x_638:
[----:B------:R-:W-:Y:S05]  /*2c40*/  BSYNC.RECONVERGENT B1 ;  /* 0x0000000000017941 */ /* 0x000fea0003800200 */
.L_x_637:
        /* <DEDUP_REMOVED lines=11> */
.L_x_640:
[----:B------:R-:W-:Y:S05]  /*2d00*/  BSYNC.RECONVERGENT B1 ;  /* 0x0000000000017941 */ /* 0x000fea0003800200 */
.L_x_639:
[----:B------:R-:W-:Y:S01]  /*2d10*/  BAR.SYNC.DEFER_BLOCKING 0x0 ;  /* 0x0000000000007b1d */ /* 0x000fe20000010000 */
[----:B------:R-:W-:-:S13]  /*2d20*/  ISETP.NE.AND P1, PT, R0, RZ, PT ;  /* 0x000000ff0000720c */ /* 0x000fda0003f25270 */
[----:B------:R-:W-:Y:S05]  /*2d30*/  @P1 BRA `(.L_x_616) ;  /* 0x0000003400d41947 */ /* 0x000fea0003800000 */
[----:B------:R-:W-:Y:S01]  /*2d40*/  UISETP.GE.AND UP0, UPT, UR6, 0x21, UPT ;  /* 0x000000210600788c */ /* 0x000fe2000bf06270 */
[----:B----4-:R-:W-:Y:S02]  /*2d50*/  IMAD.MOV.U32 R11, RZ, RZ, R14 ;  /* 0x000000ffff0b7224 */ /* 0x010fe400078e000e */
[----:B--2---:R-:W-:Y:S02]  /*2d60*/  IMAD.MOV.U32 R8, RZ, RZ, R15 ;  /* 0x000000ffff087224 */ /* 0x004fe400078e000f */
        /* <DEDUP_REMOVED lines=8> */
[----:B0-----:R-:W0:Y:S01]  /*2df0*/  LDS.64 R12, [UR4+0x20] ;  /* 0x00002004ff0c7984 */ /* 0x001e220008000a00 */
[----:B-1----:R-:W-:Y:S01]  /*2e00*/  DSETP.GEU.AND P0, PT, |R2|, |R6|, PT ;  /* 0x400000060200722a */ /* 0x002fe20003f0e200 */
[----:B------:R-:W-:Y:S01]  /*2e10*/  MOV R4, R6 ;  /* 0x0000000600047202 */ /* 0x000fe20000000f00 */
[----:B------:R-:W-:Y:S02]  /*2e20*/  IMAD.MOV.U32 R5, RZ, RZ, R7 ;  /* 0x000000ffff057224 */ /* 0x000fe400078e0007 */
[----:B0-----:R-:W-:Y:S02]  /*2e30*/  IMAD.MOV.U32 R11, RZ, RZ, R12 ;  /* 0x000000ffff0b7224 */ /* 0x001fe400078e000c */
        /* <DEDUP_REMOVED lines=16> */
.L_x_642:
[----:B------:R-:W-:Y:S05]  /*2f40*/  BSYNC.RECONVERGENT B1 ;  /* 0x0000000000017941 */ /* 0x000fea0003800200 */
.L_x_641:
[----:B------:R-:W-:Y:S01]  /*2f50*/  UISETP.GE.AND UP0, UPT, UR6, 0x41, UPT ;  /* 0x000000410600788c */ /* 0x000fe2000bf06270 */
[----:B---3--:R-:W-:Y:S02]  /*2f60*/  IMAD.MOV.U32 R9, RZ, RZ, R11 ;  /* 0x000000ffff097224 */ /* 0x008fe400078e000b */
[----:B------:R-:W-:Y:S02]  /*2f70*/  IMAD.MOV.U32 R0, RZ, RZ, R8 ;  /* 0x000000ffff007224 */ /* 0x000fe400078e0008 */
[----:B------:R-:W-:Y:S02]  /*2f80*/  IMAD.MOV.U32 R2, RZ, RZ, R4 ;  /* 0x000000ffff027224 */ /* 0x000fe400078e0004 */
[----:B------:R-:W-:Y:S02]  /*2f90*/  IMAD.MOV.U32 R3, RZ, RZ, R5 ;  /* 0x000000ffff037224 */ /* 0x000fe400078e0005 */
        /* <DEDUP_REMOVED lines=8> */
[----:B------:R-:W-:Y:S02]  /*3020*/  IMAD.MOV.U32 R2, RZ, RZ, R6 ;  /* 0x000000ffff027224 */ /* 0x000fe400078e0006 */
[----:B------:R-:W-:Y:S02]  /*3030*/  IMAD.MOV.U32 R3, RZ, RZ, R7 ;  /* 0x000000ffff037224 */ /* 0x000fe400078e0007 */
[----:B0-----:R-:W-:-:S02]  /*3040*/  IMAD.MOV.U32 R9, RZ, RZ, R12 ;  /* 0x000000ffff097224 */ /* 0x001fc400078e000c */
        /* <DEDUP_REMOVED lines=16> */
.L_x_644:
[----:B------:R-:W-:Y:S05]  /*3150*/  BSYNC.RECONVERGENT B1 ;  /* 0x0000000000017941 */ /* 0x000fea0003800200 */
.L_x_643:
[----:B------:R-:W-:Y:S01]  /*3160*/  UISETP.GE.AND UP0, UPT, UR6, 0x61, UPT ;  /* 0x000000610600788c */ /* 0x000fe2000bf06270 */
[----:B------:R-:W-:Y:S01]  /*3170*/  IMAD.MOV.U32 R11, RZ, RZ, R9 ;  /* 0x000000ffff0b7224 */ /* 0x000fe200078e0009 */
[----:B------:R-:W-:Y:S01]  /*3180*/  MOV R8, R0 ;  /* 0x0000000000087202 */ /* 0x000fe20000000f00 */
[----:B------:R-:W-:Y:S02]  /*3190*/  IMAD.MOV.U32 R4, RZ, RZ, R2 ;  /* 0x000000ffff047224 */ /* 0x000fe400078e0002 */
[----:B------:R-:W-:-:S04]  /*31a0*/  IMAD.MOV.U32 R5, RZ, RZ, R3 ;  /* 0x000000ffff057224 */ /* 0x000fc800078e0003 */
        /* <DEDUP_REMOVED lines=27> */
.L_x_646:
[----:B------:R-:W-:Y:S05]  /*3360*/  BSYNC.RECONVERGENT B1 ;  /* 0x0000000000017941 */ /* 0x000fea0003800200 */
.L_x_645:
[----:B------:R-:W-:Y:S01]  /*3370*/  UISETP.GE.AND UP0, UPT, UR6, 0x81, UPT ;  /* 0x000000810600788c */ /* 0x000fe2000bf06270 */
[----:B------:R-:W-:Y:S02]  /*3380*/  IMAD.MOV.U32 R9, RZ, RZ, R11 ;  /* 0x000000ffff097224 */ /* 0x000fe400078e000b */
        /* <DEDUP_REMOVED lines=30> */
.L_x_648:
[----:B------:R-:W-:Y:S05]  /*3570*/  BSYNC.RECONVERGENT B1 ;  /* 0x0000000000017941 */ /* 0x000fea0003800200 */
.L_x_647:
        /* <DEDUP_REMOVED lines=32> */
.L_x_650:
[----:B------:R-:W-:Y:S05]  /*3780*/  BSYNC.RECONVERGENT B1 ;  /* 0x0000000000017941 */ /* 0x000fea0003800200 */
.L_x_649:
        /* <DEDUP_REMOVED lines=14> */
[----:B------:R-:W-:Y:S01]  /*3870*/  IMAD.MOV.U32 R7, RZ, RZ, R3 ;  /* 0x000000ffff077224 */ /* 0x000fe200078e0003 */
[----:B0-----:R-:W-:Y:S01]  /*3880*/  MOV R0, R13 ;  /* 0x0000000d00007202 */ /* 0x001fe20000000f00 */
        /* <DEDUP_REMOVED lines=16> */
.L_x_652:
[----:B------:R-:W-:Y:S05]  /*3990*/  BSYNC.RECONVERGENT B1 ;  /* 0x0000000000017941 */ /* 0x000fea0003800200 */
.L_x_651:
[----:B------:R-:W-:Y:S01]  /*39a0*/  UISETP.GE.AND UP0, UPT, UR6, 0xe1, UPT ;  /* 0x000000e10600788c */ /* 0x000fe2000bf06270 */
[----:B------:R-:W-:Y:S02]  /*39b0*/  IMAD.MOV.U32 R14, RZ, RZ, R9 ;  /* 0x000000ffff0e7224 */ /* 0x000fe400078e0009 */
[----:B------:R-:W-:Y:S02]  /*39c0*/  IMAD.MOV.U32 R15, RZ, RZ, R0 ;  /* 0x000000ffff0f7224 */ /* 0x000fe400078e0000 */
[----:B------:R-:W-:Y:S02]  /*39d0*/  IMAD.MOV.U32 R2, RZ, RZ, R6 ;  /* 0x000000ffff027224 */ /* 0x000fe400078e0006 */
[----:B------:R-:W-:Y:S02]  /*39e0*/  IMAD.MOV.U32 R3, RZ, RZ, R7 ;  /* 0x000000ffff037224 */ /* 0x000fe400078e0007 */
[----:B------:R-:W-:Y:S05]  /*39f0*/  BRA.U !UP0, `(.L_x_616) ;  /* 0x0000002908a47547 */ /* 0x000fea000b800000 */
[----:B------:R-:W1:Y:S01]  /*3a00*/  S2UR UR5, SR_CgaCtaId ;  /* 0x00000000000579c3 */ /* 0x000e620000008800 */
[----:B------:R-:W-:Y:S02]  /*3a10*/  UMOV UR4, 0x400 ;  /* 0x0000040000047882 */ /* 0x000fe40000000000 */
[----:B-1----:R-:W-:-:S09]  /*3a20*/  ULEA UR4, UR5, UR4, 0x18 ;  /* 0x0000000405047291 */ /* 0x002fd2000f8ec0ff */
[----:B------:R-:W1:Y:S04]  /*3a30*/  LDS.64 R4, [UR4+0x78] ;  /* 0x00007804ff047984 */ /* 0x000e680008000a00 */
[----:B------:R-:W2:Y:S01]  /*3a40*/  LDS.64 R10, [UR4+0x80] ;  /* 0x00008004ff0a7984 */ /* 0x000ea20008000a00 */
        /* <DEDUP_REMOVED lines=21> */
.L_x_584:
        /* <DEDUP_REMOVED lines=30> */
[----:B------:R-:W-:Y:S02]  /*3d80*/  ISETP.GE.U32.AND.EX P0, PT, RZ, RZ, PT, P0 ;  /* 0x000000ffff00720c */ /* 0x000fe40003f06100 */
[----:B------:R-:W-:-:S11]  /*3d90*/  IADD3.X R7, PT, PT, RZ, UR7, RZ, P1, !PT ;  /* 0x00000007ff077c10 */ /* 0x000fd60008ffe4ff */
[----:B------:R-:W-:-:S06]  /*3da0*/  DSETP.LT.OR P0, PT, |R8|, |R4|, !P0 ;  /* 0x400000040800722a */ /* 0x000fcc0004701600 */
[----:B------:R-:W-:Y:S02]  /*3db0*/  FSEL R8, R4, R8, P0 ;  /* 0x0000000804087208 */ /* 0x000fe40000000000 */
[----:B------:R-:W-:Y:S02]  /*3dc0*/  FSEL R9, R5, R9, P0 ;  /* 0x0000000905097208 */ /* 0x000fe40000000000 */
[----:B------:R-:W-:Y:S02]  /*3dd0*/  SEL R23, R6, R23, P0 ;  /* 0x0000001706177207 */ /* 0x000fe40000000000 */
[----:B------:R-:W-:-:S07]  /*3de0*/  SEL R24, R7, R24, P0 ;  /* 0x0000001807187207 */ /* 0x000fce0000000000 */
.L_x_654:
[----:B------:R-:W-:Y:S05]  /*3df0*/  BSYNC.RECONVERGENT B1 ;  /* 0x0000000000017941 */ /* 0x000fea0003800200 */
.L_x_653:
[----:B------:R-:W-:Y:S01]  /*3e00*/  UISETP.GE.U32.AND UP0, UPT, UR4, 0xa00, UPT ;  /* 0x00000a000400788c */ /* 0x000fe2000bf06070 */
[----:B------:R-:W-:-:S08]  /*3e10*/  IMAD.MOV.U32 R5, RZ, RZ, 0x500 ;  /* 0x00000500ff057424 */ /* 0x000fd000078e00ff */
[----:B------:R-:W-:Y:S05]  /*3e20*/  BRA.U !UP0, `(.L_x_655) ;  /* 0x00000005084c7547 */ /* 0x000fea000b800000 */
[----:B------:R-:W-:Y:S01]  /*3e30*/  IMAD.MOV.U32 R12, RZ, RZ, R8 ;  /* 0x000000ffff0c7224 */ /* 0x000fe200078e0008 */
[----:B------:R-:W0:Y:S01]  /*3e40*/  LDCU UR4, c[0x0][0x398] ;  /* 0x00007300ff0477ac */ /* 0x000e220008000800 */
[----:B------:R-:W-:Y:S02]  /*3e50*/  IMAD.MOV.U32 R13, RZ, RZ, R9 ;  /* 0x000000ffff0d7224 */ /* 0x000fe400078e0009 */
[----:B------:R-:W-:Y:S01]  /*3e60*/  IMAD.MOV.U32 R17, RZ, RZ, 0x500 ;  /* 0x00000500ff117424 */ /* 0x000fe200078e00ff */
[----:B------:R-:W1:Y:S01]  /*3e70*/  LDCU.64 UR6, c[0x0][0x388] ;  /* 0x00007100ff0677ac */ /* 0x000e620008000a00 */
[----:B------:R-:W-:-:S05]  /*3e80*/  NOP ;  /* 0x0000000000007918 */ /* 0x000fca0000000000 */
.L_x_656:
[----:B------:R-:W-:-:S05]  /*3e90*/  IMAD.WIDE.U32 R26, R17, 0x8, R2 ;  /* 0x00000008111a7825 */ /* 0x000fca00078e0002 */
[----:B------:R-:W2:Y:S04]  /*3ea0*/  LDG.E.64 R14, desc[UR8][R26.64] ;  /* 0x000000081a0e7981 */ /* 0x000ea8000c1e1b00 */
[----:B------:R-:W3:Y:S04]  /*3eb0*/  LDG.E.64 R4, desc[UR8][R26.64+0x800] ;  /* 0x000800081a047981 */ /* 0x000ee8000c1e1b00 */
[----:B------:R-:W4:Y:S04]  /*3ec0*/  LDG.E.64 R6, desc[UR8][R26.64+0x1000] ;  /* 0x001000081a067981 */ /* 0x000f28000c1e1b00 */
[----:B------:R-:W5:Y:S04]  /*3ed0*/  LDG.E.64 R10, desc[UR8][R26.64+0x1800] ;  /* 0x001800081a0a7981 */ /* 0x000f68000c1e1b00 */
[----:B------:R-:W5:Y:S01]  /*3ee0*/  LDG.E.64 R8, desc[UR8][R26.64+0x2000] ;  /* 0x002000081a087981 */ /* 0x000f62000c1e1b00 */
[----:B-1----:R-:W-:-:S04]  /*3ef0*/  IADD3 R18, P0, P1, R0, UR6, R17 ;  /* 0x0000000600127c10 */ /* 0x002fc8000f91e011 */
[----:B------:R-:W-:Y:S01]  /*3f00*/  IADD3.X R16, PT, PT, RZ, UR7, RZ, P0, P1 ;  /* 0x00000007ff107c10 */ /* 0x000fe200087e24ff */
[----:B------:R-:W-:Y:S01]  /*3f10*/  IMAD.MOV.U32 R20, RZ, RZ, R18 ;  /* 0x000000ffff147224 */ /* 0x000fe200078e0012 */
[----:B------:R-:W-:-:S03]  /*3f20*/  IADD3 R22, P3, PT, R18, 0x100, RZ ;  /* 0x0000010012167810 */ /* 0x000fc60007f7e0ff */
        /* <DEDUP_REMOVED lines=11> */
[----:B------:R-:W-:Y:S01]  /*3fe0*/  IMAD.X R24, RZ, RZ, R16, P3 ;  /* 0x000000ffff187224 */ /* 0x000fe200018e0610 */
[----:B------:R-:W-:-:S03]  /*3ff0*/  IADD3 R13, P3, PT, R18, 0x200, RZ ;  /* 0x00000200120d7810 */ /* 0x000fc60007f7e0ff */
[----:B---3--:R-:W-:-:S14]  /*4000*/  DSETP.GEU.AND P1, PT, |R14|, |R4|, PT ;  /* 0x400000040e00722a */ /* 0x008fdc0003f2e200 */
[----:B------:R-:W-:-:S04]  /*4010*/  @P1 ISETP.GE.U32.AND P0, PT, R20, R22, PT ;  /* 0x000000161400120c */ /* 0x000fc80003f06070 */
[----:B------:R-:W-:-:S13]  /*4020*/  @P1 ISETP.GE.AND.EX P0, PT, R19, R24, PT, P0 ;  /* 0x000000181300120c */ /* 0x000fda0003f06300 */
[----:B------:R-:W-:-:S06]  /*4030*/  @P1 DSETP.LT.OR P0, PT, |R4|, |R14|, !P0 ;  /* 0x4000000e0400122a */ /* 0x000fcc0004701600 */
[----:B------:R-:W-:Y:S01]  /*4040*/  @P1 FSEL R12, R14, R4, P0 ;  /* 0x000000040e0c1208 */ /* 0x000fe20000000000 */
[----:B------:R-:W-:Y:S01]  /*4050*/  IMAD.X R14, RZ, RZ, R16, P3 ;  /* 0x000000ffff0e7224 */ /* 0x000fe200018e0610 */
[----:B------:R-:W-:Y:S02]  /*4060*/  @P1 FSEL R15, R15, R5, P0 ;  /* 0x000000050f0f1208 */ /* 0x000fe40000000000 */
[----:B------:R-:W-:Y:S01]  /*4070*/  @P1 SEL R22, R20, R22, P0 ;  /* 0x0000001614161207 */ /* 0x000fe20000000000 */
[----:B------:R-:W-:Y:S01]  /*4080*/  @P1 IMAD.MOV.U32 R4, RZ, RZ, R12 ;  /* 0x000000ffff041224 */ /* 0x000fe200078e000c */
[----:B------:R-:W-:Y:S01]  /*4090*/  IADD3 R12, P3, PT, R18, 0x300, RZ ;  /* 0x00000300120c7810 */ /* 0x000fe20007f7e0ff */
[----:B------:R-:W-:Y:S02]  /*40a0*/  @P1 IMAD.MOV.U32 R5, RZ, RZ, R15 ;  /* 0x000000ffff051224 */ /* 0x000fe400078e000f */
[----:B------:R-:W-:Y:S01]  /*40b0*/  IMAD.MOV.U32 R15, RZ, RZ, R24 ;  /* 0x000000ffff0f7224 */ /* 0x000fe200078e0018 */
[----:B------:R-:W-:-:S03]  /*40c0*/  @P1 SEL R15, R19, R24, P0 ;  /* 0x00000018130f1207 */ /* 0x000fc60000000000 */
[----:B----4-:R-:W-:-:S14]  /*40d0*/  DSETP.GEU.AND P2, PT, |R4|, |R6|, PT ;  /* 0x400000060400722a */ /* 0x010fdc0003f4e200 */
[----:B------:R-:W-:-:S04]  /*40e0*/  @P2 ISETP.GE.U32.AND P0, PT, R22, R13, PT ;  /* 0x0000000d1600220c */ /* 0x000fc80003f06070 */
[----:B------:R-:W-:-:S13]  /*40f0*/  @P2 ISETP.GE.AND.EX P0, PT, R15, R14, PT, P0 ;  /* 0x0000000e0f00220c */ /* 0x000fda0003f06300 */
[----:B------:R-:W-:-:S06]  /*4100*/  @P2 DSETP.LT.OR P0, PT, |R6|, |R4|, !P0 ;  /* 0x400000040600222a */ /* 0x000fcc0004701600 */
[----:B------:R-:W-:Y:S02]  /*4110*/  @P2 FSEL R4, R4, R6, P0 ;  /* 0x0000000604042208 */ /* 0x000fe40000000000 */
[----:B------:R-:W-:Y:S02]  /*4120*/  @P2 FSEL R5, R5, R7, P0 ;  /* 0x0000000705052208 */ /* 0x000fe40000000000 */
[----:B------:R-:W-:Y:S01]  /*4130*/  @P2 SEL R14, R15, R14, P0 ;  /* 0x0000000e0f0e2207 */ /* 0x000fe20000000000 */
[----:B------:R-:W-:Y:S02]  /*4140*/  @P2 IMAD.MOV.U32 R6, RZ, RZ, R4 ;  /* 0x000000ffff062224 */ /* 0x000fe400078e0004 */
[----:B------:R-:W-:Y:S02]  /*4150*/  @P2 IMAD.MOV.U32 R7, RZ, RZ, R5 ;  /* 0x000000ffff072224 */ /* 0x000fe400078e0005 */
[----:B------:R-:W-:Y:S01]  /*4160*/  IMAD.MOV.U32 R5, RZ, RZ, R13 ;  /* 0x000000ffff057224 */ /* 0x000fe200078e000d */
[----:B------:R-:W-:Y:S01]  /*4170*/  @P2 SEL R5, R22, R13, P0 ;  /* 0x0000000d16052207 */ /* 0x000fe20000000000 */
        /* <DEDUP_REMOVED lines=13> */
[----:B------:R-:W-:-:S04]  /*4250*/  IADD3 R5, PT, PT, R17, 0xa00, RZ ;  /* 0x00000a0011057810 */ /* 0x000fc80007ffe0ff */
[----:B0-----:R-:W-:Y:S01]  /*4260*/  ISETP.GT.AND P1, PT, R5, UR4, PT ;  /* 0x0000000405007c0c */ /* 0x001fe2000bf24270 */
[----:B------:R-:W-:Y:S01]  /*4270*/  DSETP.GEU.AND P2, PT, |R10|, |R8|, PT ;  /* 0x400000080a00722a */ /* 0x000fe20003f4e200 */
[----:B------:R-:W-:-:S04]  /*4280*/  VIADD R5, R17, 0x500 ;  /* 0x0000050011057836 */ /* 0x000fc80000000000 */
[----:B------:R-:W-:-:S09]  /*4290*/  IMAD.MOV.U32 R17, RZ, RZ, R5 ;  /* 0x000000ffff117224 */ /* 0x000fd200078e0005 */
        /* <DEDUP_REMOVED lines=12> */
.L_x_655:
        /* <DEDUP_REMOVED lines=14> */
[----:B------:R-:W-:Y:S01]  /*4440*/  IMAD.IADD R7, R0, 0x1, R5 ;  /* 0x0000000100077824 */ /* 0x000fe200078e0205 */
[----:B------:R-:W-:-:S04]  /*4450*/  LEA.HI R4, R10, 0x1, RZ, 0x18 ;  /* 0x000000010a047811 */ /* 0x000fc800078fc0ff */
[C---:B------:R-:W-:Y:S02]  /*4460*/  IADD3 R14, P0, PT, R7.reuse, UR6, RZ ;  /* 0x00000006070e7c10 */ /* 0x040fe4000ff1e0ff */
[----:B------:R-:W-:Y:S01]  /*4470*/  LOP3.LUT R6, R4, 0x3, RZ, 0xc0, !PT ;  /* 0x0000000304067812 */ /* 0x000fe200078ec0ff */
[----:B------:R-:W-:Y:S02]  /*4480*/  IMAD.MOV.U32 R4, RZ, RZ, R0 ;  /* 0x000000ffff047224 */ /* 0x000fe400078e0000 */
[----:B------:R-:W-:Y:S02]  /*4490*/  IMAD.X R15, RZ, RZ, UR7, P0 ;  /* 0x00000007ff0f7e24 */ /* 0x000fe400080e06ff */
[----:B------:R-:W-:Y:S02]  /*44a0*/  IMAD.MOV R11, RZ, RZ, -R6 ;  /* 0x000000ffff0b7224 */ /* 0x000fe400078e0a06 */
[----:B0-----:R-:W-:-:S04]  /*44b0*/  IMAD.WIDE.U32 R2, R7, 0x8, R2 ;  /* 0x0000000807027825 */ /* 0x001fc800078e0002 */
[----:B------:R-:W-:Y:S02]  /*44c0*/  IMAD.MOV.U32 R12, RZ, RZ, R2 ;  /* 0x000000ffff0c7224 */ /* 0x000fe400078e0002 */
[----:B------:R-:W-:-:S07]  /*44d0*/  IMAD.MOV.U32 R13, RZ, RZ, R3 ;  /* 0x000000ffff0d7224 */ /* 0x000fce00078e0003 */
.L_x_663:
[----:B------:R-:W-:Y:S02]  /*44e0*/  IMAD.MOV.U32 R2, RZ, RZ, R12 ;  /* 0x000000ffff027224 */ /* 0x000fe400078e000c */
[----:B------:R-:W-:-:S06]  /*44f0*/  IMAD.MOV.U32 R3, RZ, RZ, R13 ;  /* 0x000000ffff037224 */ /* 0x000fcc00078e000d */
[----:B------:R-:W2:Y:S01]  /*4500*/  LDG.E.64 R2, desc[UR8][R2.64] ;  /* 0x0000000802027981 */ /* 0x000ea2000c1e1b00 */
[----:B------:R-:W-:Y:S01]  /*4510*/  VIADD R11, R11, 0x1 ;  /* 0x000000010b0b7836 */ /* 0x000fe20000000000 */
[----:B------:R-:W-:Y:S01]  /*4520*/  BSSY.RECONVERGENT B3, `(.L_x_661) ;  /* 0x000001b000037945 */ /* 0x000fe20003800200 */
[----:B------:R-:W-:Y:S01]  /*4530*/  IMAD.MOV.U32 R19, RZ, RZ, R23 ;  /* 0x000000ffff137224 */ /* 0x000fe200078e0017 */
[----:B------:R-:W-:Y:S01]  /*4540*/  MOV R7, R9 ;  /* 0x0000000900077202 */ /* 0x000fe20000000f00 */
[----:B------:R-:W-:Y:S01]  /*4550*/  IMAD.MOV.U32 R16, RZ, RZ, R24 ;  /* 0x000000ffff107224 */ /* 0x000fe200078e0018 */
[----:B------:R-:W-:Y:S01]  /*4560*/  ISETP.NE.AND P2, PT, R11, RZ, PT ;  /* 0x000000ff0b00720c */ /* 0x000fe20003f45270 */
[----:B------:R-:W-:Y:S01]  /*4570*/  IMAD.MOV.U32 R6, RZ, RZ, R8 ;  /* 0x000000ffff067224 */ /* 0x000fe200078e0008 */
[----:B------:R-:W-:Y:S01]  /*4580*/  IADD3 R12, P3, PT, R12, 0x800, RZ ;  /* 0x000008000c0c7810 */ /* 0x000fe20007f7e0ff */
[----:B------:R-:W-:Y:S02]  /*4590*/  IMAD.MOV.U32 R23, RZ, RZ, R14 ;  /* 0x000000ffff177224 */ /* 0x000fe400078e000e */
[----:B------:R-:W-:Y:S01]  /*45a0*/  IMAD.MOV.U32 R24, RZ, RZ, R15 ;  /* 0x000000ffff187224 */ /* 0x000fe200078e000f */
[----:B--2---:R-:W-:Y:S01]  /*45b0*/  DSETP.GEU.AND P0, PT, |R8|, |R2|, PT ;  /* 0x400000020800722a */ /* 0x004fe20003f0e200 */
[----:B------:R-:W-:-:S02]  /*45c0*/  IMAD.MOV.U32 R8, RZ, RZ, R2 ;  /* 0x000000ffff087224 */ /* 0x000fc400078e0002 */
        /* <DEDUP_REMOVED lines=16> */
.L_x_662:
[----:B------:R-:W-:Y:S05]  /*46d0*/  BSYNC.RECONVERGENT B3 ;  /* 0x0000000000037941 */ /* 0x000fea0003800200 */
.L_x_661:
[----:B------:R-:W-:Y:S01]  /*46e0*/  IADD3 R14, P0, PT, R14, 0x100, RZ ;  /* 0x000001000e0e7810 */ /* 0x000fe20007f1e0ff */
[----:B------:R-:W-:Y:S02]  /*46f0*/  VIADD R4, R4, 0x100 ;  /* 0x0000010004047836 */ /* 0x000fe40000000000 */
[----:B------:R-:W-:Y:S02]  /*4700*/  IMAD.X R13, RZ, RZ, R13, P3 ;  /* 0x000000ffff0d7224 */ /* 0x000fe400018e060d */
[----:B------:R-:W-:Y:S01]  /*4710*/  IMAD.X R15, RZ, RZ, R15, P0 ;  /* 0x000000ffff0f7224 */ /* 0x000fe200000e060f */
[----:B------:R-:W-:Y:S07]  /*4720*/  @P2 BRA `(.L_x_663) ;  /* 0xfffffffc006c2947 */ /* 0x000fee000383ffff */
.L_x_660:
[----:B------:R-:W-:Y:S05]  /*4730*/  BSYNC.RECONVERGENT B2 ;  /* 0x0000000000027941 */ /* 0x000fea0003800200 */
.L_x_659:
[----:B------:R-:W-:-:S13]  /*4740*/  ISETP.GE.U32.AND P0, PT, R10, 0x300, PT ;  /* 0x000003000a00780c */ /* 0x000fda0003f06070 */
[----:B------:R-:W-:Y:S05]  /*4750*/  @!P0 BRA `(.L_x_658) ;  /* 0x0000000400fc8947 */ /* 0x000fea0003800000 */
[----:B------:R-:W0:Y:S01]  /*4760*/  LDCU.128 UR12, c[0x0][0x380] ;  /* 0x00007000ff0c77ac */ /* 0x000e220008000c00 */
[----:B------:R-:W1:Y:S01]  /*4770*/  LDC.64 R20, c[0x0][0x380] ;  /* 0x0000e000ff147b82 */ /* 0x000e620000000a00 */
[C---:B------:R-:W-:Y:S01]  /*4780*/  IADD3 R7, P1, PT, R4.reuse, R5, RZ ;  /* 0x0000000504077210 */ /* 0x040fe20007f3e0ff */
[C---:B------:R-:W-:Y:S02]  /*4790*/  IMAD.IADD R16, R4.reuse, 0x1, R5 ;  /* 0x0000000104107824 */ /* 0x040fe400078e0205 */
[----:B------:R-:W-:Y:S02]  /*47a0*/  VIADD R22, R4, 0x200 ;  /* 0x0000020004167836 */ /* 0x000fe40000000000 */
[----:B------:R-:W-:Y:S02]  /*47b0*/  IMAD.X R10, RZ, RZ, RZ, P1 ;  /* 0x000000ffff0a7224 */ /* 0x000fe400008e06ff */
[----:B------:R-:W2:Y:S01]  /*47c0*/  LDC.64 R2, c[0x0][0x388] ;  /* 0x0000e200ff027b82 */ /* 0x000ea20000000a00 */
[----:B0-----:R-:W-:-:S02]  /*47d0*/  LEA R6, P2, R7, UR12, 0x3 ;  /* 0x0000000c07067c11 */ /* 0x001fc4000f8418ff */
[----:B------:R-:W-:Y:S02]  /*47e0*/  IADD3 R18, P0, PT, R16, UR14, RZ ;  /* 0x0000000e10127c10 */ /* 0x000fe4000ff1e0ff */
[----:B------:R-:W-:Y:S02]  /*47f0*/  IADD3 R6, P1, PT, R6, 0x1800, RZ ;  /* 0x0000180006067810 */ /* 0x000fe40007f3e0ff */
[----:B------:R-:W-:Y:S01]  /*4800*/  LEA.HI.X R5, R7, UR13, R10, 0x3, P2 ;  /* 0x0000000d07057c11 */ /* 0x000fe200090f1c0a */
[----:B-1----:R-:W-:-:S04]  /*4810*/  IMAD.WIDE.U32 R20, R16, 0x8, R20 ;  /* 0x0000000810147825 */ /* 0x002fc800078e0014 */
[----:B------:R-:W-:Y:S02]  /*4820*/  IMAD.X R19, RZ, RZ, UR15, P0 ;  /* 0x0000000fff137e24 */ /* 0x000fe400080e06ff */
[----:B------:R-:W-:-:S07]  /*4830*/  IMAD.X R5, RZ, RZ, R5, P1 ;  /* 0x000000ffff057224 */ /* 0x000fce00008e0605 */
.L_x_672:
[----:B------:R-:W3:Y:S01]  /*4840*/  LDG.E.64 R14, desc[UR8][R20.64] ;  /* 0x00000008140e7981 */ /* 0x000ee2000c1e1b00 */
[----:B------:R-:W-:-:S05]  /*4850*/  IMAD.MOV.U32 R4, RZ, RZ, R6 ;  /* 0x000000ffff047224 */ /* 0x000fca00078e0006 */
[----:B------:R0:W5:Y:S04]  /*4860*/  LDG.E.64 R10, desc[UR8][R4.64+-0x1000] ;  /* 0xfff00008040a7981 */ /* 0x000168000c1e1b00 */
[----:B------:R0:W5:Y:S01]  /*4870*/  LDG.E.64 R6, desc[UR8][R4.64+-0x800] ;  /* 0xfff8000804067981 */ /* 0x000162000c1e1b00 */
[----:B------:R-:W-:Y:S01]  /*4880*/  BSSY.RECONVERGENT B2, `(.L_x_664) ;  /* 0x0000015000027945 */ /* 0x000fe20003800200 */
[----:B------:R-:W-:Y:S02]  /*4890*/  IMAD.MOV.U32 R26, RZ, RZ, R18 ;  /* 0x000000ffff1a7224 */ /* 0x000fe400078e0012 */
[----:B------:R-:W-:Y:S01]  /*48a0*/  IMAD.MOV.U32 R25, RZ, RZ, R19 ;  /* 0x000000ffff197224 */ /* 0x000fe200078e0013 */
[----:B---3--:R-:W-:Y:S01]  /*48b0*/  DSETP.GEU.AND P0, PT, |R8|, |R14|, PT ;  /* 0x4000000e0800722a */ /* 0x008fe20003f0e200 */
[----:B------:R-:W-:Y:S01]  /*48c0*/  MOV R12, R14 ;  /* 0x0000000e000c7202 */ /* 0x000fe20000000f00 */
[----:B------:R-:W-:-:S12]  /*48d0*/  IMAD.MOV.U32 R13, RZ, RZ, R15 ;  /* 0x000000ffff0d7224 */ /* 0x000fd800078e000f */
        /* <DEDUP_REMOVED lines=15> */
.L_x_665:
[----:B------:R-:W-:Y:S05]  /*49d0*/  BSYNC.RECONVERGENT B2 ;  /* 0x0000000000027941 */ /* 0x000fea0003800200 */
.L_x_664:
[----:B-----5:R-:W-:Y:S01]  /*49e0*/  DSETP.GEU.AND P0, PT, |R12|, |R10|, PT ;  /* 0x4000000a0c00722a */ /* 0x020fe20003f0e200 */
[----:B------:R-:W-:Y:S01]  /*49f0*/  VIADD R9, R16, 0x100 ;  /* 0x0000010010097836 */ /* 0x000fe20000000000 */
[----:B------:R-:W-:Y:S01]  /*4a00*/  BSSY.RECONVERGENT B2, `(.L_x_666) ;  /* 0x0000016000027945 */ /* 0x000fe20003800200 */
[----:B------:R-:W-:-:S03]  /*4a10*/  IMAD.MOV.U32 R8, RZ, RZ, R10 ;  /* 0x000000ffff087224 */ /* 0x000fc600078e000a */
[----:B--2---:R-:W-:Y:S01]  /*4a20*/  IADD3 R23, P1, PT, R9, R2, RZ ;  /* 0x0000000209177210 */ /* 0x004fe20007f3e0ff */
[----:B------:R-:W-:-:S04]  /*4a30*/  IMAD.MOV.U32 R9, RZ, RZ, R11 ;  /* 0x000000ffff097224 */ /* 0x000fc800078e000b */
[----:B------:R-:W-:Y:S02]  /*4a40*/  IMAD.X R24, RZ, RZ, R3, P1 ;  /* 0x000000ffff187224 */ /* 0x000fe400008e0603 */
[----:B------:R-:W-:Y:S02]  /*4a50*/  IMAD.MOV.U32 R15, RZ, RZ, R23 ;  /* 0x000000ffff0f7224 */ /* 0x000fe400078e0017 */
[----:B------:R-:W-:Y:S01]  /*4a60*/  IMAD.MOV.U32 R14, RZ, RZ, R24 ;  /* 0x000000ffff0e7224 */ /* 0x000fe200078e0018 */
        /* <DEDUP_REMOVED lines=15> */
.L_x_667:
[----:B------:R-:W-:Y:S05]  /*4b60*/  BSYNC.RECONVERGENT B2 ;  /* 0x0000000000027941 */ /* 0x000fea0003800200 */
.L_x_666:
[----:B------:R0:W5:Y:S01]  /*4b70*/  LDG.E.64 R10, desc[UR8][R4.64] ;  /* 0x00000008040a7981 */ /* 0x000162000c1e1b00 */
[----:B------:R-:W-:Y:S01]  /*4b80*/  DSETP.GEU.AND P0, PT, |R8|, |R6|, PT ;  /* 0x400000060800722a */ /* 0x000fe20003f0e200 */
[----:B------:R-:W-:Y:S01]  /*4b90*/  VIADD R13, R16, 0x200 ;  /* 0x00000200100d7836 */ /* 0x000fe20000000000 */
[----:B------:R-:W-:Y:S01]  /*4ba0*/  BSSY.RECONVERGENT B2, `(.L_x_668) ;  /* 0x0000016000027945 */ /* 0x000fe20003800200 */
[----:B------:R-:W-:-:S03]  /*4bb0*/  MOV R12, R6 ;  /* 0x00000006000c7202 */ /* 0x000fc60000000f00 */
[----:B------:R-:W-:Y:S01]  /*4bc0*/  IADD3 R24, P1, PT, R13, R2, RZ ;  /* 0x000000020d187210 */ /* 0x000fe20007f3e0ff */
[----:B------:R-:W-:-:S04]  /*4bd0*/  IMAD.MOV.U32 R13, RZ, RZ, R7 ;  /* 0x000000ffff0d7224 */ /* 0x000fc800078e0007 */
[----:B------:R-:W-:Y:S02]  /*4be0*/  IMAD.X R23, RZ, RZ, R3, P1 ;  /* 0x000000ffff177224 */ /* 0x000fe400008e0603 */
        /* <DEDUP_REMOVED lines=17> */
.L_x_669:
[----:B------:R-:W-:Y:S05]  /*4d00*/  BSYNC.RECONVERGENT B2 ;  /* 0x0000000000027941 */ /* 0x000fea0003800200 */
.L_x_668:
[----:B-----5:R-:W-:Y:S01]  /*4d10*/  DSETP.GEU.AND P0, PT, |R12|, |R10|, PT ;  /* 0x4000000a0c00722a */ /* 0x020fe20003f0e200 */
[----:B------:R-:W-:Y:S01]  /*4d20*/  VIADD R7, R16, 0x300 ;  /* 0x0000030010077836 */ /* 0x000fe20000000000 */
[----:B------:R-:W-:Y:S01]  /*4d30*/  BSSY.RECONVERGENT B2, `(.L_x_670) ;  /* 0x0000016000027945 */ /* 0x000fe20003800200 */
[----:B------:R-:W-:Y:S02]  /*4d40*/  IMAD.MOV.U32 R8, RZ, RZ, R10 ;  /* 0x000000ffff087224 */ /* 0x000fe400078e000a */
[----:B------:R-:W-:Y:S01]  /*4d50*/  IMAD.MOV.U32 R9, RZ, RZ, R11 ;  /* 0x000000ffff097224 */ /* 0x000fe200078e000b */
[----:B------:R-:W-:-:S05]  /*4d60*/  IADD3 R7, P1, PT, R7, R2, RZ ;  /* 0x0000000207077210 */ /* 0x000fca0007f3e0ff */
        /* <DEDUP_REMOVED lines=18> */
.L_x_671:
[----:B------:R-:W-:Y:S05]  /*4e90*/  BSYNC.RECONVERGENT B2 ;  /* 0x0000000000027941 */ /* 0x000fea0003800200 */
.L_x_670:
[----:B------:R-:W-:Y:S01]  /*4ea0*/  VIADD R10, R22, 0x200 ;  /* 0x00000200160a7836 */ /* 0x000fe20000000000 */
[----:B------:R-:W-:Y:S01]  /*4eb0*/  IADD3 R6, P2, PT, R4, 0x2000, RZ ;  /* 0x0000200004067810 */ /* 0x000fe20007f5e0ff */
[----:B------:R-:W-:Y:S01]  /*4ec0*/  VIADD R22, R22, 0x400 ;  /* 0x0000040016167836 */ /* 0x000fe20000000000 */
[----:B------:R-:W-:Y:S01]  /*4ed0*/  IADD3 R18, P1, PT, R18, 0x400, RZ ;  /* 0x0000040012127810 */ /* 0x000fe20007f3e0ff */
[----:B------:R-:W-:Y:S01]  /*4ee0*/  VIADD R16, R16, 0x400 ;  /* 0x0000040010107836 */ /* 0x000fe20000000000 */
[----:B------:R-:W-:Y:S01]  /*4ef0*/  ISETP.GE.AND P0, PT, R10, R17, PT ;  /* 0x000000110a00720c */ /* 0x000fe20003f06270 */
[----:B------:R-:W-:Y:S01]  /*4f00*/  IMAD.X R5, RZ, RZ, R5, P2 ;  /* 0x000000ffff057224 */ /* 0x000fe200010e0605 */
[----:B------:R-:W-:Y:S02]  /*4f10*/  IADD3 R20, P2, PT, R20, 0x2000, RZ ;  /* 0x0000200014147810 */ /* 0x000fe40007f5e0ff */
[----:B------:R-:W-:-:S03]  /*4f20*/  IADD3.X R19, PT, PT, RZ, R19, RZ, P1, !PT ;  /* 0x00000013ff137210 */ /* 0x000fc60000ffe4ff */
[----:B------:R-:W-:-:S06]  /*4f30*/  IMAD.X R21, RZ, RZ, R21, P2 ;  /* 0x000000ffff157224 */ /* 0x000fcc00010e0615 */
[----:B------:R-:W-:Y:S05]  /*4f40*/  @!P0 BRA `(.L_x_672) ;  /* 0xfffffff8003c8947 */ /* 0x000fea000383ffff */
.L_x_658:
[----:B------:R-:W-:Y:S05]  /*4f50*/  BSYNC.RECONVERGENT B1 ;  /* 0x0000000000017941 */ /* 0x000fea0003800200 */
.L_x_657:
        /* <DEDUP_REMOVED lines=32> */
.L_x_674:
[----:B------:R-:W-:Y:S05]  /*5160*/  BSYNC.RECONVERGENT B1 ;  /* 0x0000000000017941 */ /* 0x000fea0003800200 */
.L_x_673:
        /* <DEDUP_REMOVED lines=31> */
.L_x_676:
[----:B------:R-:W-:Y:S05]  /*5360*/  BSYNC.RECONVERGENT B1 ;  /* 0x0000000000017941 */ /* 0x000fea0003800200 */
.L_x_675:
        /* <DEDUP_REMOVED lines=31> */
.L_x_678:
[----:B------:R-:W-:Y:S05]  /*5560*/  BSYNC.RECONVERGENT B1 ;  /* 0x0000000000017941 */ /* 0x000fea0003800200 */
.L_x_677:
[----:B------:R-:W-:Y:S01]  /*5570*/  ISETP.GT.AND P0, PT, R10, 0x17, PT ;  /* 0x000000170a00780c */ /* 0x000fe20003f04270 */
[----:B-1----:R1:W1:Y:S01]  /*5580*/  SHFL.DOWN PT, R6, R2, 0x8, 0x1f ;  /* 0x09001f0002067f89 */ /* 0x00226200000e0000 */
[----:B------:R-:W-:Y:S01]  /*5590*/  BSSY.RECONVERGENT B1, `(.L_x_679) ;  /* 0x000001d000017945 */ /* 0x000fe20003800200 */
[----:B0-----:R-:W-:Y:S01]  /*55a0*/  IMAD.MOV.U32 R8, RZ, RZ, R11 ;  /* 0x000000ffff087224 */ /* 0x001fe200078e000b */
[----:B------:R-:W-:Y:S01]  /*55b0*/  MOV R4, R2 ;  /* 0x0000000200047202 */ /* 0x000fe20000000f00 */
[----:B--2---:R0:W2:Y:S01]  /*55c0*/  SHFL.DOWN PT, R7, R3, 0x8, 0x1f ;  /* 0x09001f0003077f89 */ /* 0x0040a200000e0000 */
[----:B------:R-:W-:Y:S02]  /*55d0*/  IMAD.MOV.U32 R9, RZ, RZ, R12 ;  /* 0x000000ffff097224 */ /* 0x000fe400078e000c */
[----:B------:R-:W-:Y:S01]  /*55e0*/  IMAD.MOV.U32 R5, RZ, RZ, R3 ;  /* 0x000000ffff057224 */ /* 0x000fe200078e0003 */
[----:B---3--:R0:W3:Y:S04]  /*55f0*/  SHFL.DOWN PT, R14, R11, 0x8, 0x1f ;  /* 0x09001f000b0e7f89 */ /* 0x0080e800000e0000 */
        /* <DEDUP_REMOVED lines=22> */
.L_x_680:
[----:B------:R-:W-:Y:S05]  /*5760*/  BSYNC.RECONVERGENT B1 ;  /* 0x0000000000017941 */ /* 0x000fea0003800200 */
.L_x_679:
        /* <DEDUP_REMOVED lines=31> */
.L_x_682:
[----:B------:R-:W-:Y:S05]  /*5960*/  BSYNC.RECONVERGENT B1 ;  /* 0x0000000000017941 */ /* 0x000fea0003800200 */
.L_x_681:
        /* <DEDUP_REMOVED lines=11> */
.L_x_684:
[----:B------:R-:W-:Y:S05]  /*5a20*/  BSYNC.RECONVERGENT B1 ;  /* 0x0000000000017941 */ /* 0x000fea0003800200 */
.L_x_683:
        /* <DEDUP_REMOVED lines=31> */
.L_x_686:
[----:B------:R-:W-:Y:S05]  /*5c20*/  BSYNC.RECONVERGENT B1 ;  /* 0x0000000000017941 */ /* 0x000fea0003800200 */
.L_x_685:
        /* <DEDUP_REMOVED lines=23> */
.L_x_688:
[----:B------:R-:W-:Y:S05]  /*5da0*/  BSYNC.RECONVERGENT B1 ;  /* 0x0000000000017941 */ /* 0x000fea0003800200 */
.L_x_687:
[----:B------:R-:W-:Y:S01]  /*5db0*/  DSETP.GEU.AND P0, PT, |R4|, |R10|, PT ;  /* 0x4000000a0400722a */ /* 0x000fe20003f0e200 */
[----:B------:R-:W-:Y:S01]  /*5dc0*/  BSSY.RECONVERGENT B1, `(.L_x_689) ;  /* 0x0000014000017945 */ /* 0x000fe20003800200 */
[----:B------:R-:W-:Y:S01]  /*5dd0*/  IMAD.MOV.U32 R2, RZ, RZ, R10 ;  /* 0x000000ffff027224 */ /* 0x000fe200078e000a */
[----:B------:R-:W-:Y:S01]  /*5de0*/  MOV R3, R11 ;  /* 0x0000000b00037202 */ /* 0x000fe20000000f00 */
        /* <DEDUP_REMOVED lines=17> */
.L_x_690:
[----:B------:R-:W-:Y:S05]  /*5f00*/  BSYNC.RECONVERGENT B1 ;  /* 0x0000000000017941 */ /* 0x000fea0003800200 */
.L_x_689:
        /* <DEDUP_REMOVED lines=23> */
.L_x_692:
[----:B------:R-:W-:Y:S05]  /*6080*/  BSYNC.RECONVERGENT B1 ;  /* 0x0000000000017941 */ /* 0x000fea0003800200 */
.L_x_691:
        /* <DEDUP_REMOVED lines=21> */
.L_x_694:
[----:B------:R-:W-:Y:S05]  /*61e0*/  BSYNC.RECONVERGENT B1 ;  /* 0x0000000000017941 */ /* 0x000fea0003800200 */
.L_x_693:
        /* <DEDUP_REMOVED lines=21> */
.L_x_696:
[----:B------:R-:W-:Y:S05]  /*6340*/  BSYNC.RECONVERGENT B1 ;  /* 0x0000000000017941 */ /* 0x000fea0003800200 */
.L_x_695:
        /* <DEDUP_REMOVED lines=20> */
.L_x_616:
[----:B------:R-:W-:Y:S05]  /*6490*/  BSYNC.RECONVERGENT B0 ;  /* 0x0000000000007941 */ /* 0x000fea0003800200 */
.L_x_583:
[----:B------:R-:W-:Y:S05]  /*64a0*/  @P1 EXIT ;  /* 0x000000000000194d */ /* 0x000fea0003800000 */
[----:B012-4-:R-:W0:Y:S02]  /*64b0*/  LDC.64 R4, c[0x0][0x390] ;  /* 0x0000e400ff047b82 */ /* 0x017e240000000a00 */
[----:B0-----:R-:W-:Y:S04]  /*64c0*/  STG.E.64 desc[UR8][R4.64], R2 ;  /* 0x0000000204007986 */ /* 0x001fe8000c101b08 */
[----:B------:R-:W-:Y:S01]  /*64d0*/  STG.E.64 desc[UR8][R4.64+0x8], R14 ;  /* 0x0000080e04007986 */ /* 0x000fe2000c101b08 */
[----:B------:R-:W-:Y:S05]  /*64e0*/  EXIT ;  /* 0x000000000000794d */ /* 0x000fea0003800000 */
.L_x_697:
        /* <DEDUP_REMOVED lines=9> */
.L_x_740:


//--------------------- .text._Z25kernel_change_other_linesPdiii --------------------------
	.section	.text._Z25kernel_change_other_linesPdiii,"ax",@progbits
	.align	128
        .global         _Z25kernel_change_other_linesPdiii
        .type           _Z25kernel_change_other_linesPdiii,@function
        .size           _Z25kernel_change_other_linesPdiii,(.L_x_741 - _Z25kernel_change_other_linesPdiii)
        .other          _Z25kernel_change_other_linesPdiii,@"STO_CUDA_ENTRY STV_DEFAULT"
_Z25kernel_change_other_linesPdiii:
.text._Z25kernel_change_other_linesPdiii:
[----:B------:R-:W-:Y:S01]  /*0000*/  LDC R1, c[0x0][0x37c] ;  /* 0x0000df00ff017b82 */ /* 0x000fe20000000800 */
[----:B------:R-:W0:Y:S07]  /*0010*/  S2R R3, SR_CTAID.Y ;  /* 0x0000000000037919 */ /* 0x000e2e0000002600 */
[----:B------:R-:W1:Y:S01]  /*0020*/  LDC.64 R6, c[0x0][0x388] ;  /* 0x0000e200ff067b82 */ /* 0x000e620000000a00 */
[----:B------:R-:W2:Y:S01]  /*0030*/  LDCU UR5, c[0x0][0x360] ;  /* 0x00006c00ff0577ac */ /* 0x000ea20008000800 */
[----:B------:R-:W0:Y:S01]  /*0040*/  S2R R0, SR_TID.Y ;  /* 0x0000000000007919 */ /* 0x000e220000002200 */
[----:B------:R-:W0:Y:S01]  /*0050*/  LDCU UR4, c[0x0][0x364] ;  /* 0x00006c80ff0477ac */ /* 0x000e220008000800 */
[----:B------:R-:W3:Y:S01]  /*0060*/  LDCU UR7, c[0x0][0x370] ;  /* 0x00006e00ff0777ac */ /* 0x000ee20008000800 */
[----:B0-----:R-:W-:Y:S01]  /*0070*/  IMAD R3, R3, UR4, R0 ;  /* 0x0000000403037c24 */ /* 0x001fe2000f8e0200 */
[----:B-1----:R-:W-:-:S04]  /*0080*/  IADD3 R0, PT, PT, R6, 0x1, RZ ;  /* 0x0000000106007810 */ /* 0x002fc80007ffe0ff */
[----:B------:R-:W-:-:S04]  /*0090*/  IADD3 R10, PT, PT, R3, R0, RZ ;  /* 0x00000000030a7210 */ /* 0x000fc80007ffe0ff */
[----:B------:R-:W-:-:S13]  /*00a0*/  ISETP.GE.AND P0, PT, R10, R7, PT ;  /* 0x000000070a00720c */ /* 0x000fda0003f06270 */
[----:B--23--:R-:W-:Y:S05]  /*00b0*/  @P0 EXIT ;  /* 0x000000000000094d */ /* 0x00cfea0003800000 */
[----:B------:R-:W0:Y:S01]  /*00c0*/  S2R R13, SR_CTAID.X ;  /* 0x00000000000d7919 */ /* 0x000e220000002500 */
[----:B------:R-:W-:Y:S01]  /*00d0*/  UIMAD UR6, UR5, UR7, URZ ;  /* 0x00000007050672a4 */ /* 0x000fe2000f8e02ff */
[----:B------:R-:W1:Y:S01]  /*00e0*/  LDCU UR8, c[0x0][0x390] ;  /* 0x00007200ff0877ac */ /* 0x000e620008000800 */
[----:B------:R-:W2:Y:S04]  /*00f0*/  S2R R14, SR_TID.X ;  /* 0x00000000000e7919 */ /* 0x000ea80000002100 */
[----:B------:R-:W-:-:S03]  /*0100*/  ISETP.NE.U32.AND P3, PT, RZ, UR6, PT ;  /* 0x00000006ff007c0c */ /* 0x000fc6000bf65070 */
[----:B------:R-:W3:Y:S08]  /*0110*/  I2F.U32.RP R9, UR6 ;  /* 0x0000000600097d06 */ /* 0x000ef00008209000 */
[----:B---3--:R-:W3:Y:S01]  /*0120*/  MUFU.RCP R9, R9 ;  /* 0x0000000900097308 */ /* 0x008ee20000001000 */
[----:B0-----:R-:W-:Y:S02]  /*0130*/  IADD3 R3, PT, PT, R13, UR7, RZ ;  /* 0x000000070d037c10 */ /* 0x001fe4000fffe0ff */
[----:B--2---:R-:W-:-:S03]  /*0140*/  IADD3 R2, PT, PT, R14, R6, RZ ;  /* 0x000000060e027210 */ /* 0x004fc60007ffe0ff */
[----:B------:R-:W-:-:S05]  /*0150*/  IMAD R3, R3, UR5, RZ ;  /* 0x0000000503037c24 */ /* 0x000fca000f8e02ff */
[----:B------:R-:W-:Y:S02]  /*0160*/  IADD3 R4, PT, PT, R2, 0x1, R3 ;  /* 0x0000000102047810 */ /* 0x000fe40007ffe003 */
[----:B---3--:R-:W-:Y:S01]  /*0170*/  IADD3 R11, PT, PT, R9, 0xffffffe, RZ ;  /* 0x0ffffffe090b7810 */ /* 0x008fe20007ffe0ff */
[----:B------:R-:W-:Y:S01]  /*0180*/  IMAD R9, RZ, RZ, -UR6 ;  /* 0x80000006ff097e24 */ /* 0x000fe2000f8e02ff */
[----:B------:R-:W-:Y:S02]  /*0190*/  LOP3.LUT R8, RZ, R3, RZ, 0x33, !PT ;  /* 0x00000003ff087212 */ /* 0x000fe400078e33ff */
[----:B-1----:R-:W-:Y:S01]  /*01a0*/  VIMNMX R5, PT, PT, R4, UR8, !PT ;  /* 0x0000000804057c48 */ /* 0x002fe2000ffe0100 */
[----:B------:R-:W0:Y:S01]  /*01b0*/  F2I.FTZ.U32.TRUNC.NTZ R3, R11 ;  /* 0x0000000b00037305 */ /* 0x000e22000021f000 */
[----:B------:R-:W1:Y:S02]  /*01c0*/  LDCU.64 UR8, c[0x0][0x358] ;  /* 0x00006b00ff0877ac */ /* 0x000e640008000a00 */
[----:B------:R-:W-:Y:S01]  /*01d0*/  IADD3 R5, PT, PT, -R2, R5, R8 ;  /* 0x0000000502057210 */ /* 0x000fe20007ffe108 */
[----:B------:R-:W-:-:S03]  /*01e0*/  HFMA2 R2, -RZ, RZ, 0, 0 ;  /* 0x00000000ff027431 */ /* 0x000fc600000001ff */
[C---:B------:R-:W-:Y:S02]  /*01f0*/  ISETP.NE.AND P0, PT, R5.reuse, RZ, PT ;  /* 0x000000ff0500720c */ /* 0x040fe40003f05270 */
[----:B------:R-:W-:Y:S01]  /*0200*/  IADD3 R4, PT, PT, R5, -0x1, RZ ;  /* 0xffffffff05047810 */ /* 0x000fe20007ffe0ff */
[----:B0-----:R-:W-:-:S04]  /*0210*/  IMAD R9, R9, R3, RZ ;  /* 0x0000000309097224 */ /* 0x001fc800078e02ff */
[----:B------:R-:W-:-:S06]  /*0220*/  IMAD.HI.U32 R3, R3, R9, R2 ;  /* 0x0000000903037227 */ /* 0x000fcc00078e0002 */
[----:B------:R-:W-:Y:S01]  /*0230*/  @!P0 IADD3 R4, PT, PT, R5, RZ, RZ ;  /* 0x000000ff05048210 */ /* 0x000fe20007ffe0ff */
[----:B------:R-:W0:Y:S04]  /*0240*/  LDC.64 R8, c[0x0][0x380] ;  /* 0x0000e000ff087b82 */ /* 0x000e280000000a00 */
[----:B------:R-:W-:-:S05]  /*0250*/  IMAD.HI.U32 R12, R3, R4, RZ ;  /* 0x00000004030c7227 */ /* 0x000fca00078e00ff */
[----:B------:R-:W-:-:S05]  /*0260*/  IADD3 R3, PT, PT, -R12, RZ, RZ ;  /* 0x000000ff0c037210 */ /* 0x000fca0007ffe1ff */
[----:B------:R-:W-:Y:S02]  /*0270*/  IMAD R4, R3, UR6, R4 ;  /* 0x0000000603047c24 */ /* 0x000fe4000f8e0204 */
[----:B------:R-:W-:Y:S01]  /*0280*/  IMAD R3, R13, UR5, R14 ;  /* 0x000000050d037c24 */ /* 0x000fe2000f8e020e */
[----:B------:R-:W2:Y:S02]  /*0290*/  LDCU UR5, c[0x0][0x374] ;  /* 0x00006e80ff0577ac */ /* 0x000ea40008000800 */
[----:B------:R-:W-:Y:S02]  /*02a0*/  ISETP.GE.U32.AND P1, PT, R4, UR6, PT ;  /* 0x0000000604007c0c */ /* 0x000fe4000bf26070 */
[----:B------:R-:W-:Y:S02]  /*02b0*/  IADD3 R0, PT, PT, R0, R3, RZ ;  /* 0x0000000300007210 */ /* 0x000fe40007ffe0ff */
[----:B------:R-:W-:Y:S02]  /*02c0*/  SEL R3, RZ, 0x1, !P0 ;  /* 0x00000001ff037807 */ /* 0x000fe40004000000 */
[----:B------:R-:W-:-:S07]  /*02d0*/  IADD3 R2, PT, PT, R0, UR6, RZ ;  /* 0x0000000600027c10 */ /* 0x000fce000fffe0ff */
[----:B------:R-:W-:Y:S01]  /*02e0*/  @P1 VIADD R4, R4, -UR6 ;  /* 0x8000000604041c36 */ /* 0x000fe20008000000 */
[----:B------:R-:W-:Y:S01]  /*02f0*/  @P1 IADD3 R12, PT, PT, R12, 0x1, RZ ;  /* 0x000000010c0c1810 */ /* 0x000fe20007ffe0ff */
[----:B--2---:R-:W-:-:S03]  /*0300*/  UIMAD UR4, UR4, UR5, URZ ;  /* 0x00000005040472a4 */ /* 0x004fc6000f8e02ff */
[----:B------:R-:W-:Y:S02]  /*0310*/  ISETP.GE.U32.AND P2, PT, R4, UR6, PT ;  /* 0x0000000604007c0c */ /* 0x000fe4000bf46070 */
[----:B------:R-:W-:-:S05]  /*0320*/  IADD3 R4, PT, PT, R2, UR6, RZ ;  /* 0x0000000602047c10 */ /* 0x000fca000fffe0ff */
[----:B------:R-:W-:Y:S01]  /*0330*/  IMAD R7, R4, R7, R6 ;  /* 0x0000000704077224 */ /* 0x000fe200078e0206 */
[----:B------:R-:W-:-:S03]  /*0340*/  MOV R6, R10 ;  /* 0x0000000a00067202 */ /* 0x000fc60000000f00 */
[----:B0-----:R-:W-:-:S04]  /*0350*/  IMAD.WIDE R8, R7, 0x8, R8 ;  /* 0x0000000807087825 */ /* 0x001fc800078e0208 */
[----:B------:R-:W-:Y:S01]  /*0360*/  @P2 VIADD R12, R12, 0x1 ;  /* 0x000000010c0c2836 */ /* 0x000fe20000000000 */
[----:B------:R-:W-:-:S04]  /*0370*/  @!P3 LOP3.LUT R12, RZ, UR6, RZ, 0x33, !PT ;  /* 0x00000006ff0cbc12 */ /* 0x000fc8000f8e33ff */
[----:B-1----:R-:W-:-:S07]  /*0380*/  IADD3 R3, PT, PT, R3, R12, RZ ;  /* 0x0000000c03037210 */ /* 0x002fce0007ffe0ff */
.L_x_703:
[----:B0-----:R-:W0:Y:S01]  /*0390*/  LDC R5, c[0x0][0x390] ;  /* 0x0000e400ff057b82 */ /* 0x001e220000000800 */
[----:B------:R-:W-:Y:S01]  /*03a0*/  BSSY.RECONVERGENT B0, `(.L_x_698) ;  /* 0x0000059000007945 */ /* 0x000fe20003800200 */
[----:B0-----:R-:W-:-:S13]  /*03b0*/  ISETP.GE.AND P0, PT, R0, R5, PT ;  /* 0x000000050000720c */ /* 0x001fda0003f06270 */
[----:B-12---:R-:W-:Y:S05]  /*03c0*/  @P0 BRA `(.L_x_699) ;  /* 0x0000000400580947 */ /* 0x006fea0003800000 */
[----:B------:R-:W0:Y:S01]  /*03d0*/  LDC.64 R10, c[0x0][0x388] ;  /* 0x0000e200ff0a7b82 */ /* 0x000e220000000a00 */
[----:B------:R-:W-:Y:S01]  /*03e0*/  LOP3.LUT R7, R3, 0x3, RZ, 0xc0, !PT ;  /* 0x0000000303077812 */ /* 0x000fe200078ec0ff */
[----:B------:R-:W-:Y:S01]  /*03f0*/  BSSY.RECONVERGENT B1, `(.L_x_700) ;  /* 0x0000027000017945 */ /* 0x000fe20003800200 */
[----:B------:R-:W-:Y:S02]  /*0400*/  MOV R26, R0 ;  /* 0x00000000001a7202 */ /* 0x000fe40000000f00 */
[----:B------:R-:W-:-:S03]  /*0410*/  ISETP.NE.AND P0, PT, R7, 0x3, PT ;  /* 0x000000030700780c */ /* 0x000fc60003f05270 */
[----:B------:R-:W1:Y:S01]  /*0420*/  LDC.64 R12, c[0x0][0x380] ;  /* 0x0000e000ff0c7b82 */ /* 0x000e620000000a00 */
[----:B0-----:R-:W-:-:S04]  /*0430*/  IMAD R15, R10, R11, R6 ;  /* 0x0000000b0a0f7224 */ /* 0x001fc800078e0206 */
[----:B-1----:R-:W-:-:S05]  /*0440*/  IMAD.WIDE R14, R15, 0x8, R12 ;  /* 0x000000080f0e7825 */ /* 0x002fca00078e020c */
[----:B------:R-:W-:Y:S05]  /*0450*/  @!P0 BRA `(.L_x_701) ;  /* 0x0000000000808947 */ /* 0x000fea0003800000 */
[CC--:B------:R-:W-:Y:S01]  /*0460*/  IMAD R23, R0.reuse, R11.reuse, R10 ;  /* 0x0000000b00177224 */ /* 0x0c0fe200078e020a */
[----:B------:R-:W2:Y:S01]  /*0470*/  LDG.E.64 R18, desc[UR8][R14.64] ;  /* 0x000000080e127981 */ /* 0x000ea2000c1e1b00 */
[----:B------:R-:W-:Y:S02]  /*0480*/  IMAD R17, R0, R11, R6 ;  /* 0x0000000b00117224 */ /* 0x000fe400078e0206 */
[----:B------:R-:W-:-:S04]  /*0490*/  IMAD.WIDE R22, R23, 0x8, R12 ;  /* 0x0000000817167825 */ /* 0x000fc800078e020c */
[----:B------:R-:W-:Y:S02]  /*04a0*/  IMAD.WIDE R16, R17, 0x8, R12 ;  /* 0x0000000811107825 */ /* 0x000fe400078e020c */
[----:B------:R-:W2:Y:S04]  /*04b0*/  LDG.E.64 R22, desc[UR8][R22.64] ;  /* 0x0000000816167981 */ /* 0x000ea8000c1e1b00 */
[----:B------:R-:W2:Y:S01]  /*04c0*/  LDG.E.64 R20, desc[UR8][R16.64] ;  /* 0x0000000810147981 */ /* 0x000ea2000c1e1b00 */
[----:B------:R-:W-:Y:S02]  /*04d0*/  ISETP.NE.AND P0, PT, R7, RZ, PT ;  /* 0x000000ff0700720c */ /* 0x000fe40003f05270 */
[----:B------:R-:W-:Y:S01]  /*04e0*/  MOV R26, R2 ;  /* 0x00000002001a7202 */ /* 0x000fe20000000f00 */
[----:B--2---:R-:W-:-:S07]  /*04f0*/  DFMA R18, -R22, R18, R20 ;  /* 0x000000121612722b */ /* 0x004fce0000000114 */
[----:B------:R0:W-:Y:S03]  /*0500*/  STG.E.64 desc[UR8][R16.64], R18 ;  /* 0x0000001210007986 */ /* 0x0001e6000c101b08 */
[----:B------:R-:W-:Y:S05]  /*0510*/  @!P0 BRA `(.L_x_701) ;  /* 0x0000000000508947 */ /* 0x000fea0003800000 */
[CC--:B------:R-:W-:Y:S01]  /*0520*/  IMAD R21, R2.reuse, R11.reuse, R10 ;  /* 0x0000000b02157224 */ /* 0x0c0fe200078e020a */
[----:B0-----:R-:W2:Y:S01]  /*0530*/  LDG.E.64 R18, desc[UR8][R14.64] ;  /* 0x000000080e127981 */ /* 0x001ea2000c1e1b00 */
[----:B------:R-:W-:Y:S02]  /*0540*/  IMAD R17, R2, R11, R6 ;  /* 0x0000000b02117224 */ /* 0x000fe400078e0206 */
[----:B------:R-:W-:-:S04]  /*0550*/  IMAD.WIDE R20, R21, 0x8, R12 ;  /* 0x0000000815147825 */ /* 0x000fc800078e020c */
[----:B------:R-:W-:Y:S02]  /*0560*/  IMAD.WIDE R16, R17, 0x8, R12 ;  /* 0x0000000811107825 */ /* 0x000fe400078e020c */
[----:B------:R-:W2:Y:S04]  /*0570*/  LDG.E.64 R20, desc[UR8][R20.64] ;  /* 0x0000000814147981 */ /* 0x000ea8000c1e1b00 */
[----:B------:R-:W2:Y:S01]  /*0580*/  LDG.E.64 R22, desc[UR8][R16.64] ;  /* 0x0000000810167981 */ /* 0x000ea2000c1e1b00 */
[----:B------:R-:W-:Y:S02]  /*0590*/  ISETP.NE.AND P0, PT, R7, 0x1, PT ;  /* 0x000000010700780c */ /* 0x000fe40003f05270 */
[----:B------:R-:W-:Y:S01]  /*05a0*/  MOV R26, R4 ;  /* 0x00000004001a7202 */ /* 0x000fe20000000f00 */
[----:B--2---:R-:W-:-:S07]  /*05b0*/  DFMA R18, -R20, R18, R22 ;  /* 0x000000121412722b */ /* 0x004fce0000000116 */
[----:B------:R1:W-:Y:S03]  /*05c0*/  STG.E.64 desc[UR8][R16.64], R18 ;  /* 0x0000001210007986 */ /* 0x0003e6000c101b08 */
[----:B------:R-:W-:Y:S05]  /*05d0*/  @!P0 BRA `(.L_x_701) ;  /* 0x0000000000208947 */ /* 0x000fea0003800000 */
[C---:B-1----:R-:W-:Y:S01]  /*05e0*/  IMAD R17, R4.reuse, R11, R6 ;  /* 0x0000000b04117224 */ /* 0x042fe200078e0206 */
[----:B------:R-:W2:Y:S03]  /*05f0*/  LDG.E.64 R18, desc[UR8][R8.64] ;  /* 0x0000000808127981 */ /* 0x000ea6000c1e1b00 */
[----:B------:R-:W-:Y:S01]  /*0600*/  IMAD.WIDE R16, R17, 0x8, R12 ;  /* 0x0000000811107825 */ /* 0x000fe200078e020c */
[----:B------:R-:W2:Y:S04]  /*0610*/  LDG.E.64 R20, desc[UR8][R14.64] ;  /* 0x000000080e147981 */ /* 0x000ea8000c1e1b00 */
[----:B------:R-:W2:Y:S01]  /*0620*/  LDG.E.64 R22, desc[UR8][R16.64] ;  /* 0x0000000810167981 */ /* 0x000ea2000c1e1b00 */
[----:B------:R-:W-:Y:S01]  /*0630*/  VIADD R26, R4, UR6 ;  /* 0x00000006041a7c36 */ /* 0x000fe20008000000 */
[----:B--2---:R-:W-:-:S07]  /*0640*/  DFMA R18, -R18, R20, R22 ;  /* 0x000000141212722b */ /* 0x004fce0000000116 */
[----:B------:R2:W-:Y:S04]  /*0650*/  STG.E.64 desc[UR8][R16.64], R18 ;  /* 0x0000001210007986 */ /* 0x0005e8000c101b08 */
.L_x_701:
[----:B------:R-:W-:Y:S05]  /*0660*/  BSYNC.RECONVERGENT B1 ;  /* 0x0000000000017941 */ /* 0x000fea0003800200 */
.L_x_700:
[----:B------:R-:W-:-:S13]  /*0670*/  ISETP.GE.U32.AND P0, PT, R3, 0x3, PT ;  /* 0x000000030300780c */ /* 0x000fda0003f06070 */
[----:B------:R-:W-:Y:S05]  /*0680*/  @!P0 BRA `(.L_x_699) ;  /* 0x0000000000a88947 */ /* 0x000fea0003800000 */
.L_x_702:
[CC--:B------:R-:W-:Y:S01]  /*0690*/  IMAD R29, R26.reuse, R11.reuse, R10 ;  /* 0x0000000b1a1d7224 */ /* 0x0c0fe200078e020a */
[----:B------:R-:W3:Y:S01]  /*06a0*/  LDG.E.64 R22, desc[UR8][R14.64] ;  /* 0x000000080e167981 */ /* 0x000ee2000c1e1b00 */
[----:B------:R-:W-:Y:S02]  /*06b0*/  IMAD R21, R26, R11, R6 ;  /* 0x0000000b1a157224 */ /* 0x000fe400078e0206 */
[----:B------:R-:W-:-:S04]  /*06c0*/  IMAD.WIDE R28, R29, 0x8, R12 ;  /* 0x000000081d1c7825 */ /* 0x000fc800078e020c */
[----:B------:R-:W-:Y:S01]  /*06d0*/  IMAD.WIDE R20, R21, 0x8, R12 ;  /* 0x0000000815147825 */ /* 0x000fe200078e020c */
[----:B012---:R-:W3:Y:S04]  /*06e0*/  LDG.E.64 R18, desc[UR8][R28.64] ;  /* 0x000000081c127981 */ /* 0x007ee8000c1e1b00 */
[----:B------:R-:W3:Y:S01]  /*06f0*/  LDG.E.64 R16, desc[UR8][R20.64] ;  /* 0x0000000814107981 */ /* 0x000ee2000c1e1b00 */
[----:B------:R-:W-:-:S05]  /*0700*/  IADD3 R7, PT, PT, R26, UR6, RZ ;  /* 0x000000061a077c10 */ /* 0x000fca000fffe0ff */
[CC--:B------:R-:W-:Y:S01]  /*0710*/  IMAD R25, R7.reuse, R11.reuse, R10 ;  /* 0x0000000b07197224 */ /* 0x0c0fe200078e020a */
[----:B---3--:R-:W-:Y:S01]  /*0720*/  DFMA R22, -R18, R22, R16 ;  /* 0x000000161216722b */ /* 0x008fe20000000110 */
[----:B------:R-:W-:Y:S02]  /*0730*/  IMAD R17, R7, R11, R6 ;  /* 0x0000000b07117224 */ /* 0x000fe400078e0206 */
[----:B------:R-:W-:-:S04]  /*0740*/  IMAD.WIDE R18, R25, 0x8, R12 ;  /* 0x0000000819127825 */ /* 0x000fc800078e020c */
[----:B------:R-:W-:Y:S01]  /*0750*/  IMAD.WIDE R24, R17, 0x8, R12 ;  /* 0x0000000811187825 */ /* 0x000fe200078e020c */
[----:B------:R0:W-:Y:S04]  /*0760*/  STG.E.64 desc[UR8][R20.64], R22 ;  /* 0x0000001614007986 */ /* 0x0001e8000c101b08 */
[----:B------:R-:W2:Y:S04]  /*0770*/  LDG.E.64 R18, desc[UR8][R18.64] ;  /* 0x0000000812127981 */ /* 0x000ea8000c1e1b00 */
[----:B------:R-:W2:Y:S04]  /*0780*/  LDG.E.64 R26, desc[UR8][R14.64] ;  /* 0x000000080e1a7981 */ /* 0x000ea8000c1e1b00 */
[----:B------:R-:W2:Y:S01]  /*0790*/  LDG.E.64 R16, desc[UR8][R24.64] ;  /* 0x0000000818107981 */ /* 0x000ea2000c1e1b00 */
[----:B------:R-:W-:-:S05]  /*07a0*/  IADD3 R7, PT, PT, R7, UR6, RZ ;  /* 0x0000000607077c10 */ /* 0x000fca000fffe0ff */
[----:B------:R-:W-:-:S04]  /*07b0*/  IMAD R29, R7, R11, R10 ;  /* 0x0000000b071d7224 */ /* 0x000fc800078e020a */
[----:B------:R-:W-:Y:S01]  /*07c0*/  IMAD.WIDE R28, R29, 0x8, R12 ;  /* 0x000000081d1c7825 */ /* 0x000fe200078e020c */
[----:B--2---:R-:W-:-:S03]  /*07d0*/  DFMA R26, -R18, R26, R16 ;  /* 0x0000001a121a722b */ /* 0x004fc60000000110 */
[----:B------:R-:W-:-:S04]  /*07e0*/  IMAD R17, R7, R11, R6 ;  /* 0x0000000b07117224 */ /* 0x000fc800078e0206 */
[----:B------:R-:W-:Y:S01]  /*07f0*/  IMAD.WIDE R18, R17, 0x8, R12 ;  /* 0x0000000811127825 */ /* 0x000fe200078e020c */
[----:B------:R1:W-:Y:S04]  /*0800*/  STG.E.64 desc[UR8][R24.64], R26 ;  /* 0x0000001a18007986 */ /* 0x0003e8000c101b08 */
[----:B0-----:R0:W2:Y:S04]  /*0810*/  LDG.E.64 R22, desc[UR8][R28.64] ;  /* 0x000000081c167981 */ /* 0x0010a8000c1e1b00 */
[----:B------:R-:W2:Y:S04]  /*0820*/  LDG.E.64 R20, desc[UR8][R14.64] ;  /* 0x000000080e147981 */ /* 0x000ea8000c1e1b00 */
[----:B------:R-:W2:Y:S01]  /*0830*/  LDG.E.64 R16, desc[UR8][R18.64] ;  /* 0x0000000812107981 */ /* 0x000ea2000c1e1b00 */
[----:B------:R-:W-:-:S05]  /*0840*/  IADD3 R7, PT, PT, R7, UR6, RZ ;  /* 0x0000000607077c10 */ /* 0x000fca000fffe0ff */
[CC--:B0-----:R-:W-:Y:S01]  /*0850*/  IMAD R29, R7.reuse, R11.reuse, R10 ;  /* 0x0000000b071d7224 */ /* 0x0c1fe200078e020a */
[----:B--2---:R-:W-:Y:S01]  /*0860*/  DFMA R20, -R22, R20, R16 ;  /* 0x000000141614722b */ /* 0x004fe20000000110 */
[----:B------:R-:W-:Y:S02]  /*0870*/  IMAD R17, R7, R11, R6 ;  /* 0x0000000b07117224 */ /* 0x000fe400078e0206 */
[----:B------:R-:W-:-:S04]  /*0880*/  IMAD.WIDE R22, R29, 0x8, R12 ;  /* 0x000000081d167825 */ /* 0x000fc800078e020c */
[----:B------:R-:W-:Y:S01]  /*0890*/  IMAD.WIDE R16, R17, 0x8, R12 ;  /* 0x0000000811107825 */ /* 0x000fe200078e020c */
[----:B------:R3:W-:Y:S04]  /*08a0*/  STG.E.64 desc[UR8][R18.64], R20 ;  /* 0x0000001412007986 */ /* 0x0007e8000c101b08 */
[----:B------:R-:W2:Y:S04]  /*08b0*/  LDG.E.64 R22, desc[UR8][R22.64] ;  /* 0x0000000816167981 */ /* 0x000ea8000c1e1b00 */
[----:B-1----:R-:W2:Y:S04]  /*08c0*/  LDG.E.64 R24, desc[UR8][R14.64] ;  /* 0x000000080e187981 */ /* 0x002ea8000c1e1b00 */
[----:B------:R-:W2:Y:S02]  /*08d0*/  LDG.E.64 R26, desc[UR8][R16.64] ;  /* 0x00000008101a7981 */ /* 0x000ea4000c1e1b00 */
[----:B--2---:R-:W-:Y:S01]  /*08e0*/  DFMA R24, -R22, R24, R26 ;  /* 0x000000181618722b */ /* 0x004fe2000000011a */
[----:B------:R-:W-:-:S06]  /*08f0*/  IADD3 R26, PT, PT, R7, UR6, RZ ;  /* 0x00000006071a7c10 */ /* 0x000fcc000fffe0ff */
[----:B------:R3:W-:Y:S01]  /*0900*/  STG.E.64 desc[UR8][R16.64], R24 ;  /* 0x0000001810007986 */ /* 0x0007e2000c101b08 */
[----:B------:R-:W-:-:S13]  /*0910*/  ISETP.GE.AND P0, PT, R26, R5, PT ;  /* 0x000000051a00720c */ /* 0x000fda0003f06270 */
[----:B---3--:R-:W-:Y:S05]  /*0920*/  @!P0 BRA `(.L_x_702) ;  /* 0xfffffffc00588947 */ /* 0x008fea000383ffff */
.L_x_699:
[----:B------:R-:W-:Y:S05]  /*0930*/  BSYNC.RECONVERGENT B0 ;  /* 0x0000000000007941 */ /* 0x000fea0003800200 */
.L_x_698:
[----:B------:R-:W3:Y:S01]  /*0940*/  LDCU UR5, c[0x0][0x38c] ;  /* 0x00007180ff0577ac */ /* 0x000ee20008000800 */
[----:B------:R-:W-:-:S04]  /*0950*/  IADD3 R6, PT, PT, R6, UR4, RZ ;  /* 0x0000000406067c10 */ /* 0x000fc8000fffe0ff */
[----:B---3--:R-:W-:-:S13]  /*0960*/  ISETP.GE.AND P0, PT, R6, UR5, PT ;  /* 0x0000000506007c0c */ /* 0x008fda000bf06270 */
[----:B------:R-:W-:Y:S05]  /*0970*/  @!P0 BRA `(.L_x_703) ;  /* 0xfffffff800848947 */ /* 0x000fea000383ffff */
[----:B------:R-:W-:Y:S05]  /*0980*/  EXIT ;  /* 0x000000000000794d */ /* 0x000fea0003800000 */
.L_x_704:
        /* <DEDUP_REMOVED lines=15> */
.L_x_741:


//--------------------- .text._Z23kernel_change_curr_linePdiii --------------------------
	.section	.text._Z23kernel_change_curr_linePdiii,"ax",@progbits
	.align	128
        .global         _Z23kernel_change_curr_linePdiii
        .type           _Z23kernel_change_curr_linePdiii,@function
        .size           _Z23kernel_change_curr_linePdiii,(.L_x_731 - _Z23kernel_change_curr_linePdiii)
        .other          _Z23kernel_change_curr_linePdiii,@"STO_CUDA_ENTRY STV_DEFAULT"
_Z23kernel_change_curr_linePdiii:
.text._Z23kernel_change_curr_linePdiii:
[----:B------:R-:W-:Y:S01]  /*0000*/  LDC R1, c[0x0][0x37c] ;  /* 0x0000df00ff017b82 */ /* 0x000fe20000000800 */
[----:B------:R-:W0:Y:S07]  /*0010*/  S2R R5, SR_TID.X ;  /* 0x0000000000057919 */ /* 0x000e2e0000002100 */
[----:B------:R-:W1:Y:S01]  /*0020*/  S2UR UR6, SR_CTAID.X ;  /* 0x00000000000679c3 */ /* 0x000e620000002500 */
[----:B------:R-:W1:Y:S01]  /*0030*/  LDCU UR5, c[0x0][0x360] ;  /* 0x00006c00ff0577ac */ /* 0x000e620008000800 */
[----:B------:R-:W2:Y:S06]  /*0040*/  LDCU UR7, c[0x0][0x390] ;  /* 0x00007200ff0777ac */ /* 0x000eac0008000800 */
[----:B------:R-:W0:Y:S08]  /*0050*/  LDC R4, c[0x0][0x388] ;  /* 0x0000e200ff047b82 */ /* 0x000e300000000800 */
[----:B------:R-:W3:Y:S01]  /*0060*/  LDC R0, c[0x0][0x370] ;  /* 0x0000dc00ff007b82 */ /* 0x000ee20000000800 */
[----:B-1----:R-:W-:-:S06]  /*0070*/  UIMAD UR4, UR5, UR6, URZ ;  /* 0x00000006050472a4 */ /* 0x002fcc000f8e02ff */
[----:B0-----:R-:W-:-:S05]  /*0080*/  IADD3 R25, PT, PT, R5, UR4, R4 ;  /* 0x0000000405197c10 */ /* 0x001fca000fffe004 */
[----:B------:R-:W-:-:S05]  /*0090*/  VIADD R25, R25, 0x1 ;  /* 0x0000000119197836 */ /* 0x000fca0000000000 */
[----:B--2---:R-:W-:-:S13]  /*00a0*/  ISETP.GE.AND P0, PT, R25, UR7, PT ;  /* 0x0000000719007c0c */ /* 0x004fda000bf06270 */
[----:B---3--:R-:W-:Y:S05]  /*00b0*/  @P0 EXIT ;  /* 0x000000000000094d */ /* 0x008fea0003800000 */
[C---:B------:R-:W-:Y:S01]  /*00c0*/  IMAD R2, R0.reuse, UR5, RZ ;  /* 0x0000000500027c24 */ /* 0x040fe2000f8e02ff */
[----:B------:R-:W0:Y:S01]  /*00d0*/  LDC.64 R22, c[0x0][0x380] ;  /* 0x0000e000ff167b82 */ /* 0x000e220000000a00 */
[----:B------:R-:W-:Y:S01]  /*00e0*/  VIADD R3, R0, UR6 ;  /* 0x0000000600037c36 */ /* 0x000fe20008000000 */
[----:B------:R-:W-:Y:S01]  /*00f0*/  BSSY.RECONVERGENT B0, `(.L_x_705) ;  /* 0x000004e000007945 */ /* 0x000fe20003800200 */
[----:B------:R-:W1:Y:S01]  /*0100*/  I2F.U32.RP R8, R2 ;  /* 0x0000000200087306 */ /* 0x000e620000209000 */
[----:B------:R-:W-:Y:S01]  /*0110*/  IMAD.IADD R20, R5, 0x1, R4 ;  /* 0x0000000105147824 */ /* 0x000fe200078e0204 */
[----:B------:R-:W-:Y:S01]  /*0120*/  ISETP.NE.U32.AND P3, PT, R2, RZ, PT ;  /* 0x000000ff0200720c */ /* 0x000fe20003f65070 */
[----:B------:R-:W-:Y:S01]  /*0130*/  IMAD R3, R3, UR5, RZ ;  /* 0x0000000503037c24 */ /* 0x000fe2000f8e02ff */
[----:B------:R-:W2:Y:S01]  /*0140*/  LDCU UR5, c[0x0][0x38c] ;  /* 0x00007180ff0577ac */ /* 0x000ea20008000800 */
[----:B------:R-:W-:-:S03]  /*0150*/  IMAD.MOV R9, RZ, RZ, -R2 ;  /* 0x000000ffff097224 */ /* 0x000fc600078e0a02 */
[----:B------:R-:W-:Y:S02]  /*0160*/  IADD3 R0, PT, PT, R20, 0x1, R3 ;  /* 0x0000000114007810 */ /* 0x000fe40007ffe003 */
[----:B------:R-:W-:Y:S02]  /*0170*/  LOP3.LUT R5, RZ, R3, RZ, 0x33, !PT ;  /* 0x00000003ff057212 */ /* 0x000fe400078e33ff */
[----:B------:R-:W-:Y:S01]  /*0180*/  VIMNMX R3, PT, PT, R0, UR7, !PT ;  /* 0x0000000700037c48 */ /* 0x000fe2000ffe0100 */
[----:B------:R-:W3:Y:S01]  /*0190*/  LDCU.64 UR6, c[0x0][0x358] ;  /* 0x00006b00ff0677ac */ /* 0x000ee20008000a00 */
[----:B-1----:R-:W1:Y:S02]  /*01a0*/  MUFU.RCP R8, R8 ;  /* 0x0000000800087308 */ /* 0x002e640000001000 */
[----:B------:R-:W-:-:S04]  /*01b0*/  IADD3 R3, PT, PT, -R20, R3, R5 ;  /* 0x0000000314037210 */ /* 0x000fc80007ffe105 */
[C---:B------:R-:W-:Y:S02]  /*01c0*/  ISETP.NE.AND P0, PT, R3.reuse, RZ, PT ;  /* 0x000000ff0300720c */ /* 0x040fe40003f05270 */
[----:B------:R-:W-:Y:S01]  /*01d0*/  IADD3 R5, PT, PT, R3, -0x1, RZ ;  /* 0xffffffff03057810 */ /* 0x000fe20007ffe0ff */
[----:B-1----:R-:W-:-:S10]  /*01e0*/  VIADD R6, R8, 0xffffffe ;  /* 0x0ffffffe08067836 */ /* 0x002fd40000000000 */
[----:B------:R-:W-:Y:S01]  /*01f0*/  @!P0 IMAD.MOV R5, RZ, RZ, R3 ;  /* 0x000000ffff058224 */ /* 0x000fe200078e0203 */
[----:B------:R1:W4:Y:S02]  /*0200*/  F2I.FTZ.U32.TRUNC.NTZ R7, R6 ;  /* 0x0000000600077305 */ /* 0x000324000021f000 */
[----:B-1----:R-:W-:Y:S02]  /*0210*/  IMAD.MOV.U32 R6, RZ, RZ, RZ ;  /* 0x000000ffff067224 */ /* 0x002fe400078e00ff */
[----:B----4-:R-:W-:-:S04]  /*0220*/  IMAD R9, R9, R7, RZ ;  /* 0x0000000709097224 */ /* 0x010fc800078e02ff */
[----:B------:R-:W-:-:S06]  /*0230*/  IMAD.HI.U32 R0, R7, R9, R6 ;  /* 0x0000000907007227 */ /* 0x000fcc00078e0006 */
[----:B------:R-:W-:-:S04]  /*0240*/  IMAD.HI.U32 R3, R0, R5, RZ ;  /* 0x0000000500037227 */ /* 0x000fc800078e00ff */
[----:B------:R-:W-:-:S04]  /*0250*/  IMAD.MOV R0, RZ, RZ, -R3 ;  /* 0x000000ffff007224 */ /* 0x000fc800078e0a03 */
[----:B------:R-:W-:Y:S01]  /*0260*/  IMAD R5, R2, R0, R5 ;  /* 0x0000000002057224 */ /* 0x000fe200078e0205 */
[----:B------:R-:W-:-:S04]  /*0270*/  SEL R0, RZ, 0x1, !P0 ;  /* 0x00000001ff007807 */ /* 0x000fc80004000000 */
[----:B------:R-:W-:-:S13]  /*0280*/  ISETP.GE.U32.AND P1, PT, R5, R2, PT ;  /* 0x000000020500720c */ /* 0x000fda0003f26070 */
[----:B------:R-:W-:Y:S01]  /*0290*/  @P1 IMAD.IADD R5, R5, 0x1, -R2 ;  /* 0x0000000105051824 */ /* 0x000fe200078e0a02 */
[----:B------:R-:W-:-:S04]  /*02a0*/  @P1 IADD3 R3, PT, PT, R3, 0x1, RZ ;  /* 0x0000000103031810 */ /* 0x000fc80007ffe0ff */
[-C--:B------:R-:W-:Y:S02]  /*02b0*/  ISETP.GE.U32.AND P2, PT, R5, R2.reuse, PT ;  /* 0x000000020500720c */ /* 0x080fe40003f46070 */
[----:B------:R-:W1:Y:S11]  /*02c0*/  LDC R5, c[0x0][0x38c] ;  /* 0x0000e300ff057b82 */ /* 0x000e760000000800 */
[----:B------:R-:W-:Y:S01]  /*02d0*/  @P2 VIADD R3, R3, 0x1 ;  /* 0x0000000103032836 */ /* 0x000fe20000000000 */
[----:B------:R-:W-:-:S05]  /*02e0*/  @!P3 LOP3.LUT R3, RZ, R2, RZ, 0x33, !PT ;  /* 0x00000002ff03b212 */ /* 0x000fca00078e33ff */
[----:B------:R-:W-:-:S05]  /*02f0*/  IMAD.IADD R0, R0, 0x1, R3 ;  /* 0x0000000100007824 */ /* 0x000fca00078e0203 */
[----:B------:R-:W-:-:S04]  /*0300*/  LOP3.LUT R3, R0, 0x3, RZ, 0xc0, !PT ;  /* 0x0000000300037812 */ /* 0x000fc800078ec0ff */
[----:B------:R-:W-:Y:S01]  /*0310*/  ISETP.NE.AND P0, PT, R3, 0x3, PT ;  /* 0x000000030300780c */ /* 0x000fe20003f05270 */
[----:B-1----:R-:W-:-:S04]  /*0320*/  IMAD R3, R4, R5, R4 ;  /* 0x0000000504037224 */ /* 0x002fc800078e0204 */
[----:B0-----:R-:W-:-:S08]  /*0330*/  IMAD.WIDE R22, R3, 0x8, R22 ;  /* 0x0000000803167825 */ /* 0x001fd000078e0216 */
[----:B--23--:R-:W-:Y:S05]  /*0340*/  @!P0 BRA `(.L_x_706) ;  /* 0x0000000000a08947 */ /* 0x00cfea0003800000 */
[----:B------:R-:W0:Y:S01]  /*0350*/  LDC.64 R18, c[0x0][0x380] ;  /* 0x0000e000ff127b82 */ /* 0x000e220000000a00 */
[----:B------:R-:W-:Y:S01]  /*0360*/  VIADD R3, R0, 0x1 ;  /* 0x0000000100037836 */ /* 0x000fe20000000000 */
[----:B------:R-:W-:Y:S01]  /*0370*/  BSSY.RECONVERGENT B1, `(.L_x_707) ;  /* 0x0000024000017945 */ /* 0x000fe20003800200 */
[----:B------:R-:W-:Y:S02]  /*0380*/  IMAD R25, R25, R5, R4 ;  /* 0x0000000519197224 */ /* 0x000fe400078e0204 */
[----:B------:R-:W-:Y:S01]  /*0390*/  VIADD R20, R20, UR4 ;  /* 0x0000000414147c36 */ /* 0x000fe20008000000 */
[----:B------:R-:W-:-:S04]  /*03a0*/  LOP3.LUT R3, R3, 0x3, RZ, 0xc0, !PT ;  /* 0x0000000303037812 */ /* 0x000fc800078ec0ff */
[----:B------:R-:W-:-:S07]  /*03b0*/  IADD3 R21, PT, PT, -R3, RZ, RZ ;  /* 0x000000ff03157210 */ /* 0x000fce0007ffe1ff */
.L_x_710:
[----:B------:R-:W2:Y:S01]  /*03c0*/  LDG.E.64 R8, desc[UR6][R22.64] ;  /* 0x0000000616087981 */ /* 0x000ea2000c1e1b00 */
[----:B01----:R-:W-:-:S05]  /*03d0*/  IMAD.WIDE R26, R25, 0x8, R18 ;  /* 0x00000008191a7825 */ /* 0x003fca00078e0212 */
[----:B------:R-:W3:Y:S01]  /*03e0*/  LDG.E.64 R6, desc[UR6][R26.64] ;  /* 0x000000061a067981 */ /* 0x000ee2000c1e1b00 */
[----:B------:R-:W-:Y:S01]  /*03f0*/  IMAD.MOV.U32 R4, RZ, RZ, 0x1 ;  /* 0x00000001ff047424 */ /* 0x000fe200078e00ff */
[----:B------:R-:W-:Y:S01]  /*0400*/  BSSY.RECONVERGENT B2, `(.L_x_708) ;  /* 0x0000016000027945 */ /* 0x000fe20003800200 */
[----:B------:R-:W-:-:S05]  /*0410*/  VIADD R21, R21, 0x1 ;  /* 0x0000000115157836 */ /* 0x000fca0000000000 */
[----:B------:R-:W-:Y:S01]  /*0420*/  ISETP.NE.AND P1, PT, R21, RZ, PT ;  /* 0x000000ff1500720c */ /* 0x000fe20003f25270 */
[----:B--2---:R-:W0:Y:S01]  /*0430*/  MUFU.RCP64H R5, R9 ;  /* 0x0000000900057308 */ /* 0x004e220000001800 */
[----:B---3--:R-:W-:Y:S01]  /*0440*/  FSETP.GEU.AND P2, PT, |R7|, 6.5827683646048100446e-37, PT ;  /* 0x036000000700780b */ /* 0x008fe20003f4e200 */
[----:B0-----:R-:W-:-:S08]  /*0450*/  DFMA R10, -R8, R4, 1 ;  /* 0x3ff00000080a742b */ /* 0x001fd00000000104 */
[----:B------:R-:W-:-:S08]  /*0460*/  DFMA R10, R10, R10, R10 ;  /* 0x0000000a0a0a722b */ /* 0x000fd0000000000a */
[----:B------:R-:W-:-:S08]  /*0470*/  DFMA R10, R4, R10, R4 ;  /* 0x0000000a040a722b */ /* 0x000fd00000000004 */
[----:B------:R-:W-:-:S08]  /*0480*/  DFMA R4, -R8, R10, 1 ;  /* 0x3ff000000804742b */ /* 0x000fd0000000010a */
[----:B------:R-:W-:-:S08]  /*0490*/  DFMA R4, R10, R4, R10 ;  /* 0x000000040a04722b */ /* 0x000fd0000000000a */
[----:B------:R-:W-:-:S08]  /*04a0*/  DMUL R10, R6, R4 ;  /* 0x00000004060a7228 */ /* 0x000fd00000000000 */
[----:B------:R-:W-:-:S08]  /*04b0*/  DFMA R12, -R8, R10, R6 ;  /* 0x0000000a080c722b */ /* 0x000fd00000000106 */
[----:B------:R-:W-:-:S10]  /*04c0*/  DFMA R4, R4, R12, R10 ;  /* 0x0000000c0404722b */ /* 0x000fd4000000000a */
[----:B------:R-:W-:-:S05]  /*04d0*/  FFMA R3, RZ, R9, R5 ;  /* 0x00000009ff037223 */ /* 0x000fca0000000005 */
[----:B------:R-:W-:-:S13]  /*04e0*/  FSETP.GT.AND P0, PT, |R3|, 1.469367938527859385e-39, PT ;  /* 0x001000000300780b */ /* 0x000fda0003f04200 */
[----:B------:R-:W-:Y:S05]  /*04f0*/  @P0 BRA P2, `(.L_x_709) ;  /* 0x0000000000180947 */ /* 0x000fea0001000000 */
[----:B------:R-:W-:Y:S01]  /*0500*/  IMAD.MOV.U32 R17, RZ, RZ, R6 ;  /* 0x000000ffff117224 */ /* 0x000fe200078e0006 */
[----:B------:R-:W-:Y:S01]  /*0510*/  MOV R3, 0x560 ;  /* 0x0000056000037802 */ /* 0x000fe20000000f00 */
[----:B------:R-:W-:Y:S01]  /*0520*/  IMAD.MOV.U32 R16, RZ, RZ, R7 ;  /* 0x000000ffff107224 */ /* 0x000fe200078e0007 */
[----:B------:R-:W-:Y:S01]  /*0530*/  MOV R7, R8 ;  /* 0x0000000800077202 */ /* 0x000fe20000000f00 */
[----:B------:R-:W-:-:S07]  /*0540*/  IMAD.MOV.U32 R6, RZ, RZ, R9 ;  /* 0x000000ffff067224 */ /* 0x000fce00078e0009 */
[----:B------:R-:W-:Y:S05]  /*0550*/  CALL.REL.NOINC `($__internal_0_$__cuda_sm20_div_rn_f64_full) ;  /* 0x0000000800007944 */ /* 0x000fea0003c00000 */
.L_x_709:
[----:B------:R-:W-:Y:S05]  /*0560*/  BSYNC.RECONVERGENT B2 ;  /* 0x0000000000027941 */ /* 0x000fea0003800200 */
.L_x_708:
[----:B------:R1:W-:Y:S01]  /*0570*/  STG.E.64 desc[UR6][R26.64], R4 ;  /* 0x000000041a007986 */ /* 0x0003e2000c101b06 */
[C---:B------:R-:W-:Y:S02]  /*0580*/  IMAD.IADD R20, R2.reuse, 0x1, R20 ;  /* 0x0000000102147824 */ /* 0x040fe400078e0214 */
[----:B------:R-:W-:Y:S01]  /*0590*/  IMAD R25, R2, UR5, R25 ;  /* 0x0000000502197c24 */ /* 0x000fe2000f8e0219 */
[----:B------:R-:W-:Y:S06]  /*05a0*/  @P1 BRA `(.L_x_710) ;  /* 0xfffffffc00841947 */ /* 0x000fec000383ffff */
[----:B------:R-:W-:Y:S05]  /*05b0*/  BSYNC.RECONVERGENT B1 ;  /* 0x0000000000017941 */ /* 0x000fea0003800200 */
.L_x_707:
[----:B------:R-:W-:-:S07]  /*05c0*/  VIADD R25, R20, 0x1 ;  /* 0x0000000114197836 */ /* 0x000fce0000000000 */
.L_x_706:
[----:B------:R-:W-:Y:S05]  /*05d0*/  BSYNC.RECONVERGENT B0 ;  /* 0x0000000000007941 */ /* 0x000fea0003800200 */
.L_x_705:
[----:B------:R-:W0:Y:S01]  /*05e0*/  LDC.64 R20, c[0x0][0x380] ;  /* 0x0000e000ff147b82 */ /* 0x000e220000000a00 */
[----:B------:R-:W-:Y:S01]  /*05f0*/  ISETP.GE.U32.AND P0, PT, R0, 0x3, PT ;  /* 0x000000030000780c */ /* 0x000fe20003f06070 */
[----:B------:R-:W2:Y:S06]  /*0600*/  LDCU UR8, c[0x0][0x390] ;  /* 0x00007200ff0877ac */ /* 0x000eac0008000800 */
[----:B------:R-:W3:Y:S06]  /*0610*/  LDC.64 R18, c[0x0][0x388] ;  /* 0x0000e200ff127b82 */ /* 0x000eec0000000a00 */
[----:B--2---:R-:W-:Y:S05]  /*0620*/  @!P0 EXIT ;  /* 0x000000000000894d */ /* 0x004fea0003800000 */
.L_x_719:
[----:B------:R-:W2:Y:S01]  /*0630*/  LDG.E.64 R8, desc[UR6][R22.64] ;  /* 0x0000000616087981 */ /* 0x000ea2000c1e1b00 */
[----:B-1-3--:R-:W-:-:S04]  /*0640*/  IMAD R27, R25, R19, R18 ;  /* 0x00000013191b7224 */ /* 0x00afc800078e0212 */
[----:B0-----:R-:W-:-:S05]  /*0650*/  IMAD.WIDE R26, R27, 0x8, R20 ;  /* 0x000000081b1a7825 */ /* 0x001fca00078e0214 */
[----:B------:R-:W3:Y:S01]  /*0660*/  LDG.E.64 R6, desc[UR6][R26.64] ;  /* 0x000000061a067981 */ /* 0x000ee2000c1e1b00 */
[----:B------:R-:W-:Y:S01]  /*0670*/  IMAD.MOV.U32 R4, RZ, RZ, 0x1 ;  /* 0x00000001ff047424 */ /* 0x000fe200078e00ff */
[----:B------:R-:W-:Y:S01]  /*0680*/  BSSY.RECONVERGENT B0, `(.L_x_711) ;  /* 0x0000014000007945 */ /* 0x000fe20003800200 */
[----:B--2---:R-:W0:Y:S01]  /*0690*/  MUFU.RCP64H R5, R9 ;  /* 0x0000000900057308 */ /* 0x004e220000001800 */
[----:B---3--:R-:W-:-:S03]  /*06a0*/  FSETP.GEU.AND P1, PT, |R7|, 6.5827683646048100446e-37, PT ;  /* 0x036000000700780b */ /* 0x008fc60003f2e200 */
        /* <DEDUP_REMOVED lines=11> */
[----:B------:R-:W-:Y:S01]  /*0760*/  MOV R17, R6 ;  /* 0x0000000600117202 */ /* 0x000fe20000000f00 */
[----:B------:R-:W-:Y:S01]  /*0770*/  IMAD.MOV.U32 R16, RZ, RZ, R7 ;  /* 0x000000ffff107224 */ /* 0x000fe200078e0007 */
[----:B------:R-:W-:Y:S01]  /*0780*/  MOV R3, 0x7c0 ;  /* 0x000007c000037802 */ /* 0x000fe20000000f00 */
[----:B------:R-:W-:Y:S02]  /*0790*/  IMAD.MOV.U32 R7, RZ, RZ, R8 ;  /* 0x000000ffff077224 */ /* 0x000fe400078e0008 */
[----:B------:R-:W-:-:S07]  /*07a0*/  IMAD.MOV.U32 R6, RZ, RZ, R9 ;  /* 0x000000ffff067224 */ /* 0x000fce00078e0009 */
[----:B------:R-:W-:Y:S05]  /*07b0*/  CALL.REL.NOINC `($__internal_0_$__cuda_sm20_div_rn_f64_full) ;  /* 0x0000000400687944 */ /* 0x000fea0003c00000 */
.L_x_712:
[----:B------:R-:W-:Y:S05]  /*07c0*/  BSYNC.RECONVERGENT B0 ;  /* 0x0000000000007941 */ /* 0x000fea0003800200 */
.L_x_711:
[----:B------:R0:W-:Y:S04]  /*07d0*/  STG.E.64 desc[UR6][R26.64], R4 ;  /* 0x000000041a007986 */ /* 0x0001e8000c101b06 */
[----:B------:R-:W2:Y:S01]  /*07e0*/  LDG.E.64 R8, desc[UR6][R22.64] ;  /* 0x0000000616087981 */ /* 0x000ea2000c1e1b00 */
[----:B------:R-:W-:-:S04]  /*07f0*/  IMAD.IADD R25, R2, 0x1, R25 ;  /* 0x0000000102197824 */ /* 0x000fc800078e0219 */
[----:B------:R-:W-:-:S04]  /*0800*/  IMAD R3, R25, R19, R18 ;  /* 0x0000001319037224 */ /* 0x000fc800078e0212 */
[----:B0-----:R-:W-:-:S05]  /*0810*/  IMAD.WIDE R26, R3, 0x8, R20 ;  /* 0x00000008031a7825 */ /* 0x001fca00078e0214 */
[----:B------:R-:W3:Y:S01]  /*0820*/  LDG.E.64 R6, desc[UR6][R26.64] ;  /* 0x000000061a067981 */ /* 0x000ee2000c1e1b00 */
[----:B------:R-:W-:Y:S01]  /*0830*/  MOV R10, 0x1 ;  /* 0x00000001000a7802 */ /* 0x000fe20000000f00 */
        /* <DEDUP_REMOVED lines=16> */
[----:B------:R-:W-:Y:S02]  /*0940*/  IMAD.MOV.U32 R16, RZ, RZ, R7 ;  /* 0x000000ffff107224 */ /* 0x000fe400078e0007 */
[----:B------:R-:W-:Y:S02]  /*0950*/  IMAD.MOV.U32 R7, RZ, RZ, R8 ;  /* 0x000000ffff077224 */ /* 0x000fe400078e0008 */
[----:B------:R-:W-:-:S07]  /*0960*/  IMAD.MOV.U32 R6, RZ, RZ, R9 ;  /* 0x000000ffff067224 */ /* 0x000fce00078e0009 */
[----:B------:R-:W-:Y:S05]  /*0970*/  CALL.REL.NOINC `($__internal_0_$__cuda_sm20_div_rn_f64_full) ;  /* 0x0000000000f87944 */ /* 0x000fea0003c00000 */
.L_x_714:
[----:B------:R-:W-:Y:S05]  /*0980*/  BSYNC.RECONVERGENT B0 ;  /* 0x0000000000007941 */ /* 0x000fea0003800200 */
.L_x_713:
[----:B------:R0:W-:Y:S04]  /*0990*/  STG.E.64 desc[UR6][R26.64], R4 ;  /* 0x000000041a007986 */ /* 0x0001e8000c101b06 */
[----:B------:R-:W2:Y:S01]  /*09a0*/  LDG.E.64 R8, desc[UR6][R22.64] ;  /* 0x0000000616087981 */ /* 0x000ea2000c1e1b00 */
[----:B------:R-:W-:-:S05]  /*09b0*/  IADD3 R25, PT, PT, R2, R25, RZ ;  /* 0x0000001902197210 */ /* 0x000fca0007ffe0ff */
[----:B------:R-:W-:-:S04]  /*09c0*/  IMAD R3, R25, R19, R18 ;  /* 0x0000001319037224 */ /* 0x000fc800078e0212 */
        /* <DEDUP_REMOVED lines=18> */
[----:B------:R-:W-:Y:S01]  /*0af0*/  MOV R6, R9 ;  /* 0x0000000900067202 */ /* 0x000fe20000000f00 */
[----:B------:R-:W-:Y:S01]  /*0b00*/  IMAD.MOV.U32 R16, RZ, RZ, R7 ;  /* 0x000000ffff107224 */ /* 0x000fe200078e0007 */
[----:B------:R-:W-:Y:S01]  /*0b10*/  MOV R3, 0xb40 ;  /* 0x00000b4000037802 */ /* 0x000fe20000000f00 */
[----:B------:R-:W-:-:S07]  /*0b20*/  IMAD.MOV.U32 R7, RZ, RZ, R8 ;  /* 0x000000ffff077224 */ /* 0x000fce00078e0008 */
[----:B------:R-:W-:Y:S05]  /*0b30*/  CALL.REL.NOINC `($__internal_0_$__cuda_sm20_div_rn_f64_full) ;  /* 0x0000000000887944 */ /* 0x000fea0003c00000 */
.L_x_716:
[----:B------:R-:W-:Y:S05]  /*0b40*/  BSYNC.RECONVERGENT B0 ;  /* 0x0000000000007941 */ /* 0x000fea0003800200 */
.L_x_715:
[----:B------:R0:W-:Y:S04]  /*0b50*/  STG.E.64 desc[UR6][R26.64], R4 ;  /* 0x000000041a007986 */ /* 0x0001e8000c101b06 */
[----:B------:R-:W2:Y:S01]  /*0b60*/  LDG.E.64 R8, desc[UR6][R22.64] ;  /* 0x0000000616087981 */ /* 0x000ea2000c1e1b00 */
[----:B------:R-:W-:-:S04]  /*0b70*/  IMAD.IADD R25, R2, 0x1, R25 ;  /* 0x0000000102197824 */ /* 0x000fc800078e0219 */
        /* <DEDUP_REMOVED lines=24> */
.L_x_718:
[----:B------:R-:W-:Y:S05]  /*0d00*/  BSYNC.RECONVERGENT B0 ;  /* 0x0000000000007941 */ /* 0x000fea0003800200 */
.L_x_717:
[----:B------:R2:W-:Y:S01]  /*0d10*/  STG.E.64 desc[UR6][R26.64], R4 ;  /* 0x000000041a007986 */ /* 0x0005e2000c101b06 */
[----:B------:R-:W-:-:S05]  /*0d20*/  IMAD.IADD R25, R2, 0x1, R25 ;  /* 0x0000000102197824 */ /* 0x000fca00078e0219 */
[----:B------:R-:W-:-:S13]  /*0d30*/  ISETP.GE.AND P0, PT, R25, UR8, PT ;  /* 0x0000000819007c0c */ /* 0x000fda000bf06270 */
[----:B--2---:R-:W-:Y:S05]  /*0d40*/  @!P0 BRA `(.L_x_719) ;  /* 0xfffffff800388947 */ /* 0x004fea000383ffff */
[----:B------:R-:W-:Y:S05]  /*0d50*/  EXIT ;  /* 0x000000000000794d */ /* 0x000fea0003800000 */
        .weak           $__internal_0_$__cuda_sm20_div_rn_f64_full
        .type           $__internal_0_$__cuda_sm20_div_rn_f64_full,@function
        .size           $__internal_0_$__cuda_sm20_div_rn_f64_full,(.L_x_731 - $__internal_0_$__cuda_sm20_div_rn_f64_full)
$__internal_0_$__cuda_sm20_div_rn_f64_full:
[-C--:B------:R-:W-:Y:S01]  /*0d60*/  LOP3.LUT R17, R17, R16.reuse, RZ, 0x3c, !PT ;  /* 0x0000001011117212 */ /* 0x080fe200078e3cff */
[----:B------:R-:W-:Y:S01]  /*0d70*/  IMAD.MOV.U32 R13, RZ, RZ, R6 ;  /* 0x000000ffff0d7224 */ /* 0x000fe200078e0006 */
[C---:B------:R-:W-:Y:S01]  /*0d80*/  FSETP.GEU.AND P0, PT, |R6|.reuse, 1.469367938527859385e-39, PT ;  /* 0x001000000600780b */ /* 0x040fe20003f0e200 */
[----:B------:R-:W-:Y:S01]  /*0d90*/  IMAD.MOV.U32 R12, RZ, RZ, R7 ;  /* 0x000000ffff0c7224 */ /* 0x000fe200078e0007 */
[C---:B------:R-:W-:Y:S01]  /*0da0*/  LOP3.LUT R16, R17.reuse, R16, RZ, 0x3c, !PT ;  /* 0x0000001011107212 */ /* 0x040fe200078e3cff */
[----:B------:R-:W-:Y:S01]  /*0db0*/  IMAD.MOV.U32 R8, RZ, RZ, 0x1 ;  /* 0x00000001ff087424 */ /* 0x000fe200078e00ff */
[----:B------:R-:W-:Y:S01]  /*0dc0*/  LOP3.LUT R14, R6, 0x800fffff, RZ, 0xc0, !PT ;  /* 0x800fffff060e7812 */ /* 0x000fe200078ec0ff */
[----:B------:R-:W-:Y:S01]  /*0dd0*/  BSSY.RECONVERGENT B3, `(.L_x_720) ;  /* 0x000005a000037945 */ /* 0x000fe20003800200 */
[----:B------:R-:W-:Y:S02]  /*0de0*/  LOP3.LUT R17, R17, R16, RZ, 0x3c, !PT ;  /* 0x0000001011117212 */ /* 0x000fe400078e3cff */
[----:B------:R-:W-:-:S02]  /*0df0*/  LOP3.LUT R15, R14, 0x3ff00000, RZ, 0xfc, !PT ;  /* 0x3ff000000e0f7812 */ /* 0x000fc400078efcff */
[C---:B------:R-:W-:Y:S02]  /*0e00*/  FSETP.GEU.AND P3, PT, |R17|.reuse, 1.469367938527859385e-39, PT ;  /* 0x001000001100780b */ /* 0x040fe40003f6e200 */
[----:B------:R-:W-:Y:S02]  /*0e10*/  LOP3.LUT R4, R17, 0x7ff00000, RZ, 0xc0, !PT ;  /* 0x7ff0000011047812 */ /* 0x000fe400078ec0ff */
[----:B------:R-:W-:Y:S01]  /*0e20*/  MOV R14, R7 ;  /* 0x00000007000e7202 */ /* 0x000fe20000000f00 */
[----:B------:R-:W-:Y:S01]  /*0e30*/  @!P0 DMUL R14, R12, 8.98846567431157953865e+307 ;  /* 0x7fe000000c0e8828 */ /* 0x000fe20000000000 */
[----:B------:R-:W-:-:S04]  /*0e40*/  LOP3.LUT R7, R6, 0x7ff00000, RZ, 0xc0, !PT ;  /* 0x7ff0000006077812 */ /* 0x000fc800078ec0ff */
[C---:B------:R-:W-:Y:S01]  /*0e50*/  ISETP.GE.U32.AND P2, PT, R4.reuse, R7, PT ;  /* 0x000000070400720c */ /* 0x040fe20003f46070 */
[----:B------:R-:W0:Y:S02]  /*0e60*/  MUFU.RCP64H R9, R15 ;  /* 0x0000000f00097308 */ /* 0x000e240000001800 */
[----:B------:R-:W-:Y:S01]  /*0e70*/  @!P3 LOP3.LUT R5, R13, 0x7ff00000, RZ, 0xc0, !PT ;  /* 0x7ff000000d05b812 */ /* 0x000fe200078ec0ff */
[----:B------:R-:W-:Y:S01]  /*0e80*/  @!P3 IMAD.MOV.U32 R28, RZ, RZ, RZ ;  /* 0x000000ffff1cb224 */ /* 0x000fe200078e00ff */
[----:B------:R-:W-:Y:S02]  /*0e90*/  @!P0 LOP3.LUT R7, R15, 0x7ff00000, RZ, 0xc0, !PT ;  /* 0x7ff000000f078812 */ /* 0x000fe400078ec0ff */
[----:B------:R-:W-:Y:S01]  /*0ea0*/  @!P3 ISETP.GE.U32.AND P4, PT, R4, R5, PT ;  /* 0x000000050400b20c */ /* 0x000fe20003f86070 */
[----:B------:R-:W-:-:S05]  /*0eb0*/  IMAD.MOV.U32 R5, RZ, RZ, 0x1ca00000 ;  /* 0x1ca00000ff057424 */ /* 0x000fca00078e00ff */
[C---:B------:R-:W-:Y:S02]  /*0ec0*/  @!P3 SEL R6, R5.reuse, 0x63400000, !P4 ;  /* 0x634000000506b807 */ /* 0x040fe40006000000 */
[----:B------:R-:W-:Y:S02]  /*0ed0*/  SEL R10, R5, 0x63400000, !P2 ;  /* 0x63400000050a7807 */ /* 0x000fe40005000000 */
[--C-:B------:R-:W-:Y:S02]  /*0ee0*/  @!P3 LOP3.LUT R6, R6, 0x80000000, R17.reuse, 0xf8, !PT ;  /* 0x800000000606b812 */ /* 0x100fe400078ef811 */
[----:B------:R-:W-:Y:S01]  /*0ef0*/  LOP3.LUT R11, R10, 0x800fffff, R17, 0xf8, !PT ;  /* 0x800fffff0a0b7812 */ /* 0x000fe200078ef811 */
[----:B------:R-:W-:Y:S01]  /*0f00*/  IMAD.MOV.U32 R10, RZ, RZ, R16 ;  /* 0x000000ffff0a7224 */ /* 0x000fe200078e0010 */
[----:B------:R-:W-:Y:S02]  /*0f10*/  @!P3 LOP3.LUT R29, R6, 0x100000, RZ, 0xfc, !PT ;  /* 0x00100000061db812 */ /* 0x000fe400078efcff */
[----:B------:R-:W-:-:S04]  /*0f20*/  MOV R6, R4 ;  /* 0x0000000400067202 */ /* 0x000fc80000000f00 */
[----:B------:R-:W-:Y:S02]  /*0f30*/  @!P3 DFMA R10, R10, 2, -R28 ;  /* 0x400000000a0ab82b */ /* 0x000fe4000000081c */
[----:B0-----:R-:W-:-:S08]  /*0f40*/  DFMA R28, R8, -R14, 1 ;  /* 0x3ff00000081c742b */ /* 0x001fd0000000080e */
[----:B------:R-:W-:Y:S01]  /*0f50*/  DFMA R28, R28, R28, R28 ;  /* 0x0000001c1c1c722b */ /* 0x000fe2000000001c */
[----:B------:R-:W-:-:S05]  /*0f60*/  @!P3 LOP3.LUT R6, R11, 0x7ff00000, RZ, 0xc0, !PT ;  /* 0x7ff000000b06b812 */ /* 0x000fca00078ec0ff */
[----:B------:R-:W-:Y:S02]  /*0f70*/  VIADD R24, R6, 0xffffffff ;  /* 0xffffffff06187836 */ /* 0x000fe40000000000 */
[----:B------:R-:W-:-:S03]  /*0f80*/  DFMA R8, R8, R28, R8 ;  /* 0x0000001c0808722b */ /* 0x000fc60000000008 */
[----:B------:R-:W-:Y:S01]  /*0f90*/  ISETP.GT.U32.AND P0, PT, R24, 0x7feffffe, PT ;  /* 0x7feffffe1800780c */ /* 0x000fe20003f04070 */
[----:B------:R-:W-:-:S04]  /*0fa0*/  VIADD R24, R7, 0xffffffff ;  /* 0xffffffff07187836 */ /* 0x000fc80000000000 */
[----:B------:R-:W-:Y:S01]  /*0fb0*/  DFMA R30, R8, -R14, 1 ;  /* 0x3ff00000081e742b */ /* 0x000fe2000000080e */
[----:B------:R-:W-:-:S07]  /*0fc0*/  ISETP.GT.U32.OR P0, PT, R24, 0x7feffffe, P0 ;  /* 0x7feffffe1800780c */ /* 0x000fce0000704470 */
[----:B------:R-:W-:-:S08]  /*0fd0*/  DFMA R30, R8, R30, R8 ;  /* 0x0000001e081e722b */ /* 0x000fd00000000008 */
[----:B------:R-:W-:-:S08]  /*0fe0*/  DMUL R28, R30, R10 ;  /* 0x0000000a1e1c7228 */ /* 0x000fd00000000000 */
[----:B------:R-:W-:-:S08]  /*0ff0*/  DFMA R8, R28, -R14, R10 ;  /* 0x8000000e1c08722b */ /* 0x000fd0000000000a */
[----:B------:R-:W-:Y:S01]  /*1000*/  DFMA R8, R30, R8, R28 ;  /* 0x000000081e08722b */ /* 0x000fe2000000001c */
[----:B------:R-:W-:Y:S10]  /*1010*/  @P0 BRA `(.L_x_721) ;  /* 0x0000000000740947 */ /* 0x000ff40003800000 */
[----:B------:R-:W-:-:S04]  /*1020*/  LOP3.LUT R6, R13, 0x7ff00000, RZ, 0xc0, !PT ;  /* 0x7ff000000d067812 */ /* 0x000fc800078ec0ff */
[CC--:B------:R-:W-:Y:S02]  /*1030*/  VIADDMNMX R7, R4.reuse, -R6.reuse, 0xb9600000, !PT ;  /* 0xb960000004077446 */ /* 0x0c0fe40007800906 */
[----:B------:R-:W-:Y:S02]  /*1040*/  ISETP.GE.U32.AND P0, PT, R4, R6, PT ;  /* 0x000000060400720c */ /* 0x000fe40003f06070 */
[----:B------:R-:W-:Y:S02]  /*1050*/  VIMNMX R7, PT, PT, R7, 0x46a00000, PT ;  /* 0x46a0000007077848 */ /* 0x000fe40003fe0100 */
[----:B------:R-:W-:Y:S02]  /*1060*/  SEL R5, R5, 0x63400000, !P0 ;  /* 0x6340000005057807 */ /* 0x000fe40004000000 */
[----:B------:R-:W-:-:S03]  /*1070*/  MOV R6, RZ ;  /* 0x000000ff00067202 */ /* 0x000fc60000000f00 */
[----:B------:R-:W-:-:S04]  /*1080*/  IMAD.IADD R5, R7, 0x1, -R5 ;  /* 0x0000000107057824 */ /* 0x000fc800078e0a05 */
[----:B------:R-:W-:-:S06]  /*1090*/  VIADD R7, R5, 0x7fe00000 ;  /* 0x7fe0000005077836 */ /* 0x000fcc0000000000 */
[----:B------:R-:W-:-:S10]  /*10a0*/  DMUL R28, R8, R6 ;  /* 0x00000006081c7228 */ /* 0x000fd40000000000 */
[----:B------:R-:W-:-:S13]  /*10b0*/  FSETP.GTU.AND P0, PT, |R29|, 1.469367938527859385e-39, PT ;  /* 0x001000001d00780b */ /* 0x000fda0003f0c200 */
[----:B------:R-:W-:Y:S05]  /*10c0*/  @P0 BRA `(.L_x_722) ;  /* 0x0000000000a80947 */ /* 0x000fea0003800000 */
[----:B------:R-:W-:-:S06]  /*10d0*/  DFMA R10, R8, -R14, R10 ;  /* 0x8000000e080a722b */ /* 0x000fcc000000000a */
[----:B------:R-:W-:-:S04]  /*10e0*/  IMAD.MOV.U32 R10, RZ, RZ, RZ ;  /* 0x000000ffff0a7224 */ /* 0x000fc800078e00ff */
[C---:B------:R-:W-:Y:S02]  /*10f0*/  FSETP.NEU.AND P0, PT, R11.reuse, RZ, PT ;  /* 0x000000ff0b00720b */ /* 0x040fe40003f0d000 */
[----:B------:R-:W-:-:S04]  /*1100*/  LOP3.LUT R12, R11, 0x80000000, R13, 0x48, !PT ;  /* 0x800000000b0c7812 */ /* 0x000fc800078e480d */
[----:B------:R-:W-:-:S07]  /*1110*/  LOP3.LUT R11, R12, R7, RZ, 0xfc, !PT ;  /* 0x000000070c0b7212 */ /* 0x000fce00078efcff */
[----:B------:R-:W-:Y:S05]  /*1120*/  @!P0 BRA `(.L_x_722) ;  /* 0x0000000000908947 */ /* 0x000fea0003800000 */
[----:B------:R-:W-:Y:S01]  /*1130*/  IMAD.MOV R7, RZ, RZ, -R5 ;  /* 0x000000ffff077224 */ /* 0x000fe200078e0a05 */
[----:B------:R-:W-:Y:S01]  /*1140*/  IADD3 R5, PT, PT, -R5, -0x43300000, RZ ;  /* 0xbcd0000005057810 */ /* 0x000fe20007ffe1ff */
[----:B------:R-:W-:-:S06]  /*1150*/  IMAD.MOV.U32 R6, RZ, RZ, RZ ;  /* 0x000000ffff067224 */ /* 0x000fcc00078e00ff */
[----:B------:R-:W-:Y:S02]  /*1160*/  DFMA R6, R28, -R6, R8 ;  /* 0x800000061c06722b */ /* 0x000fe40000000008 */
[----:B------:R-:W-:-:S08]  /*1170*/  DMUL.RP R8, R8, R10 ;  /* 0x0000000a08087228 */ /* 0x000fd00000008000 */
[----:B------:R-:W-:Y:S02]  /*1180*/  FSETP.NEU.AND P0, PT, |R7|, R5, PT ;  /* 0x000000050700720b */ /* 0x000fe40003f0d200 */
[----:B------:R-:W-:Y:S02]  /*1190*/  LOP3.LUT R12, R9, R12, RZ, 0x3c, !PT ;  /* 0x0000000c090c7212 */ /* 0x000fe400078e3cff */
[----:B------:R-:W-:Y:S02]  /*11a0*/  FSEL R4, R8, R28, !P0 ;  /* 0x0000001c08047208 */ /* 0x000fe40004000000 */
[----:B------:R-:W-:-:S03]  /*11b0*/  FSEL R12, R12, R29, !P0 ;  /* 0x0000001d0c0c7208 */ /* 0x000fc60004000000 */
[----:B------:R-:W-:Y:S01]  /*11c0*/  IMAD.MOV.U32 R28, RZ, RZ, R4 ;  /* 0x000000ffff1c7224 */ /* 0x000fe200078e0004 */
[----:B------:R-:W-:Y:S01]  /*11d0*/  MOV R29, R12 ;  /* 0x0000000c001d7202 */ /* 0x000fe20000000f00 */
[----:B------:R-:W-:Y:S06]  /*11e0*/  BRA `(.L_x_722) ;  /* 0x0000000000607947 */ /* 0x000fec0003800000 */
.L_x_721:
[----:B------:R-:W-:-:S14]  /*11f0*/  DSETP.NAN.AND P0, PT, R16, R16, PT ;  /* 0x000000101000722a */ /* 0x000fdc0003f08000 */
[----:B------:R-:W-:Y:S05]  /*1200*/  @P0 BRA `(.L_x_723) ;  /* 0x00000000004c0947 */ /* 0x000fea0003800000 */
[----:B------:R-:W-:-:S14]  /*1210*/  DSETP.NAN.AND P0, PT, R12, R12, PT ;  /* 0x0000000c0c00722a */ /* 0x000fdc0003f08000 */
[----:B------:R-:W-:Y:S05]  /*1220*/  @P0 BRA `(.L_x_724) ;  /* 0x0000000000340947 */ /* 0x000fea0003800000 */
[----:B------:R-:W-:Y:S01]  /*1230*/  ISETP.NE.AND P0, PT, R6, R7, PT ;  /* 0x000000070600720c */ /* 0x000fe20003f05270 */
[----:B------:R-:W-:Y:S02]  /*1240*/  IMAD.MOV.U32 R28, RZ, RZ, 0x0 ;  /* 0x00000000ff1c7424 */ /* 0x000fe400078e00ff */
[----:B------:R-:W-:-:S10]  /*1250*/  IMAD.MOV.U32 R29, RZ, RZ, -0x80000 ;  /* 0xfff80000ff1d7424 */ /* 0x000fd400078e00ff */
[----:B------:R-:W-:Y:S05]  /*1260*/  @!P0 BRA `(.L_x_722) ;  /* 0x0000000000408947 */ /* 0x000fea0003800000 */
[----:B------:R-:W-:Y:S02]  /*1270*/  ISETP.NE.AND P0, PT, R6, 0x7ff00000, PT ;  /* 0x7ff000000600780c */ /* 0x000fe40003f05270 */
[----:B------:R-:W-:Y:S02]  /*1280*/  LOP3.LUT R12, R17, 0x80000000, R13, 0x48, !PT ;  /* 0x80000000110c7812 */ /* 0x000fe400078e480d */
[----:B------:R-:W-:-:S13]  /*1290*/  ISETP.EQ.OR P0, PT, R7, RZ, !P0 ;  /* 0x000000ff0700720c */ /* 0x000fda0004702670 */
[----:B------:R-:W-:Y:S01]  /*12a0*/  @P0 LOP3.LUT R4, R12, 0x7ff00000, RZ, 0xfc, !PT ;  /* 0x7ff000000c040812 */ /* 0x000fe200078efcff */
[----:B------:R-:W-:Y:S01]  /*12b0*/  @!P0 IMAD.MOV.U32 R28, RZ, RZ, RZ ;  /* 0x000000ffff1c8224 */ /* 0x000fe200078e00ff */
[----:B------:R-:W-:Y:S01]  /*12c0*/  @!P0 MOV R29, R12 ;  /* 0x0000000c001d8202 */ /* 0x000fe20000000f00 */
[----:B------:R-:W-:Y:S02]  /*12d0*/  @P0 IMAD.MOV.U32 R28, RZ, RZ, RZ ;  /* 0x000000ffff1c0224 */ /* 0x000fe400078e00ff */
[----:B------:R-:W-:Y:S01]  /*12e0*/  @P0 IMAD.MOV.U32 R29, RZ, RZ, R4 ;  /* 0x000000ffff1d0224 */ /* 0x000fe200078e0004 */
[----:B------:R-:W-:Y:S06]  /*12f0*/  BRA `(.L_x_722) ;  /* 0x00000000001c7947 */ /* 0x000fec0003800000 */
.L_x_724:
[----:B------:R-:W-:-:S05]  /*1300*/  LOP3.LUT R28, R13, 0x80000, RZ, 0xfc, !PT ;  /* 0x000800000d1c7812 */ /* 0x000fca00078efcff */
[----:B------:R-:W-:Y:S01]  /*1310*/  IMAD.MOV.U32 R29, RZ, RZ, R28 ;  /* 0x000000ffff1d7224 */ /* 0x000fe200078e001c */
[----:B------:R-:W-:Y:S01]  /*1320*/  MOV R28, R12 ;  /* 0x0000000c001c7202 */ /* 0x000fe20000000f00 */
[----:B------:R-:W-:Y:S06]  /*1330*/  BRA `(.L_x_722) ;  /* 0x00000000000c7947 */ /* 0x000fec0003800000 */
.L_x_723:
[----:B------:R-:W-:-:S05]  /*1340*/  LOP3.LUT R28, R17, 0x80000, RZ, 0xfc, !PT ;  /* 0x00080000111c7812 */ /* 0x000fca00078efcff */
[----:B------:R-:W-:Y:S02]  /*1350*/  IMAD.MOV.U32 R29, RZ, RZ, R28 ;  /* 0x000000ffff1d7224 */ /* 0x000fe400078e001c */
[----:B------:R-:W-:-:S07]  /*1360*/  IMAD.MOV.U32 R28, RZ, RZ, R16 ;  /* 0x000000ffff1c7224 */ /* 0x000fce00078e0010 */
.L_x_722:
[----:B------:R-:W-:Y:S05]  /*1370*/  BSYNC.RECONVERGENT B3 ;  /* 0x0000000000037941 */ /* 0x000fea0003800200 */
.L_x_720:
[----:B------:R-:W-:Y:S01]  /*1380*/  IMAD.MOV.U32 R6, RZ, RZ, R3 ;  /* 0x000000ffff067224 */ /* 0x000fe200078e0003 */
[----:B------:R-:W-:Y:S01]  /*1390*/  MOV R5, R29 ;  /* 0x0000001d00057202 */ /* 0x000fe20000000f00 */
[----:B------:R-:W-:Y:S02]  /*13a0*/  IMAD.MOV.U32 R7, RZ, RZ, 0x0 ;  /* 0x00000000ff077424 */ /* 0x000fe400078e00ff */
[----:B------:R-:W-:Y:S02]  /*13b0*/  IMAD.MOV.U32 R4, RZ, RZ, R28 ;  /* 0x000000ffff047224 */ /* 0x000fe400078e001c */
[----:B------:R-:W-:Y:S05]  /*13c0*/  RET.REL.NODEC R6 `(_Z23kernel_change_curr_linePdiii) ;  /* 0xffffffec060c7950 */ /* 0x000fea0003c3ffff */
.L_x_725:
        /* <DEDUP_REMOVED lines=11> */
.L_x_731:


//--------------------- .text._Z17kernel_swap_linesPdiiii --------------------------
	.section	.text._Z17kernel_swap_linesPdiiii,"ax",@progbits
	.align	128
        .global         _Z17kernel_swap_linesPdiiii
        .type           _Z17kernel_swap_linesPdiiii,@function
        .size           _Z17kernel_swap_linesPdiiii,(.L_x_743 - _Z17kernel_swap_linesPdiiii)
        .other          _Z17kernel_swap_linesPdiiii,@"STO_CUDA_ENTRY STV_DEFAULT"
_Z17kernel_swap_linesPdiiii:
.text._Z17kernel_swap_linesPdiiii:
[----:B------:R-:W-:Y:S01]  /*0000*/  LDC R1, c[0x0][0x37c] ;  /* 0x0000df00ff017b82 */ /* 0x000fe20000000800 */
[----:B------:R-:W0:Y:S01]  /*0010*/  S2R R0, SR_CTAID.X ;  /* 0x0000000000007919 */ /* 0x000e220000002500 */
[----:B------:R-:W0:Y:S01]  /*0020*/  LDCU UR4, c[0x0][0x360] ;  /* 0x00006c00ff0477ac */ /* 0x000e220008000800 */
[----:B------:R-:W0:Y:S01]  /*0030*/  S2R R3, SR_TID.X ;  /* 0x0000000000037919 */ /* 0x000e220000002100 */
[----:B------:R-:W1:Y:S01]  /*0040*/  LDCU UR8, c[0x0][0x390] ;  /* 0x00007200ff0877ac */ /* 0x000e620008000800 */
[----:B------:R-:W2:Y:S01]  /*0050*/  LDCU UR5, c[0x0][0x370] ;  /* 0x00006e00ff0577ac */ /* 0x000ea20008000800 */
[----:B0-----:R-:W-:Y:S01]  /*0060*/  IMAD R0, R0, UR4, R3 ;  /* 0x0000000400007c24 */ /* 0x001fe2000f8e0203 */
[----:B--2---:R-:W-:-:S04]  /*0070*/  UIMAD UR4, UR4, UR5, URZ ;  /* 0x00000005040472a4 */ /* 0x004fc8000f8e02ff */
[----:B-1----:R-:W-:-:S13]  /*0080*/  ISETP.GE.AND P0, PT, R0, UR8, PT ;  /* 0x0000000800007c0c */ /* 0x002fda000bf06270 */
[----:B------:R-:W-:Y:S05]  /*0090*/  @P0 EXIT ;  /* 0x000000000000094d */ /* 0x000fea0003800000 */
[----:B------:R-:W0:Y:S01]  /*00a0*/  I2F.U32.RP R7, UR4 ;  /* 0x0000000400077d06 */ /* 0x000e220008209000 */
[----:B------:R-:W-:Y:S01]  /*00b0*/  IADD3 R4, PT, PT, R0, UR4, RZ ;  /* 0x0000000400047c10 */ /* 0x000fe2000fffe0ff */
[----:B------:R-:W1:Y:S01]  /*00c0*/  LDCU UR9, c[0x0][0x394] ;  /* 0x00007280ff0977ac */ /* 0x000e620008000800 */
[----:B------:R-:W-:Y:S01]  /*00d0*/  IADD3 R9, PT, PT, RZ, -UR4, RZ ;  /* 0x80000004ff097c10 */ /* 0x000fe2000fffe0ff */
[----:B------:R-:W-:Y:S01]  /*00e0*/  BSSY.RECONVERGENT B0, `(.L_x_726) ;  /* 0x0000031000007945 */ /* 0x000fe20003800200 */
[C---:B------:R-:W-:Y:S01]  /*00f0*/  ISETP.GE.AND P0, PT, R4.reuse, UR8, PT ;  /* 0x0000000804007c0c */ /* 0x040fe2000bf06270 */
[----:B------:R-:W2:Y:S01]  /*0100*/  LDCU.64 UR6, c[0x0][0x358] ;  /* 0x00006b00ff0677ac */ /* 0x000ea20008000a00 */
[----:B------:R-:W-:Y:S02]  /*0110*/  VIMNMX R5, PT, PT, R4, UR8, !PT ;  /* 0x0000000804057c48 */ /* 0x000fe4000ffe0100 */
[----:B------:R-:W-:Y:S02]  /*0120*/  SEL R6, RZ, 0x1, P0 ;  /* 0x00000001ff067807 */ /* 0x000fe40000000000 */
[----:B------:R-:W-:-:S02]  /*0130*/  ISETP.NE.U32.AND P2, PT, RZ, UR4, PT ;  /* 0x00000004ff007c0c */ /* 0x000fc4000bf45070 */
[----:B------:R-:W-:Y:S01]  /*0140*/  IADD3 R5, PT, PT, R5, -R4, -R6 ;  /* 0x8000000405057210 */ /* 0x000fe20007ffe806 */
[----:B0-----:R-:W0:Y:S02]  /*0150*/  MUFU.RCP R7, R7 ;  /* 0x0000000700077308 */ /* 0x001e240000001000 */
[----:B0-----:R-:W-:-:S06]  /*0160*/  IADD3 R2, PT, PT, R7, 0xffffffe, RZ ;  /* 0x0ffffffe07027810 */ /* 0x001fcc0007ffe0ff */
[----:B------:R0:W3:Y:S02]  /*0170*/  F2I.FTZ.U32.TRUNC.NTZ R3, R2 ;  /* 0x0000000200037305 */ /* 0x0000e4000021f000 */
[----:B0-----:R-:W-:Y:S02]  /*0180*/  HFMA2 R2, -RZ, RZ, 0, 0 ;  /* 0x00000000ff027431 */ /* 0x001fe400000001ff */
[----:B---3--:R-:W-:-:S04]  /*0190*/  IMAD R9, R9, R3, RZ ;  /* 0x0000000309097224 */ /* 0x008fc800078e02ff */
[----:B------:R-:W-:-:S06]  /*01a0*/  IMAD.HI.U32 R8, R3, R9, R2 ;  /* 0x0000000903087227 */ /* 0x000fcc00078e0002 */
[----:B------:R-:W-:-:S05]  /*01b0*/  IMAD.HI.U32 R7, R8, R5, RZ ;  /* 0x0000000508077227 */ /* 0x000fca00078e00ff */
[----:B------:R-:W-:-:S05]  /*01c0*/  IADD3 R2, PT, PT, -R7, RZ, RZ ;  /* 0x000000ff07027210 */ /* 0x000fca0007ffe1ff */
[----:B------:R-:W-:Y:S02]  /*01d0*/  IMAD R5, R2, UR4, R5 ;  /* 0x0000000402057c24 */ /* 0x000fe4000f8e0205 */
[----:B------:R-:W0:Y:S03]  /*01e0*/  LDC.64 R2, c[0x0][0x380] ;  /* 0x0000e000ff027b82 */ /* 0x000e260000000a00 */
[----:B------:R-:W-:-:S13]  /*01f0*/  ISETP.GE.U32.AND P0, PT, R5, UR4, PT ;  /* 0x0000000405007c0c */ /* 0x000fda000bf06070 */
[----:B------:R-:W-:Y:S02]  /*0200*/  @P0 IADD3 R5, PT, PT, R5, -UR4, RZ ;  /* 0x8000000405050c10 */ /* 0x000fe4000fffe0ff */
[----:B------:R-:W-:Y:S02]  /*0210*/  @P0 IADD3 R7, PT, PT, R7, 0x1, RZ ;  /* 0x0000000107070810 */ /* 0x000fe40007ffe0ff */
[----:B------:R-:W-:Y:S02]  /*0220*/  ISETP.GE.U32.AND P1, PT, R5, UR4, PT ;  /* 0x0000000405007c0c */ /* 0x000fe4000bf26070 */
[----:B------:R-:W3:Y:S11]  /*0230*/  LDC.64 R4, c[0x0][0x388] ;  /* 0x0000e200ff047b82 */ /* 0x000ef60000000a00 */
[----:B------:R-:W-:Y:S01]  /*0240*/  @P1 VIADD R7, R7, 0x1 ;  /* 0x0000000107071836 */ /* 0x000fe20000000000 */
[----:B------:R-:W-:-:S04]  /*0250*/  @!P2 LOP3.LUT R7, RZ, UR4, RZ, 0x33, !PT ;  /* 0x00000004ff07ac12 */ /* 0x000fc8000f8e33ff */
[----:B------:R-:W-:-:S04]  /*0260*/  IADD3 R10, PT, PT, R6, R7, RZ ;  /* 0x00000007060a7210 */ /* 0x000fc80007ffe0ff */
[C---:B------:R-:W-:Y:S02]  /*0270*/  LOP3.LUT R6, R10.reuse, 0x3, RZ, 0xc0, !PT ;  /* 0x000000030a067812 */ /* 0x040fe400078ec0ff */
[----:B------:R-:W-:Y:S02]  /*0280*/  ISETP.GE.U32.AND P1, PT, R10, 0x3, PT ;  /* 0x000000030a00780c */ /* 0x000fe40003f26070 */
[----:B------:R-:W-:-:S13]  /*0290*/  ISETP.NE.AND P0, PT, R6, 0x3, PT ;  /* 0x000000030600780c */ /* 0x000fda0003f05270 */
[----:B012---:R-:W-:Y:S05]  /*02a0*/  @!P0 BRA `(.L_x_727) ;  /* 0x0000000000508947 */ /* 0x007fea0003800000 */
[----:B------:R-:W0:Y:S01]  /*02b0*/  LDC.64 R8, c[0x0][0x388] ;  /* 0x0000e200ff087b82 */ /* 0x000e220000000a00 */
[----:B------:R-:W1:Y:S01]  /*02c0*/  LDCU UR5, c[0x0][0x394] ;  /* 0x00007280ff0577ac */ /* 0x000e620008000800 */
[----:B------:R-:W-:-:S04]  /*02d0*/  IADD3 R10, PT, PT, R10, 0x1, RZ ;  /* 0x000000010a0a7810 */ /* 0x000fc80007ffe0ff */
[----:B------:R-:W-:Y:S02]  /*02e0*/  LOP3.LUT R10, R10, 0x3, RZ, 0xc0, !PT ;  /* 0x000000030a0a7812 */ /* 0x000fe400078ec0ff */
[----:B------:R-:W2:Y:S02]  /*02f0*/  LDC.64 R6, c[0x0][0x380] ;  /* 0x0000e000ff067b82 */ /* 0x000ea40000000a00 */
[----:B------:R-:W-:Y:S01]  /*0300*/  IADD3 R19, PT, PT, -R10, RZ, RZ ;  /* 0x000000ff0a137210 */ /* 0x000fe20007ffe1ff */
[CC--:B0-----:R-:W-:Y:S02]  /*0310*/  IMAD R18, R0.reuse, R9.reuse, R8 ;  /* 0x0000000900127224 */ /* 0x0c1fe400078e0208 */
[----:B-1----:R-:W-:-:S07]  /*0320*/  IMAD R8, R0, R9, UR5 ;  /* 0x0000000500087e24 */ /* 0x002fce000f8e0209 */
.L_x_728:
[----:B0-2---:R-:W-:-:S04]  /*0330*/  IMAD.WIDE R14, R8, 0x8, R6 ;  /* 0x00000008080e7825 */ /* 0x005fc800078e0206 */
[----:B------:R-:W-:Y:S01]  /*0340*/  IMAD.WIDE R10, R18, 0x8, R6 ;  /* 0x00000008120a7825 */ /* 0x000fe200078e0206 */
[----:B------:R-:W2:Y:S04]  /*0350*/  LDG.E.64 R16, desc[UR6][R14.64] ;  /* 0x000000060e107981 */ /* 0x000ea8000c1e1b00 */
[----:B------:R-:W4:Y:S01]  /*0360*/  LDG.E.64 R12, desc[UR6][R10.64] ;  /* 0x000000060a0c7981 */ /* 0x000f22000c1e1b00 */
[----:B------:R-:W-:Y:S01]  /*0370*/  IADD3 R19, PT, PT, R19, 0x1, RZ ;  /* 0x0000000113137810 */ /* 0x000fe20007ffe0ff */
[----:B------:R-:W-:Y:S02]  /*0380*/  VIADD R0, R0, UR4 ;  /* 0x0000000400007c36 */ /* 0x000fe40008000000 */
[----:B------:R-:W-:Y:S01]  /*0390*/  IMAD R8, R9, UR4, R8 ;  /* 0x0000000409087c24 */ /* 0x000fe2000f8e0208 */
[----:B------:R-:W-:Y:S01]  /*03a0*/  ISETP.NE.AND P0, PT, R19, RZ, PT ;  /* 0x000000ff1300720c */ /* 0x000fe20003f05270 */
[----:B------:R-:W-:Y:S01]  /*03b0*/  IMAD R18, R9, UR4, R18 ;  /* 0x0000000409127c24 */ /* 0x000fe2000f8e0212 */
[----:B--2---:R0:W-:Y:S04]  /*03c0*/  STG.E.64 desc[UR6][R10.64], R16 ;  /* 0x000000100a007986 */ /* 0x0041e8000c101b06 */
[----:B----4-:R0:W-:Y:S07]  /*03d0*/  STG.E.64 desc[UR6][R14.64], R12 ;  /* 0x0000000c0e007986 */ /* 0x0101ee000c101b06 */
[----:B------:R-:W-:Y:S05]  /*03e0*/  @P0 BRA `(.L_x_728) ;  /* 0xfffffffc00d00947 */ /* 0x000fea000383ffff */
.L_x_727:
[----:B------:R-:W-:Y:S05]  /*03f0*/  BSYNC.RECONVERGENT B0 ;  /* 0x0000000000007941 */ /* 0x000fea0003800200 */
.L_x_726:
[----:B------:R-:W-:Y:S05]  /*0400*/  @!P1 EXIT ;  /* 0x000000000000994d */ /* 0x000fea0003800000 */
.L_x_729:
[CC--:B-1-3--:R-:W-:Y:S02]  /*0410*/  IMAD R19, R0.reuse, R5.reuse, UR9 ;  /* 0x0000000900137e24 */ /* 0x0cafe4000f8e0205 */
[----:B0-----:R-:W-:Y:S02]  /*0420*/  IMAD R15, R0, R5, R4 ;  /* 0x00000005000f7224 */ /* 0x001fe400078e0204 */
[----:B------:R-:W-:-:S04]  /*0430*/  IMAD.WIDE R18, R19, 0x8, R2 ;  /* 0x0000000813127825 */ /* 0x000fc800078e0202 */
[----:B------:R-:W-:Y:S01]  /*0440*/  IMAD.WIDE R14, R15, 0x8, R2 ;  /* 0x000000080f0e7825 */ /* 0x000fe200078e0202 */
[----:B------:R-:W2:Y:S04]  /*0450*/  LDG.E.64 R20, desc[UR6][R18.64] ;  /* 0x0000000612147981 */ /* 0x000ea8000c1e1b00 */
[----:B------:R-:W3:Y:S01]  /*0460*/  LDG.E.64 R16, desc[UR6][R14.64] ;  /* 0x000000060e107981 */ /* 0x000ee2000c1e1b00 */
[----:B------:R-:W-:-:S05]  /*0470*/  IADD3 R0, PT, PT, R0, UR4, RZ ;  /* 0x0000000400007c10 */ /* 0x000fca000fffe0ff */
[CC--:B------:R-:W-:Y:S02]  /*0480*/  IMAD R7, R0.reuse, R5.reuse, UR9 ;  /* 0x0000000900077e24 */ /* 0x0c0fe4000f8e0205 */
[----:B------:R-:W-:Y:S02]  /*0490*/  IMAD R9, R0, R5, R4 ;  /* 0x0000000500097224 */ /* 0x000fe400078e0204 */
[----:B------:R-:W-:-:S04]  /*04a0*/  IMAD.WIDE R6, R7, 0x8, R2 ;  /* 0x0000000807067825 */ /* 0x000fc800078e0202 */
[----:B------:R-:W-:Y:S01]  /*04b0*/  IMAD.WIDE R8, R9, 0x8, R2 ;  /* 0x0000000809087825 */ /* 0x000fe200078e0202 */
[----:B--2---:R0:W-:Y:S04]  /*04c0*/  STG.E.64 desc[UR6][R14.64], R20 ;  /* 0x000000140e007986 */ /* 0x0041e8000c101b06 */
[----:B---3--:R1:W-:Y:S04]  /*04d0*/  STG.E.64 desc[UR6][R18.64], R16 ;  /* 0x0000001012007986 */ /* 0x0083e8000c101b06 */
        /* <DEDUP_REMOVED lines=9> */
[----:B0-----:R-:W4:Y:S04]  /*0570*/  LDG.E.64 R20, desc[UR6][R10.64] ;  /* 0x000000060a147981 */ /* 0x001f28000c1e1b00 */
[----:B------:R-:W5:Y:S01]  /*0580*/  LDG.E.64 R14, desc[UR6][R12.64] ;  /* 0x000000060c0e7981 */ /* 0x000f62000c1e1b00 */
[----:B------:R-:W-:-:S05]  /*0590*/  IADD3 R0, PT, PT, R0, UR4, RZ ;  /* 0x0000000400007c10 */ /* 0x000fca000fffe0ff */
[CC--:B-1----:R-:W-:Y:S02]  /*05a0*/  IMAD R19, R0.reuse, R5.reuse, UR9 ;  /* 0x0000000900137e24 */ /* 0x0c2fe4000f8e0205 */
[----:B------:R-:W-:Y:S02]  /*05b0*/  IMAD R17, R0, R5, R4 ;  /* 0x0000000500117224 */ /* 0x000fe400078e0204 */
[----:B------:R-:W-:-:S04]  /*05c0*/  IMAD.WIDE R18, R19, 0x8, R2 ;  /* 0x0000000813127825 */ /* 0x000fc800078e0202 */
[----:B------:R-:W-:Y:S01]  /*05d0*/  IMAD.WIDE R16, R17, 0x8, R2 ;  /* 0x0000000811107825 */ /* 0x000fe200078e0202 */
[----:B----4-:R1:W-:Y:S04]  /*05e0*/  STG.E.64 desc[UR6][R12.64], R20 ;  /* 0x000000140c007986 */ /* 0x0103e8000c101b06 */
[----:B-----5:R1:W-:Y:S04]  /*05f0*/  STG.E.64 desc[UR6][R10.64], R14 ;  /* 0x0000000e0a007986 */ /* 0x0203e8000c101b06 */
[----:B--2---:R-:W2:Y:S04]  /*0600*/  LDG.E.64 R8, desc[UR6][R18.64] ;  /* 0x0000000612087981 */ /* 0x004ea8000c1e1b00 */
[----:B---3--:R-:W3:Y:S01]  /*0610*/  LDG.E.64 R6, desc[UR6][R16.64] ;  /* 0x0000000610067981 */ /* 0x008ee2000c1e1b00 */
[----:B------:R-:W-:-:S04]  /*0620*/  IADD3 R0, PT, PT, R0, UR4, RZ ;  /* 0x0000000400007c10 */ /* 0x000fc8000fffe0ff */
[----:B------:R-:W-:Y:S01]  /*0630*/  ISETP.GE.AND P0, PT, R0, UR8, PT ;  /* 0x0000000800007c0c */ /* 0x000fe2000bf06270 */
[----:B--2---:R1:W-:Y:S04]  /*0640*/  STG.E.64 desc[UR6][R16.64], R8 ;  /* 0x0000000810007986 */ /* 0x0043e8000c101b06 */
[----:B---3--:R1:W-:Y:S08]  /*0650*/  STG.E.64 desc[UR6][R18.64], R6 ;  /* 0x0000000612007986 */ /* 0x0083f0000c101b06 */
[----:B------:R-:W-:Y:S05]  /*0660*/  @!P0 BRA `(.L_x_729) ;  /* 0xfffffffc00688947 */ /* 0x000fea000383ffff */
[----:B------:R-:W-:Y:S05]  /*0670*/  EXIT ;  /* 0x000000000000794d */ /* 0x000fea0003800000 */
.L_x_730:
        /* <DEDUP_REMOVED lines=16> */
.L_x_743:


//--------------------- .nv.shared._ZN3cub18CUB_300001_SM_10006detail11EmptyKernelIvEEvv --------------------------
	.section	.nv.shared._ZN3cub18CUB_300001_SM_10006detail11EmptyKernelIvEEvv,"aw",@nobits
	.sectionflags	@""
	.align	16
	.zero		1024


//--------------------- .nv.shared.reserved.0     --------------------------
	.section	.nv.shared.reserved.0,"aw",@nobits
	.weak		__nv_reservedSMEM_offset_0_alias
	.size		__nv_reservedSMEM_offset_0_alias, 0, 64
	.other		__nv_reservedSMEM_offset_0_alias,@"STO_CUDA_RESERVED_SHARED STV_DEFAULT"
__nv_reservedSMEM_offset_0_alias:
	.zero		0
	.zero		64


//--------------------- .nv.global                --------------------------
	.section	.nv.global,"aw",@nobits
.nv.global:
	.type		_ZN34_INTERNAL_1148cdce_4_k_cu_4c10df616thrust24THRUST_300001_SM_1000_NS12placeholders2_8E,@object
	.size		_ZN34_INTERNAL_1148cdce_4_k_cu_4c10df616thrust24THRUST_300001_SM_1000_NS12placeholders2_8E,(_ZN34_INTERNAL_1148cdce_4_k_cu_4c10df614cuda3std3__436_GLOBAL__N__1148cdce_4_k_cu_4c10df616ignoreE - _ZN34_INTERNAL_1148cdce_4_k_cu_4c10df616thrust24THRUST_300001_SM_1000_NS12placeholders2_8E)
_ZN34_INTERNAL_1148cdce_4_k_cu_4c10df616thrust24THRUST_300001_SM_1000_NS12placeholders2_8E:
	.zero		1
	.type		_ZN34_INTERNAL_1148cdce_4_k_cu_4c10df614cuda3std3__436_GLOBAL__N__1148cdce_4_k_cu_4c10df616ignoreE,@object
	.size		_ZN34_INTERNAL_1148cdce_4_k_cu_4c10df614cuda3std3__436_GLOBAL__N__1148cdce_4_k_cu_4c10df616ignoreE,(_ZN34_INTERNAL_1148cdce_4_k_cu_4c10df614cuda3std6ranges3__45__cpo4dataE - _ZN34_INTERNAL_1148cdce_4_k_cu_4c10df614cuda3std3__436_GLOBAL__N__1148cdce_4_k_cu_4c10df616ignoreE)
_ZN34_INTERNAL_1148cdce_4_k_cu_4c10df614cuda3std3__436_GLOBAL__N__1148cdce_4_k_cu_4c10df616ignoreE:
	.zero		1
	.type		_ZN34_INTERNAL_1148cdce_4_k_cu_4c10df614cuda3std6ranges3__45__cpo4dataE,@object
	.size		_ZN34_INTERNAL_1148cdce_4_k_cu_4c10df614cuda3std6ranges3__45__cpo4dataE,(_ZN34_INTERNAL_1148cdce_4_k_cu_4c10df616thrust24THRUST_300001_SM_1000_NS6system3cpp3parE - _ZN34_INTERNAL_1148cdce_4_k_cu_4c10df614cuda3std6ranges3__45__cpo4dataE)
_ZN34_INTERNAL_1148cdce_4_k_cu_4c10df614cuda3std6ranges3__45__cpo4dataE:
	.zero		1
	.type		_ZN34_INTERNAL_1148cdce_4_k_cu_4c10df616thrust24THRUST_300001_SM_1000_NS6system3cpp3parE,@object
	.size		_ZN34_INTERNAL_1148cdce_4_k_cu_4c10df616thrust24THRUST_300001_SM_1000_NS6system3cpp3parE,(_ZN34_INTERNAL_1148cdce_4_k_cu_4c10df614cuda3std3__45__cpo5beginE - _ZN34_INTERNAL_1148cdce_4_k_cu_4c10df616thrust24THRUST_300001_SM_1000_NS6system3cpp3parE)
_ZN34_INTERNAL_1148cdce_4_k_cu_4c10df616thrust24THRUST_300001_SM_1000_NS6system3cpp3parE:
	.zero		1
	.type		_ZN34_INTERNAL_1148cdce_4_k_cu_4c10df614cuda3std3__45__cpo5beginE,@object
	.size		_ZN34_INTERNAL_1148cdce_4_k_cu_4c10df614cuda3std3__45__cpo5beginE,(_ZN34_INTERNAL_1148cdce_4_k_cu_4c10df614cuda3std6ranges3__45__cpo5beginE - _ZN34_INTERNAL_1148cdce_4_k_cu_4c10df614cuda3std3__45__cpo5beginE)
_ZN34_INTERNAL_1148cdce_4_k_cu_4c10df614cuda3std3__45__cpo5beginE:
	.zero		1
	.type		_ZN34_INTERNAL_1148cdce_4_k_cu_4c10df614cuda3std6ranges3__45__cpo5beginE,@object
	.size		_ZN34_INTERNAL_1148cdce_4_k_cu_4c10df614cuda3std6ranges3__45__cpo5beginE,(_ZN34_INTERNAL_1148cdce_4_k_cu_4c10df616thrust24THRUST_300001_SM_1000_NS6deviceE - _ZN34_INTERNAL_1148cdce_4_k_cu_4c10df614cuda3std6ranges3__45__cpo5beginE)
_ZN34_INTERNAL_1148cdce_4_k_cu_4c10df614cuda3std6ranges3__45__cpo5beginE:
	.zero		1
	.type		_ZN34_INTERNAL_1148cdce_4_k_cu_4c10df616thrust24THRUST_300001_SM_1000_NS6deviceE,@object
	.size		_ZN34_INTERNAL_1148cdce_4_k_cu_4c10df616thrust24THRUST_300001_SM_1000_NS6deviceE,(_ZN34_INTERNAL_1148cdce_4_k_cu_4c10df614cuda3std3__47nulloptE - _ZN34_INTERNAL_1148cdce_4_k_cu_4c10df616thrust24THRUST_300001_SM_1000_NS6deviceE)
_ZN34_INTERNAL_1148cdce_4_k_cu_4c10df616thrust24THRUST_300001_SM_1000_NS6deviceE:
	.zero		1
	.type		_ZN34_INTERNAL_1148cdce_4_k_cu_4c10df614cuda3std3__47nulloptE,@object
	.size		_ZN34_INTERNAL_1148cdce_4_k_cu_4c10df614cuda3std3__47nulloptE,(_ZN34_INTERNAL_1148cdce_4_k_cu_4c10df614cuda3std6ranges3__45__cpo8distanceE - _ZN34_INTERNAL_1148cdce_4_k_cu_4c10df614cuda3std3__47nulloptE)
_ZN34_INTERNAL_1148cdce_4_k_cu_4c10df614cuda3std3__47nulloptE:
	.zero		1
	.type		_ZN34_INTERNAL_1148cdce_4_k_cu_4c10df614cuda3std6ranges3__45__cpo8distanceE,@object
	.size		_ZN34_INTERNAL_1148cdce_4_k_cu_4c10df614cuda3std6ranges3__45__cpo8distanceE,(_ZN34_INTERNAL_1148cdce_4_k_cu_4c10df616thrust24THRUST_300001_SM_1000_NS12placeholders2_4E - _ZN34_INTERNAL_1148cdce_4_k_cu_4c10df614cuda3std6ranges3__45__cpo8distanceE)
_ZN34_INTERNAL_1148cdce_4_k_cu_4c10df614cuda3std6ranges3__45__cpo8distanceE:
	.zero		1
	.type		_ZN34_INTERNAL_1148cdce_4_k_cu_4c10df616thrust24THRUST_300001_SM_1000_NS12placeholders2_4E,@object
	.size		_ZN34_INTERNAL_1148cdce_4_k_cu_4c10df616thrust24THRUST_300001_SM_1000_NS12placeholders2_4E,(_ZN34_INTERNAL_1148cdce_4_k_cu_4c10df614cuda3std3__45__cpo6rbeginE - _ZN34_INTERNAL_1148cdce_4_k_cu_4c10df616thrust24THRUST_300001_SM_1000_NS12placeholders2_4E)
_ZN34_INTERNAL_1148cdce_4_k_cu_4c10df616thrust24THRUST_300001_SM_1000_NS12placeholders2_4E:
	.zero		1
	.type		_ZN34_INTERNAL_1148cdce_4_k_cu_4c10df614cuda3std3__45__cpo6rbeginE,@object
	.size		_ZN34_INTERNAL_1148cdce_4_k_cu_4c10df614cuda3std3__45__cpo6rbeginE,(_ZN34_INTERNAL_1148cdce_4_k_cu_4c10df614cuda3std6ranges3__45__cpo7advanceE - _ZN34_INTERNAL_1148cdce_4_k_cu_4c10df614cuda3std3__45__cpo6rbeginE)
_ZN34_INTERNAL_1148cdce_4_k_cu_4c10df614cuda3std3__45__cpo6rbeginE:
	.zero		1
	.type		_ZN34_INTERNAL_1148cdce_4_k_cu_4c10df614cuda3std6ranges3__45__cpo7advanceE,@object
	.size		_ZN34_INTERNAL_1148cdce_4_k_cu_4c10df614cuda3std6ranges3__45__cpo7advanceE,(_ZN34_INTERNAL_1148cdce_4_k_cu_4c10df616thrust24THRUST_300001_SM_1000_NS12placeholders3_10E - _ZN34_INTERNAL_1148cdce_4_k_cu_4c10df614cuda3std6ranges3__45__cpo7advanceE)
_ZN34_INTERNAL_1148cdce_4_k_cu_4c10df614cuda3std6ranges3__45__cpo7advanceE:
	.zero		1
	.type		_ZN34_INTERNAL_1148cdce_4_k_cu_4c10df616thrust24THRUST_300001_SM_1000_NS12placeholders3_10E,@object
	.size		_ZN34_INTERNAL_1148cdce_4_k_cu_4c10df616thrust24THRUST_300001_SM_1000_NS12placeholders3_10E,(_ZN34_INTERNAL_1148cdce_4_k_cu_4c10df614cuda3std3__48in_placeE - _ZN34_INTERNAL_1148cdce_4_k_cu_4c10df616thrust24THRUST_300001_SM_1000_NS12placeholders3_10E)
_ZN34_INTERNAL_1148cdce_4_k_cu_4c10df616thrust24THRUST_300001_SM_1000_NS12placeholders3_10E:
	.zero		1
	.type		_ZN34_INTERNAL_1148cdce_4_k_cu_4c10df614cuda3std3__48in_placeE,@object
	.size		_ZN34_INTERNAL_1148cdce_4_k_cu_4c10df614cuda3std3__48in_placeE,(_ZN34_INTERNAL_1148cdce_4_k_cu_4c10df614cuda3std6ranges3__45__cpo4sizeE - _ZN34_INTERNAL_1148cdce_4_k_cu_4c10df614cuda3std3__48in_placeE)
_ZN34_INTERNAL_1148cdce_4_k_cu_4c10df614cuda3std3__48in_placeE:
	.zero		1
	.type		_ZN34_INTERNAL_1148cdce_4_k_cu_4c10df614cuda3std6ranges3__45__cpo4sizeE,@object
	.size		_ZN34_INTERNAL_1148cdce_4_k_cu_4c10df614cuda3std6ranges3__45__cpo4sizeE,(_ZN34_INTERNAL_1148cdce_4_k_cu_4c10df616thrust24THRUST_300001_SM_1000_NS12placeholders2_2E - _ZN34_INTERNAL_1148cdce_4_k_cu_4c10df614cuda3std6ranges3__45__cpo4sizeE)
_ZN34_INTERNAL_1148cdce_4_k_cu_4c10df614cuda3std6ranges3__45__cpo4sizeE:
	.zero		1
	.type		_ZN34_INTERNAL_1148cdce_4_k_cu_4c10df616thrust24THRUST_300001_SM_1000_NS12placeholders2_2E,@object
	.size		_ZN34_INTERNAL_1148cdce_4_k_cu_4c10df616thrust24THRUST_300001_SM_1000_NS12placeholders2_2E,(_ZN34_INTERNAL_1148cdce_4_k_cu_4c10df614cuda3std3__45__cpo6cbeginE - _ZN34_INTERNAL_1148cdce_4_k_cu_4c10df616thrust24THRUST_300001_SM_1000_NS12placeholders2_2E)
_ZN34_INTERNAL_1148cdce_4_k_cu_4c10df616thrust24THRUST_300001_SM_1000_NS12placeholders2_2E:
	.zero		1
	.type		_ZN34_INTERNAL_1148cdce_4_k_cu_4c10df614cuda3std3__45__cpo6cbeginE,@object
	.size		_ZN34_INTERNAL_1148cdce_4_k_cu_4c10df614cuda3std3__45__cpo6cbeginE,(_ZN34_INTERNAL_1148cdce_4_k_cu_4c10df614cuda3std6ranges3__45__cpo6cbeginE - _ZN34_INTERNAL_1148cdce_4_k_cu_4c10df614cuda3std3__45__cpo6cbeginE)
_ZN34_INTERNAL_1148cdce_4_k_cu_4c10df614cuda3std3__45__cpo6cbeginE:
	.zero		1
	.type		_ZN34_INTERNAL_1148cdce_4_k_cu_4c10df614cuda3std6ranges3__45__cpo6cbeginE,@object
	.size		_ZN34_INTERNAL_1148cdce_4_k_cu_4c10df614cuda3std6ranges3__45__cpo6cbeginE,(_ZN34_INTERNAL_1148cdce_4_k_cu_4c10df616thrust24THRUST_300001_SM_1000_NS12placeholders2_6E - _ZN34_INTERNAL_1148cdce_4_k_cu_4c10df614cuda3std6ranges3__45__cpo6cbeginE)
_ZN34_INTERNAL_1148cdce_4_k_cu_4c10df614cuda3std6ranges3__45__cpo6cbeginE:
	.zero		1
	.type		_ZN34_INTERNAL_1148cdce_4_k_cu_4c10df616thrust24THRUST_300001_SM_1000_NS12placeholders2_6E,@object
	.size		_ZN34_INTERNAL_1148cdce_4_k_cu_4c10df616thrust24THRUST_300001_SM_1000_NS12placeholders2_6E,(_ZN34_INTERNAL_1148cdce_4_k_cu_4c10df614cuda3std3__45__cpo7crbeginE - _ZN34_INTERNAL_1148cdce_4_k_cu_4c10df616thrust24THRUST_300001_SM_1000_NS12placeholders2_6E)
_ZN34_INTERNAL_1148cdce_4_k_cu_4c10df616thrust24THRUST_300001_SM_1000_NS12placeholders2_6E:
	.zero		1
	.type		_ZN34_INTERNAL_1148cdce_4_k_cu_4c10df614cuda3std3__45__cpo7crbeginE,@object
	.size		_ZN34_INTERNAL_1148cdce_4_k_cu_4c10df614cuda3std3__45__cpo7crbeginE,(_ZN34_INTERNAL_1148cdce_4_k_cu_4c10df614cuda3std6ranges3__45__cpo4nextE - _ZN34_INTERNAL_1148cdce_4_k_cu_4c10df614cuda3std3__45__cpo7crbeginE)
_ZN34_INTERNAL_1148cdce_4_k_cu_4c10df614cuda3std3__45__cpo7crbeginE:
	.zero		1
	.type		_ZN34_INTERNAL_1148cdce_4_k_cu_4c10df614cuda3std6ranges3__45__cpo4nextE,@object
	.size		_ZN34_INTERNAL_1148cdce_4_k_cu_4c10df614cuda3std6ranges3__45__cpo4nextE,(_ZN34_INTERNAL_1148cdce_4_k_cu_4c10df614cuda3std6ranges3__45__cpo4swapE - _ZN34_INTERNAL_1148cdce_4_k_cu_4c10df614cuda3std6ranges3__45__cpo4nextE)
_ZN34_INTERNAL_1148cdce_4_k_cu_4c10df614cuda3std6ranges3__45__cpo4nextE:
	.zero		1
	.type		_ZN34_INTERNAL_1148cdce_4_k_cu_4c10df614cuda3std6ranges3__45__cpo4swapE,@object
	.size		_ZN34_INTERNAL_1148cdce_4_k_cu_4c10df614cuda3std6ranges3__45__cpo4swapE,(_ZN34_INTERNAL_1148cdce_4_k_cu_4c10df616thrust24THRUST_300001_SM_1000_NS8cuda_cub10par_nosyncE - _ZN34_INTERNAL_1148cdce_4_k_cu_4c10df614cuda3std6ranges3__45__cpo4swapE)
_ZN34_INTERNAL_1148cdce_4_k_cu_4c10df614cuda3std6ranges3__45__cpo4swapE:
	.zero		1
	.type		_ZN34_INTERNAL_1148cdce_4_k_cu_4c10df616thrust24THRUST_300001_SM_1000_NS8cuda_cub10par_nosyncE,@object
	.size		_ZN34_INTERNAL_1148cdce_4_k_cu_4c10df616thrust24THRUST_300001_SM_1000_NS8cuda_cub10par_nosyncE,(_ZN34_INTERNAL_1148cdce_4_k_cu_4c10df616thrust24THRUST_300001_SM_1000_NS3seqE - _ZN34_INTERNAL_1148cdce_4_k_cu_4c10df616thrust24THRUST_300001_SM_1000_NS8cuda_cub10par_nosyncE)
_ZN34_INTERNAL_1148cdce_4_k_cu_4c10df616thrust24THRUST_300001_SM_1000_NS8cuda_cub10par_nosyncE:
	.zero		1
	.type		_ZN34_INTERNAL_1148cdce_4_k_cu_4c10df616thrust24THRUST_300001_SM_1000_NS3seqE,@object
	.size		_ZN34_INTERNAL_1148cdce_4_k_cu_4c10df616thrust24THRUST_300001_SM_1000_NS3seqE,(_ZN34_INTERNAL_1148cdce_4_k_cu_4c10df614cuda3std3__420unreachable_sentinelE - _ZN34_INTERNAL_1148cdce_4_k_cu_4c10df616thrust24THRUST_300001_SM_1000_NS3seqE)
_ZN34_INTERNAL_1148cdce_4_k_cu_4c10df616thrust24THRUST_300001_SM_1000_NS3seqE:
	.zero		1
	.type		_ZN34_INTERNAL_1148cdce_4_k_cu_4c10df614cuda3std3__420unreachable_sentinelE,@object
	.size		_ZN34_INTERNAL_1148cdce_4_k_cu_4c10df614cuda3std3__420unreachable_sentinelE,(_ZN34_INTERNAL_1148cdce_4_k_cu_4c10df614cuda3std6ranges3__45__cpo5ssizeE - _ZN34_INTERNAL_1148cdce_4_k_cu_4c10df614cuda3std3__420unreachable_sentinelE)
_ZN34_INTERNAL_1148cdce_4_k_cu_4c10df614cuda3std3__420unreachable_sentinelE:
	.zero		1
	.type		_ZN34_INTERNAL_1148cdce_4_k_cu_4c10df614cuda3std6ranges3__45__cpo5ssizeE,@object
	.size		_ZN34_INTERNAL_1148cdce_4_k_cu_4c10df614cuda3std6ranges3__45__cpo5ssizeE,(_ZN34_INTERNAL_1148cdce_4_k_cu_4c10df616thrust24THRUST_300001_SM_1000_NS12placeholders2_3E - _ZN34_INTERNAL_1148cdce_4_k_cu_4c10df614cuda3std6ranges3__45__cpo5ssizeE)
_ZN34_INTERNAL_1148cdce_4_k_cu_4c10df614cuda3std6ranges3__45__cpo5ssizeE:
	.zero		1
	.type		_ZN34_INTERNAL_1148cdce_4_k_cu_4c10df616thrust24THRUST_300001_SM_1000_NS12placeholders2_3E,@object
	.size		_ZN34_INTERNAL_1148cdce_4_k_cu_4c10df616thrust24THRUST_300001_SM_1000_NS12placeholders2_3E,(_ZN34_INTERNAL_1148cdce_4_k_cu_4c10df614cuda3std3__45__cpo4cendE - _ZN34_INTERNAL_1148cdce_4_k_cu_4c10df616thrust24THRUST_300001_SM_1000_NS12placeholders2_3E)
_ZN34_INTERNAL_1148cdce_4_k_cu_4c10df616thrust24THRUST_300001_SM_1000_NS12placeholders2_3E:
	.zero		1
	.type		_ZN34_INTERNAL_1148cdce_4_k_cu_4c10df614cuda3std3__45__cpo4cendE,@object
	.size		_ZN34_INTERNAL_1148cdce_4_k_cu_4c10df614cuda3std3__45__cpo4cendE,(_ZN34_INTERNAL_1148cdce_4_k_cu_4c10df614cuda3std6ranges3__45__cpo4cendE - _ZN34_INTERNAL_1148cdce_4_k_cu_4c10df614cuda3std3__45__cpo4cendE)
_ZN34_INTERNAL_1148cdce_4_k_cu_4c10df614cuda3std3__45__cpo4cendE:
	.zero		1
	.type		_ZN34_INTERNAL_1148cdce_4_k_cu_4c10df614cuda3std6ranges3__45__cpo4cendE,@object
	.size		_ZN34_INTERNAL_1148cdce_4_k_cu_4c10df614cuda3std6ranges3__45__cpo4cendE,(_ZN34_INTERNAL_1148cdce_4_k_cu_4c10df616thrust24THRUST_300001_SM_1000_NS12placeholders2_7E - _ZN34_INTERNAL_1148cdce_4_k_cu_4c10df614cuda3std6ranges3__45__cpo4cendE)
_ZN34_INTERNAL_1148cdce_4_k_cu_4c10df614cuda3std6ranges3__45__cpo4cendE:
	.zero		1
	.type		_ZN34_INTERNAL_1148cdce_4_k_cu_4c10df616thrust24THRUST_300001_SM_1000_NS12placeholders2_7E,@object
	.size		_ZN34_INTERNAL_1148cdce_4_k_cu_4c10df616thrust24THRUST_300001_SM_1000_NS12placeholders2_7E,(_ZN34_INTERNAL_1148cdce_4_k_cu_4c10df614cuda3std3__45__cpo5crendE - _ZN34_INTERNAL_1148cdce_4_k_cu_4c10df616thrust24THRUST_300001_SM_1000_NS12placeholders2_7E)
_ZN34_INTERNAL_1148cdce_4_k_cu_4c10df616thrust24THRUST_300001_SM_1000_NS12placeholders2_7E:
	.zero		1
	.type		_ZN34_INTERNAL_1148cdce_4_k_cu_4c10df614cuda3std3__45__cpo5crendE,@object
	.size		_ZN34_INTERNAL_1148cdce_4_k_cu_4c10df614cuda3std3__45__cpo5crendE,(_ZN34_INTERNAL_1148cdce_4_k_cu_4c10df614cuda3std6ranges3__45__cpo4prevE - _ZN34_INTERNAL_1148cdce_4_k_cu_4c10df614cuda3std3__45__cpo5crendE)
_ZN34_INTERNAL_1148cdce_4_k_cu_4c10df614cuda3std3__45__cpo5crendE:
	.zero		1
	.type		_ZN34_INTERNAL_1148cdce_4_k_cu_4c10df614cuda3std6ranges3__45__cpo4prevE,@object
	.size		_ZN34_INTERNAL_1148cdce_4_k_cu_4c10df614cuda3std6ranges3__45__cpo4prevE,(_ZN34_INTERNAL_1148cdce_4_k_cu_4c10df614cuda3std6ranges3__45__cpo9iter_moveE - _ZN34_INTERNAL_1148cdce_4_k_cu_4c10df614cuda3std6ranges3__45__cpo4prevE)
_ZN34_INTERNAL_1148cdce_4_k_cu_4c10df614cuda3std6ranges3__45__cpo4prevE:
	.zero		1
	.type		_ZN34_INTERNAL_1148cdce_4_k_cu_4c10df614cuda3std6ranges3__45__cpo9iter_moveE,@object
	.size		_ZN34_INTERNAL_1148cdce_4_k_cu_4c10df614cuda3std6ranges3__45__cpo9iter_moveE,(_ZN34_INTERNAL_1148cdce_4_k_cu_4c10df616thrust24THRUST_300001_SM_1000_NS6system6detail10sequential3seqE - _ZN34_INTERNAL_1148cdce_4_k_cu_4c10df614cuda3std6ranges3__45__cpo9iter_moveE)
_ZN34_INTERNAL_1148cdce_4_k_cu_4c10df614cuda3std6ranges3__45__cpo9iter_moveE:
	.zero		1
	.type		_ZN34_INTERNAL_1148cdce_4_k_cu_4c10df616thrust24THRUST_300001_SM_1000_NS6system6detail10sequential3seqE,@object
	.size		_ZN34_INTERNAL_1148cdce_4_k_cu_4c10df616thrust24THRUST_300001_SM_1000_NS6system6detail10sequential3seqE,(_ZN34_INTERNAL_1148cdce_4_k_cu_4c10df616thrust24THRUST_300001_SM_1000_NS12placeholders2_9E - _ZN34_INTERNAL_1148cdce_4_k_cu_4c10df616thrust24THRUST_300001_SM_1000_NS6system6detail10sequential3seqE)
_ZN34_INTERNAL_1148cdce_4_k_cu_4c10df616thrust24THRUST_300001_SM_1000_NS6system6detail10sequential3seqE:
	.zero		1
	.type		_ZN34_INTERNAL_1148cdce_4_k_cu_4c10df616thrust24THRUST_300001_SM_1000_NS12placeholders2_9E,@object
	.size		_ZN34_INTERNAL_1148cdce_4_k_cu_4c10df616thrust24THRUST_300001_SM_1000_NS12placeholders2_9E,(_ZN34_INTERNAL_1148cdce_4_k_cu_4c10df614cuda3std3__419piecewise_constructE - _ZN34_INTERNAL_1148cdce_4_k_cu_4c10df616thrust24THRUST_300001_SM_1000_NS12placeholders2_9E)
_ZN34_INTERNAL_1148cdce_4_k_cu_4c10df616thrust24THRUST_300001_SM_1000_NS12placeholders2_9E:
	.zero		1
	.type		_ZN34_INTERNAL_1148cdce_4_k_cu_4c10df614cuda3std3__419piecewise_constructE,@object
	.size		_ZN34_INTERNAL_1148cdce_4_k_cu_4c10df614cuda3std3__419piecewise_constructE,(_ZN34_INTERNAL_1148cdce_4_k_cu_4c10df614cuda3std6ranges3__45__cpo5cdataE - _ZN34_INTERNAL_1148cdce_4_k_cu_4c10df614cuda3std3__419piecewise_constructE)
_ZN34_INTERNAL_1148cdce_4_k_cu_4c10df614cuda3std3__419piecewise_constructE:
	.zero		1
	.type		_ZN34_INTERNAL_1148cdce_4_k_cu_4c10df614cuda3std6ranges3__45__cpo5cdataE,@object
	.size		_ZN34_INTERNAL_1148cdce_4_k_cu_4c10df614cuda3std6ranges3__45__cpo5cdataE,(_ZN34_INTERNAL_1148cdce_4_k_cu_4c10df616thrust24THRUST_300001_SM_1000_NS12placeholders2_1E - _ZN34_INTERNAL_1148cdce_4_k_cu_4c10df614cuda3std6ranges3__45__cpo5cdataE)
_ZN34_INTERNAL_1148cdce_4_k_cu_4c10df614cuda3std6ranges3__45__cpo5cdataE:
	.zero		1
	.type		_ZN34_INTERNAL_1148cdce_4_k_cu_4c10df616thrust24THRUST_300001_SM_1000_NS12placeholders2_1E,@object
	.size		_ZN34_INTERNAL_1148cdce_4_k_cu_4c10df616thrust24THRUST_300001_SM_1000_NS12placeholders2_1E,(_ZN34_INTERNAL_1148cdce_4_k_cu_4c10df614cuda3std3__45__cpo3endE - _ZN34_INTERNAL_1148cdce_4_k_cu_4c10df616thrust24THRUST_300001_SM_1000_NS12placeholders2_1E)
_ZN34_INTERNAL_1148cdce_4_k_cu_4c10df616thrust24THRUST_300001_SM_1000_NS12placeholders2_1E:
	.zero		1
	.type		_ZN34_INTERNAL_1148cdce_4_k_cu_4c10df614cuda3std3__45__cpo3endE,@object
	.size		_ZN34_INTERNAL_1148cdce_4_k_cu_4c10df614cuda3std3__45__cpo3endE,(_ZN34_INTERNAL_1148cdce_4_k_cu_4c10df614cuda3std6ranges3__45__cpo3endE - _ZN34_INTERNAL_1148cdce_4_k_cu_4c10df614cuda3std3__45__cpo3endE)
_ZN34_INTERNAL_1148cdce_4_k_cu_4c10df614cuda3std3__45__cpo3endE:
	.zero		1
	.type		_ZN34_INTERNAL_1148cdce_4_k_cu_4c10df614cuda3std6ranges3__45__cpo3endE,@object
	.size		_ZN34_INTERNAL_1148cdce_4_k_cu_4c10df614cuda3std6ranges3__45__cpo3endE,(_ZN34_INTERNAL_1148cdce_4_k_cu_4c10df616thrust24THRUST_300001_SM_1000_NS12placeholders2_5E - _ZN34_INTERNAL_1148cdce_4_k_cu_4c10df614cuda3std6ranges3__45__cpo3endE)
_ZN34_INTERNAL_1148cdce_4_k_cu_4c10df614cuda3std6ranges3__45__cpo3endE:
	.zero		1
	.type		_ZN34_INTERNAL_1148cdce_4_k_cu_4c10df616thrust24THRUST_300001_SM_1000_NS12placeholders2_5E,@object
	.size		_ZN34_INTERNAL_1148cdce_4_k_cu_4c10df616thrust24THRUST_300001_SM_1000_NS12placeholders2_5E,(_ZN34_INTERNAL_1148cdce_4_k_cu_4c10df614cuda3std3__45__cpo4rendE - _ZN34_INTERNAL_1148cdce_4_k_cu_4c10df616thrust24THRUST_300001_SM_1000_NS12placeholders2_5E)
_ZN34_INTERNAL_1148cdce_4_k_cu_4c10df616thrust24THRUST_300001_SM_1000_NS12placeholders2_5E:
	.zero		1
	.type		_ZN34_INTERNAL_1148cdce_4_k_cu_4c10df614cuda3std3__45__cpo4rendE,@object
	.size		_ZN34_INTERNAL_1148cdce_4_k_cu_4c10df614cuda3std3__45__cpo4rendE,(_ZN34_INTERNAL_1148cdce_4_k_cu_4c10df614cuda3std6ranges3__45__cpo9iter_swapE - _ZN34_INTERNAL_1148cdce_4_k_cu_4c10df614cuda3std3__45__cpo4rendE)
_ZN34_INTERNAL_1148cdce_4_k_cu_4c10df614cuda3std3__45__cpo4rendE:
	.zero		1
	.type		_ZN34_INTERNAL_1148cdce_4_k_cu_4c10df614cuda3std6ranges3__45__cpo9iter_swapE,@object
	.size		_ZN34_INTERNAL_1148cdce_4_k_cu_4c10df614cuda3std6ranges3__45__cpo9iter_swapE,(_ZN34_INTERNAL_1148cdce_4_k_cu_4c10df614cuda3std3__48unexpectE - _ZN34_INTERNAL_1148cdce_4_k_cu_4c10df614cuda3std6ranges3__45__cpo9iter_swapE)
_ZN34_INTERNAL_1148cdce_4_k_cu_4c10df614cuda3std6ranges3__45__cpo9iter_swapE:
	.zero		1
	.type		_ZN34_INTERNAL_1148cdce_4_k_cu_4c10df614cuda3std3__48unexpectE,@object
	.size		_ZN34_INTERNAL_1148cdce_4_k_cu_4c10df614cuda3std3__48unexpectE,(_ZN34_INTERNAL_1148cdce_4_k_cu_4c10df616thrust24THRUST_300001_SM_1000_NS8cuda_cub3parE - _ZN34_INTERNAL_1148cdce_4_k_cu_4c10df614cuda3std3__48unexpectE)
_ZN34_INTERNAL_1148cdce_4_k_cu_4c10df614cuda3std3__48unexpectE:
	.zero		1
	.type		_ZN34_INTERNAL_1148cdce_4_k_cu_4c10df616thrust24THRUST_300001_SM_1000_NS8cuda_cub3parE,@object
	.size		_ZN34_INTERNAL_1148cdce_4_k_cu_4c10df616thrust24THRUST_300001_SM_1000_NS8cuda_cub3parE,(.L_29 - _ZN34_INTERNAL_1148cdce_4_k_cu_4c10df616thrust24THRUST_300001_SM_1000_NS8cuda_cub3parE)
_ZN34_INTERNAL_1148cdce_4_k_cu_4c10df616thrust24THRUST_300001_SM_1000_NS8cuda_cub3parE:
	.zero		1
.L_29:


//--------------------- .nv.shared._ZN6thrust24THRUST_300001_SM_1000_NS8cuda_cub4core6detail13_kernel_agentINS1_8__reduce11ReduceAgentIPN4cuda3std3__45tupleIJdlEEESC_SB_lNS1_9__extrema9arg_max_fIdl11_comparatorEEEEJSC_SC_iSG_EEEvDpT0_ --------------------------
	.section	.nv.shared._ZN6thrust24THRUST_300001_SM_1000_NS8cuda_cub4core6detail13_kernel_agentINS1_8__reduce11ReduceAgentIPN4cuda3std3__45tupleIJdlEEESC_SB_lNS1_9__extrema9arg_max_fIdl11_comparatorEEEEJSC_SC_iSG_EEEvDpT0_,"aw",@nobits
	.sectionflags	@""
	.align	16
	.zero		1024


//--------------------- .nv.shared._ZN6thrust24THRUST_300001_SM_1000_NS8cuda_cub4core6detail13_kernel_agentINS1_8__reduce10DrainAgentIlEEJN3cub18CUB_300001_SM_10009GridQueueIyEElEEEvDpT0_ --------------------------
	.section	.nv.shared._ZN6thrust24THRUST_300001_SM_1000_NS8cuda_cub4core6detail13_kernel_agentINS1_8__reduce10DrainAgentIlEEJN3cub18CUB_300001_SM_10009GridQueueIyEElEEEvDpT0_,"aw",@nobits
	.sectionflags	@""
	.align	16
	.zero		1024


//--------------------- .nv.shared._ZN6thrust24THRUST_300001_SM_1000_NS8cuda_cub4core6detail13_kernel_agentINS1_8__reduce11ReduceAgentINS0_12zip_iteratorIN4cuda3std3__45tupleIJNS0_10device_ptrIdEENS0_17counting_iteratorIlNS0_11use_defaultESF_SF_EEEEEEEPNSB_IJdlEEESJ_lNS1_9__extrema9arg_max_fIdl11_comparatorEEEEJSI_SK_lN3cub18CUB_300001_SM_100013GridEvenShareIlEENSR_9GridQueueIyEESO_EEEvDpT0_ --------------------------
	.section	.nv.shared._ZN6thrust24THRUST_300001_SM_1000_NS8cuda_cub4core6detail13_kernel_agentINS1_8__reduce11ReduceAgentINS0_12zip_iteratorIN4cuda3std3__45tupleIJNS0_10device_ptrIdEENS0_17counting_iteratorIlNS0_11use_defaultESF_SF_EEEEEEEPNSB_IJdlEEESJ_lNS1_9__extrema9arg_max_fIdl11_comparatorEEEEJSI_SK_lN3cub18CUB_300001_SM_100013GridEvenShareIlEENSR_9GridQueueIyEESO_EEEvDpT0_,"aw",@nobits
	.sectionflags	@""
	.align	16
	.zero		1024


//--------------------- .nv.shared._ZN6thrust24THRUST_300001_SM_1000_NS8cuda_cub4core6detail13_kernel_agentINS1_8__reduce11ReduceAgentINS0_12zip_iteratorIN4cuda3std3__45tupleIJNS0_10device_ptrIdEENS0_17counting_iteratorIlNS0_11use_defaultESF_SF_EEEEEEEPNSB_IJdlEEESJ_lNS1_9__extrema9arg_max_fIdl11_comparatorEEEEJSI_SK_lSO_EEEvDpT0_ --------------------------
	.section	.nv.shared._ZN6thrust24THRUST_300001_SM_1000_NS8cuda_cub4core6detail13_kernel_agentINS1_8__reduce11ReduceAgentINS0_12zip_iteratorIN4cuda3std3__45tupleIJNS0_10device_ptrIdEENS0_17counting_iteratorIlNS0_11use_defaultESF_SF_EEEEEEEPNSB_IJdlEEESJ_lNS1_9__extrema9arg_max_fIdl11_comparatorEEEEJSI_SK_lSO_EEEvDpT0_,"aw",@nobits
	.sectionflags	@""
	.align	16
	.zero		1024


//--------------------- .nv.shared._ZN6thrust24THRUST_300001_SM_1000_NS8cuda_cub4core6detail13_kernel_agentINS1_8__reduce11ReduceAgentIPN4cuda3std3__45tupleIJdlEEESC_SB_iNS1_9__extrema9arg_max_fIdl11_comparatorEEEEJSC_SC_iSG_EEEvDpT0_ --------------------------
	.section	.nv.shared._ZN6thrust24THRUST_300001_SM_1000_NS8cuda_cub4core6detail13_kernel_agentINS1_8__reduce11ReduceAgentIPN4cuda3std3__45tupleIJdlEEESC_SB_iNS1_9__extrema9arg_max_fIdl11_comparatorEEEEJSC_SC_iSG_EEEvDpT0_,"aw",@nobits
	.sectionflags	@""
	.align	16
	.zero		1024


//--------------------- .nv.shared._ZN6thrust24THRUST_300001_SM_1000_NS8cuda_cub4core6detail13_kernel_agentINS1_8__reduce10DrainAgentIiEEJN3cub18CUB_300001_SM_10009GridQueueIjEEiEEEvDpT0_ --------------------------
	.section	.nv.shared._ZN6thrust24THRUST_300001_SM_1000_NS8cuda_cub4core6detail13_kernel_agentINS1_8__reduce10DrainAgentIiEEJN3cub18CUB_300001_SM_10009GridQueueIjEEiEEEvDpT0_,"aw",@nobits
	.sectionflags	@""
	.align	16
	.zero		1024


//--------------------- .nv.shared._ZN6thrust24THRUST_300001_SM_1000_NS8cuda_cub4core6detail13_kernel_agentINS1_8__reduce11ReduceAgentINS0_12zip_iteratorIN4cuda3std3__45tupleIJNS0_10device_ptrIdEENS0_17counting_iteratorIlNS0_11use_defaultESF_SF_EEEEEEEPNSB_IJdlEEESJ_iNS1_9__extrema9arg_max_fIdl11_comparatorEEEEJSI_SK_iN3cub18CUB_300001_SM_100013GridEvenShareIiEENSR_9GridQueueIjEESO_EEEvDpT0_ --------------------------
	.section	.nv.shared._ZN6thrust24THRUST_300001_SM_1000_NS8cuda_cub4core6detail13_kernel_agentINS1_8__reduce11ReduceAgentINS0_12zip_iteratorIN4cuda3std3__45tupleIJNS0_10device_ptrIdEENS0_17counting_iteratorIlNS0_11use_defaultESF_SF_EEEEEEEPNSB_IJdlEEESJ_iNS1_9__extrema9arg_max_fIdl11_comparatorEEEEJSI_SK_iN3cub18CUB_300001_SM_100013GridEvenShareIiEENSR_9GridQueueIjEESO_EEEvDpT0_,"aw",@nobits
	.sectionflags	@""
	.align	16
	.zero		1024


//--------------------- .nv.shared._ZN6thrust24THRUST_300001_SM_1000_NS8cuda_cub4core6detail13_kernel_agentINS1_8__reduce11ReduceAgentINS0_12zip_iteratorIN4cuda3std3__45tupleIJNS0_10device_ptrIdEENS0_17counting_iteratorIlNS0_11use_defaultESF_SF_EEEEEEEPNSB_IJdlEEESJ_iNS1_9__extrema9arg_max_fIdl11_comparatorEEEEJSI_SK_iSO_EEEvDpT0_ --------------------------
	.section	.nv.shared._ZN6thrust24THRUST_300001_SM_1000_NS8cuda_cub4core6detail13_kernel_agentINS1_8__reduce11ReduceAgentINS0_12zip_iteratorIN4cuda3std3__45tupleIJNS0_10device_ptrIdEENS0_17counting_iteratorIlNS0_11use_defaultESF_SF_EEEEEEEPNSB_IJdlEEESJ_iNS1_9__extrema9arg_max_fIdl11_comparatorEEEEJSI_SK_iSO_EEEvDpT0_,"aw",@nobits
	.sectionflags	@""
	.align	16
	.zero		1024


//--------------------- .nv.shared._Z25kernel_change_other_linesPdiii --------------------------
	.section	.nv.shared._Z25kernel_change_other_linesPdiii,"aw",@nobits
	.sectionflags	@""
	.align	16
	.zero		1024


//--------------------- .nv.shared._Z23kernel_change_curr_linePdiii --------------------------
	.section	.nv.shared._Z23kernel_change_curr_linePdiii,"aw",@nobits
	.sectionflags	@""
	.align	16
	.zero		1024


//--------------------- .nv.shared._Z17kernel_swap_linesPdiiii --------------------------
	.section	.nv.shared._Z17kernel_swap_linesPdiiii,"aw",@nobits
	.sectionflags	@""
	.align	16
	.zero		1024


//--------------------- .nv.constant0._ZN3cub18CUB_300001_SM_10006detail11EmptyKernelIvEEvv --------------------------
	.section	.nv.constant0._ZN3cub18CUB_300001_SM_10006detail11EmptyKernelIvEEvv,"a",@progbits
	.sectionflags	@""
	.align	4
.nv.constant0._ZN3cub18CUB_300001_SM_10006detail11EmptyKernelIvEEvv:
	.zero		896


//--------------------- .nv.constant0._ZN6thrust24THRUST_300001_SM_1000_NS8cuda_cub4core6detail13_kernel_agentINS1_8__reduce11ReduceAgentIPN4cuda3std3__45tupleIJdlEEESC_SB_lNS1_9__extrema9arg_max_fIdl11_comparatorEEEEJSC_SC_iSG_EEEvDpT0_ --------------------------
	.section	.nv.constant0._ZN6thrust24THRUST_300001_SM_1000_NS8cuda_cub4core6detail13_kernel_agentINS1_8__reduce11ReduceAgentIPN4cuda3std3__45tupleIJdlEEESC_SB_lNS1_9__extrema9arg_max_fIdl11_comparatorEEEEJSC_SC_iSG_EEEvDpT0_,"a",@progbits
	.sectionflags	@""
	.align	4
.nv.constant0._ZN6thrust24THRUST_300001_SM_1000_NS8cuda_cub4core6detail13_kernel_agentINS1_8__reduce11ReduceAgentIPN4cuda3std3__45tupleIJdlEEESC_SB_lNS1_9__extrema9arg_max_fIdl11_comparatorEEEEJSC_SC_iSG_EEEvDpT0_:
	.zero		917


//--------------------- .nv.constant0._ZN6thrust24THRUST_300001_SM_1000_NS8cuda_cub4core6detail13_kernel_agentINS1_8__reduce10DrainAgentIlEEJN3cub18CUB_300001_SM_10009GridQueueIyEElEEEvDpT0_ --------------------------
	.section	.nv.constant0._ZN6thrust24THRUST_300001_SM_1000_NS8cuda_cub4core6detail13_kernel_agentINS1_8__reduce10DrainAgentIlEEJN3cub18CUB_300001_SM_10009GridQueueIyEElEEEvDpT0_,"a",@progbits
	.sectionflags	@""
	.align	4
.nv.constant0._ZN6thrust24THRUST_300001_SM_1000_NS8cuda_cub4core6detail13_kernel_agentINS1_8__reduce10DrainAgentIlEEJN3cub18CUB_300001_SM_10009GridQueueIyEElEEEvDpT0_:
	.zero		912


//--------------------- .nv.constant0._ZN6thrust24THRUST_300001_SM_1000_NS8cuda_cub4core6detail13_kernel_agentINS1_8__reduce11ReduceAgentINS0_12zip_iteratorIN4cuda3std3__45tupleIJNS0_10device_ptrIdEENS0_17counting_iteratorIlNS0_11use_defaultESF_SF_EEEEEEEPNSB_IJdlEEESJ_lNS1_9__extrema9arg_max_fIdl11_comparatorEEEEJSI_SK_lN3cub18CUB_300001_SM_100013GridEvenShareIlEENSR_9GridQueueIyEESO_EEEvDpT0_ --------------------------
	.section	.nv.constant0._ZN6thrust24THRUST_300001_SM_1000_NS8cuda_cub4core6detail13_kernel_agentINS1_8__reduce11ReduceAgentINS0_12zip_iteratorIN4cuda3std3__45tupleIJNS0_10device_ptrIdEENS0_17counting_iteratorIlNS0_11use_defaultESF_SF_EEEEEEEPNSB_IJdlEEESJ_lNS1_9__extrema9arg_max_fIdl11_comparatorEEEEJSI_SK_lN3cub18CUB_300001_SM_100013GridEvenShareIlEENSR_9GridQueueIyEESO_EEEvDpT0_,"a",@progbits
	.sectionflags	@""
	.align	4
.nv.constant0._ZN6thrust24THRUST_300001_SM_1000_NS8cuda_cub4core6detail13_kernel_agentINS1_8__reduce11ReduceAgentINS0_12zip_iteratorIN4cuda3std3__45tupleIJNS0_10device_ptrIdEENS0_17counting_iteratorIlNS0_11use_defaultESF_SF_EEEEEEEPNSB_IJdlEEESJ_lNS1_9__extrema9arg_max_fIdl11_comparatorEEEEJSI_SK_lN3cub18CUB_300001_SM_100013GridEvenShareIlEENSR_9GridQueueIyEESO_EEEvDpT0_:
	.zero		1009


//--------------------- .nv.constant0._ZN6thrust24THRUST_300001_SM_1000_NS8cuda_cub4core6detail13_kernel_agentINS1_8__reduce11ReduceAgentINS0_12zip_iteratorIN4cuda3std3__45tupleIJNS0_10device_ptrIdEENS0_17counting_iteratorIlNS0_11use_defaultESF_SF_EEEEEEEPNSB_IJdlEEESJ_lNS1_9__extrema9arg_max_fIdl11_comparatorEEEEJSI_SK_lSO_EEEvDpT0_ --------------------------
	.section	.nv.constant0._ZN6thrust24THRUST_300001_SM_1000_NS8cuda_cub4core6detail13_kernel_agentINS1_8__reduce11ReduceAgentINS0_12zip_iteratorIN4cuda3std3__45tupleIJNS0_10device_ptrIdEENS0_17counting_iteratorIlNS0_11use_defaultESF_SF_EEEEEEEPNSB_IJdlEEESJ_lNS1_9__extrema9arg_max_fIdl11_comparatorEEEEJSI_SK_lSO_EEEvDpT0_,"a",@progbits
	.sectionflags	@""
	.align	4
.nv.constant0._ZN6thrust24THRUST_300001_SM_1000_NS8cuda_cub4core6detail13_kernel_agentINS1_8__reduce11ReduceAgentINS0_12zip_iteratorIN4cuda3std3__45tupleIJNS0_10device_ptrIdEENS0_17counting_iteratorIlNS0_11use_defaultESF_SF_EEEEEEEPNSB_IJdlEEESJ_lNS1_9__extrema9arg_max_fIdl11_comparatorEEEEJSI_SK_lSO_EEEvDpT0_:
	.zero		929


//--------------------- .nv.constant0._ZN6thrust24THRUST_300001_SM_1000_NS8cuda_cub4core6detail13_kernel_agentINS1_8__reduce11ReduceAgentIPN4cuda3std3__45tupleIJdlEEESC_SB_iNS1_9__extrema9arg_max_fIdl11_comparatorEEEEJSC_SC_iSG_EEEvDpT0_ --------------------------
	.section	.nv.constant0._ZN6thrust24THRUST_300001_SM_1000_NS8cuda_cub4core6detail13_kernel_agentINS1_8__reduce11ReduceAgentIPN4cuda3std3__45tupleIJdlEEESC_SB_iNS1_9__extrema9arg_max_fIdl11_comparatorEEEEJSC_SC_iSG_EEEvDpT0_,"a",@progbits
	.sectionflags	@""
	.align	4
.nv.constant0._ZN6thrust24THRUST_300001_SM_1000_NS8cuda_cub4core6detail13_kernel_agentINS1_8__reduce11ReduceAgentIPN4cuda3std3__45tupleIJdlEEESC_SB_iNS1_9__extrema9arg_max_fIdl11_comparatorEEEEJSC_SC_iSG_EEEvDpT0_:
	.zero		917


//--------------------- .nv.constant0._ZN6thrust24THRUST_300001_SM_1000_NS8cuda_cub4core6detail13_kernel_agentINS1_8__reduce10DrainAgentIiEEJN3cub18CUB_300001_SM_10009GridQueueIjEEiEEEvDpT0_ --------------------------
	.section	.nv.constant0._ZN6thrust24THRUST_300001_SM_1000_NS8cuda_cub4core6detail13_kernel_agentINS1_8__reduce10DrainAgentIiEEJN3cub18CUB_300001_SM_10009GridQueueIjEEiEEEvDpT0_,"a",@progbits
	.sectionflags	@""
	.align	4
.nv.constant0._ZN6thrust24THRUST_300001_SM_1000_NS8cuda_cub4core6detail13_kernel_agentINS1_8__reduce10DrainAgentIiEEJN3cub18CUB_300001_SM_10009GridQueueIjEEiEEEvDpT0_:
	.zero		908


//--------------------- .nv.constant0._ZN6thrust24THRUST_300001_SM_1000_NS8cuda_cub4core6detail13_kernel_agentINS1_8__reduce11ReduceAgentINS0_12zip_iteratorIN4cuda3std3__45tupleIJNS0_10device_ptrIdEENS0_17counting_iteratorIlNS0_11use_defaultESF_SF_EEEEEEEPNSB_IJdlEEESJ_iNS1_9__extrema9arg_max_fIdl11_comparatorEEEEJSI_SK_iN3cub18CUB_300001_SM_100013GridEvenShareIiEENSR_9GridQueueIjEESO_EEEvDpT0_ --------------------------
	.section	.nv.constant0._ZN6thrust24THRUST_300001_SM_1000_NS8cuda_cub4core6detail13_kernel_agentINS1_8__reduce11ReduceAgentINS0_12zip_iteratorIN4cuda3std3__45tupleIJNS0_10device_ptrIdEENS0_17counting_iteratorIlNS0_11use_defaultESF_SF_EEEEEEEPNSB_IJdlEEESJ_iNS1_9__extrema9arg_max_fIdl11_comparatorEEEEJSI_SK_iN3cub18CUB_300001_SM_100013GridEvenShareIiEENSR_9GridQueueIjEESO_EEEvDpT0_,"a",@progbits
	.sectionflags	@""
	.align	4
.nv.constant0._ZN6thrust24THRUST_300001_SM_1000_NS8cuda_cub4core6detail13_kernel_agentINS1_8__reduce11ReduceAgentINS0_12zip_iteratorIN4cuda3std3__45tupleIJNS0_10device_ptrIdEENS0_17counting_iteratorIlNS0_11use_defaultESF_SF_EEEEEEEPNSB_IJdlEEESJ_iNS1_9__extrema9arg_max_fIdl11_comparatorEEEEJSI_SK_iN3cub18CUB_300001_SM_100013GridEvenShareIiEENSR_9GridQueueIjEESO_EEEvDpT0_:
	.zero		977


//--------------------- .nv.constant0._ZN6thrust24THRUST_300001_SM_1000_NS8cuda_cub4core6detail13_kernel_agentINS1_8__reduce11ReduceAgentINS0_12zip_iteratorIN4cuda3std3__45tupleIJNS0_10device_ptrIdEENS0_17counting_iteratorIlNS0_11use_defaultESF_SF_EEEEEEEPNSB_IJdlEEESJ_iNS1_9__extrema9arg_max_fIdl11_comparatorEEEEJSI_SK_iSO_EEEvDpT0_ --------------------------
	.section	.nv.constant0._ZN6thrust24THRUST_300001_SM_1000_NS8cuda_cub4core6detail13_kernel_agentINS1_8__reduce11ReduceAgentINS0_12zip_iteratorIN4cuda3std3__45tupleIJNS0_10device_ptrIdEENS0_17counting_iteratorIlNS0_11use_defaultESF_SF_EEEEEEEPNSB_IJdlEEESJ_iNS1_9__extrema9arg_max_fIdl11_comparatorEEEEJSI_SK_iSO_EEEvDpT0_,"a",@progbits
	.sectionflags	@""
	.align	4
.nv.constant0._ZN6thrust24THRUST_300001_SM_1000_NS8cuda_cub4core6detail13_kernel_agentINS1_8__reduce11ReduceAgentINS0_12zip_iteratorIN4cuda3std3__45tupleIJNS0_10device_ptrIdEENS0_17counting_iteratorIlNS0_11use_defaultESF_SF_EEEEEEEPNSB_IJdlEEESJ_iNS1_9__extrema9arg_max_fIdl11_comparatorEEEEJSI_SK_iSO_EEEvDpT0_:
	.zero		925


//--------------------- .nv.constant0._Z25kernel_change_other_linesPdiii --------------------------
	.section	.nv.constant0._Z25kernel_change_other_linesPdiii,"a",@progbits
	.sectionflags	@""
	.align	4
.nv.constant0._Z25kernel_change_other_linesPdiii:
	.zero		916


//--------------------- .nv.constant0._Z23kernel_change_curr_linePdiii --------------------------
	.section	.nv.constant0._Z23kernel_change_curr_linePdiii,"a",@progbits
	.sectionflags	@""
	.align	4
.nv.constant0._Z23kernel_change_curr_linePdiii:
	.zero		916


//--------------------- .nv.constant0._Z17kernel_swap_linesPdiiii --------------------------
	.section	.nv.constant0._Z17kernel_swap_linesPdiiii,"a",@progbits
	.sectionflags	@""
	.align	4
.nv.constant0._Z17kernel_swap_linesPdiiii:
	.zero		920


//--------------------- SYMBOLS --------------------------

	.type		.nv.reservedSmem.offset0,@object
	.size		.nv.reservedSmem.offset0,0x4
	.type		.nv.reservedSmem.cap,@object
	.size		.nv.reservedSmem.cap,0x4
